	.target	sm_90a

	.elftype	@"ET_EXEC"


//--------------------- .note.nv.tkinfo           --------------------------
	.section	.note.nv.tkinfo,"",@"SHT_NOTE"
	.sectionflags	@"SHF_NOTE_NV_TKINFO"
	.tkinfo
        /*0018*/ 	.word	0x00000002
        /*0030*/ 	.string	""
        /*0030*/ 	.string	"ptxas"
        /*0030*/ 	.string	"Cuda compilation tools, release 13.0, V13.0.88"
        /*0030*/ 	.string	"Build cuda_13.0.r13.0/compiler.36424714_0"
        /*0030*/ 	.string	"-arch sm_90a -m 64 "



//--------------------- .note.nv.cuinfo           --------------------------
	.section	.note.nv.cuinfo,"",@"SHT_NOTE"
	.sectionflags	@"SHF_NOTE_NV_CUINFO"
        /*0018*/ 	.short	0x0002
        /*001a*/ 	.short	0x005a
        /*001c*/ 	.short	0x0082
	.zero		2


//--------------------- .nv.info                  --------------------------
	.section	.nv.info,"",@"SHT_CUDA_INFO"
	.align	4


	//----- nvinfo : EIATTR_REGCOUNT
	.align		4
        /*0000*/ 	.byte	0x04, 0x2f
        /*0002*/ 	.short	(.L_15 - .L_14)
	.align		4
.L_14:
        /*0004*/ 	.word	index@(_ZN7cutlass13device_kernelINS_4gemm6kernel13GemmUniversalINS1_17GroupProblemShapeIN4cute5tupleIJiiiEEEEENS1_10collective13CollectiveMmaINS1_39MainloopSm90ArrayTmaGmmaWarpSpecializedILi4ENS6_IJNS5_1CILi2EEENSC_ILi1EEESE_EEENS1_43KernelPtrArrayTmaWarpSpecializedCooperativeEEENS6_IJNSC_ILi256EEENSC_ILi128EEENSC_ILi64EEEEEENS_10bfloat16_tEPNS6_IJlSE_NSC_ILi0EEEEEESM_SP_NS5_8TiledMMAINS5_8MMA_AtomIJNS5_4SM904GMMA28MMA_64x128x16_F32BF16BF16_SSILNST_5MajorE0ELSV_0ELNST_7ScaleInE1ELSW_1EEEEEENS5_6LayoutISF_NS6_IJSE_SN_SN_EEEEENS6_IJNS5_10UnderscoreES12_S12_EEEEENS5_13SM90_TMA_LOADENS5_14ComposedLayoutINS5_7SwizzleILi3ELi4ELi3EEENS5_18smem_ptr_flag_bitsILi16EEENSZ_INS6_IJNSC_ILi8EEESK_EEENS6_IJSK_SE_EEEEEEEvNS5_8identityENS5_23SM90_TMA_LOAD_MULTICASTES1F_vS1G_EENS_8epilogue10collective18CollectiveEpilogueINS1J_30Sm90PtrArrayTmaWarpSpecializedILi4ELi2ELi16ELb1ELb0ELi2EEEJSL_NS6_IJSJ_NSC_ILi32EEEEEENS_6half_tEPNS6_IJSE_lSN_EEES1Q_S1S_NS1J_6fusion15FusionCallbacksIS1N_NS1T_17LinearCombinationIS1Q_fS1Q_fLNS_15FloatRoundStyleE2EEESL_S1P_JEEES15_NS16_IS18_S1A_NSZ_INS6_IJSK_S1B_EEENS6_IJSE_SK_EEEEEEENS5_17SM75_U16x8_LDSM_TENS5_14SM90_TMA_STOREES22_NS5_17SM90_U16x8_STSM_TENS5_9Copy_AtomIJNS5_17SM90_U32x4_STSM_NES1Q_EEEvEEEvvEEEEvNT_6ParamsE)
        /*0008*/ 	.word	0x000000a8


	//----- nvinfo : EIATTR_FRAME_SIZE
	.align		4
.L_15:
        /*000c*/ 	.byte	0x04, 0x11
        /*000e*/ 	.short	(.L_17 - .L_16)
	.align		4
.L_16:
        /*0010*/ 	.word	index@($__internal_0_$__cuda_sm20_div_u64)
        /*0014*/ 	.word	0x00000000


	//----- nvinfo : EIATTR_FRAME_SIZE
	.align		4
.L_17:
        /*0018*/ 	.byte	0x04, 0x11
        /*001a*/ 	.short	(.L_19 - .L_18)
	.align		4
.L_18:
        /*001c*/ 	.word	index@(_ZN7cutlass13device_kernelINS_4gemm6kernel13GemmUniversalINS1_17GroupProblemShapeIN4cute5tupleIJiiiEEEEENS1_10collective13CollectiveMmaINS1_39MainloopSm90ArrayTmaGmmaWarpSpecializedILi4ENS6_IJNS5_1CILi2EEENSC_ILi1EEESE_EEENS1_43KernelPtrArrayTmaWarpSpecializedCooperativeEEENS6_IJNSC_ILi256EEENSC_ILi128EEENSC_ILi64EEEEEENS_10bfloat16_tEPNS6_IJlSE_NSC_ILi0EEEEEESM_SP_NS5_8TiledMMAINS5_8MMA_AtomIJNS5_4SM904GMMA28MMA_64x128x16_F32BF16BF16_SSILNST_5MajorE0ELSV_0ELNST_7ScaleInE1ELSW_1EEEEEENS5_6LayoutISF_NS6_IJSE_SN_SN_EEEEENS6_IJNS5_10UnderscoreES12_S12_EEEEENS5_13SM90_TMA_LOADENS5_14ComposedLayoutINS5_7SwizzleILi3ELi4ELi3EEENS5_18smem_ptr_flag_bitsILi16EEENSZ_INS6_IJNSC_ILi8EEESK_EEENS6_IJSK_SE_EEEEEEEvNS5_8identityENS5_23SM90_TMA_LOAD_MULTICASTES1F_vS1G_EENS_8epilogue10collective18CollectiveEpilogueINS1J_30Sm90PtrArrayTmaWarpSpecializedILi4ELi2ELi16ELb1ELb0ELi2EEEJSL_NS6_IJSJ_NSC_ILi32EEEEEENS_6half_tEPNS6_IJSE_lSN_EEES1Q_S1S_NS1J_6fusion15FusionCallbacksIS1N_NS1T_17LinearCombinationIS1Q_fS1Q_fLNS_15FloatRoundStyleE2EEESL_S1P_JEEES15_NS16_IS18_S1A_NSZ_INS6_IJSK_S1B_EEENS6_IJSE_SK_EEEEEEENS5_17SM75_U16x8_LDSM_TENS5_14SM90_TMA_STOREES22_NS5_17SM90_U16x8_STSM_TENS5_9Copy_AtomIJNS5_17SM90_U32x4_STSM_NES1Q_EEEvEEEvvEEEEvNT_6ParamsE)
        /*0020*/ 	.word	0x00000000


	//----- nvinfo : EIATTR_MIN_STACK_SIZE
	.align		4
.L_19:
        /*0024*/ 	.byte	0x04, 0x12
        /*0026*/ 	.short	(.L_21 - .L_20)
	.align		4
.L_20:
        /*0028*/ 	.word	index@(_ZN7cutlass13device_kernelINS_4gemm6kernel13GemmUniversalINS1_17GroupProblemShapeIN4cute5tupleIJiiiEEEEENS1_10collective13CollectiveMmaINS1_39MainloopSm90ArrayTmaGmmaWarpSpecializedILi4ENS6_IJNS5_1CILi2EEENSC_ILi1EEESE_EEENS1_43KernelPtrArrayTmaWarpSpecializedCooperativeEEENS6_IJNSC_ILi256EEENSC_ILi128EEENSC_ILi64EEEEEENS_10bfloat16_tEPNS6_IJlSE_NSC_ILi0EEEEEESM_SP_NS5_8TiledMMAINS5_8MMA_AtomIJNS5_4SM904GMMA28MMA_64x128x16_F32BF16BF16_SSILNST_5MajorE0ELSV_0ELNST_7ScaleInE1ELSW_1EEEEEENS5_6LayoutISF_NS6_IJSE_SN_SN_EEEEENS6_IJNS5_10UnderscoreES12_S12_EEEEENS5_13SM90_TMA_LOADENS5_14ComposedLayoutINS5_7SwizzleILi3ELi4ELi3EEENS5_18smem_ptr_flag_bitsILi16EEENSZ_INS6_IJNSC_ILi8EEESK_EEENS6_IJSK_SE_EEEEEEEvNS5_8identityENS5_23SM90_TMA_LOAD_MULTICASTES1F_vS1G_EENS_8epilogue10collective18CollectiveEpilogueINS1J_30Sm90PtrArrayTmaWarpSpecializedILi4ELi2ELi16ELb1ELb0ELi2EEEJSL_NS6_IJSJ_NSC_ILi32EEEEEENS_6half_tEPNS6_IJSE_lSN_EEES1Q_S1S_NS1J_6fusion15FusionCallbacksIS1N_NS1T_17LinearCombinationIS1Q_fS1Q_fLNS_15FloatRoundStyleE2EEESL_S1P_JEEES15_NS16_IS18_S1A_NSZ_INS6_IJSK_S1B_EEENS6_IJSE_SK_EEEEEEENS5_17SM75_U16x8_LDSM_TENS5_14SM90_TMA_STOREES22_NS5_17SM90_U16x8_STSM_TENS5_9Copy_AtomIJNS5_17SM90_U32x4_STSM_NES1Q_EEEvEEEvvEEEEvNT_6ParamsE)
        /*002c*/ 	.word	0x00000000
.L_21:


//--------------------- .nv.compat                --------------------------
	.section	.nv.compat,"",@"SHT_CUDA_COMPAT_INFO"
	.align	4
        /*0000*/ 	.byte	0x02, 0x09, 0x01, 0x00, 0x02, 0x02, 0x04, 0x00, 0x02, 0x05, 0x05, 0x00, 0x03, 0x07, 0x01, 0x01
        /*0010*/ 	.byte	0x02, 0x03, 0x03, 0x00, 0x02, 0x06, 0x01, 0x00, 0x04, 0x0b, 0x08, 0x00, 0x00, 0x00, 0x00, 0x00
        /*0020*/ 	.byte	0x00, 0x00, 0x00, 0x00


//--------------------- .nv.info._ZN7cutlass13device_kernelINS_4gemm6kernel13GemmUniversalINS1_17GroupProblemShapeIN4cute5tupleIJiiiEEEEENS1_10collective13CollectiveMmaINS1_39MainloopSm90ArrayTmaGmmaWarpSpecializedILi4ENS6_IJNS5_1CILi2EEENSC_ILi1EEESE_EEENS1_43KernelPtrArrayTmaWarpSpecializedCooperativeEEENS6_IJNSC_ILi256EEENSC_ILi128EEENSC_ILi64EEEEEENS_10bfloat16_tEPNS6_IJlSE_NSC_ILi0EEEEEESM_SP_NS5_8TiledMMAINS5_8MMA_AtomIJNS5_4SM904GMMA28MMA_64x128x16_F32BF16BF16_SSILNST_5MajorE0ELSV_0ELNST_7ScaleInE1ELSW_1EEEEEENS5_6LayoutISF_NS6_IJSE_SN_SN_EEEEENS6_IJNS5_10UnderscoreES12_S12_EEEEENS5_13SM90_TMA_LOADENS5_14ComposedLayoutINS5_7SwizzleILi3ELi4ELi3EEENS5_18smem_ptr_flag_bitsILi16EEENSZ_INS6_IJNSC_ILi8EEESK_EEENS6_IJSK_SE_EEEEEEEvNS5_8identityENS5_23SM90_TMA_LOAD_MULTICASTES1F_vS1G_EENS_8epilogue10collective18CollectiveEpilogueINS1J_30Sm90PtrArrayTmaWarpSpecializedILi4ELi2ELi16ELb1ELb0ELi2EEEJSL_NS6_IJSJ_NSC_ILi32EEEEEENS_6half_tEPNS6_IJSE_lSN_EEES1Q_S1S_NS1J_6fusion15FusionCallbacksIS1N_NS1T_17LinearCombinationIS1Q_fS1Q_fLNS_15FloatRoundStyleE2EEESL_S1P_JEEES15_NS16_IS18_S1A_NSZ_INS6_IJSK_S1B_EEENS6_IJSE_SK_EEEEEEENS5_17SM75_U16x8_LDSM_TENS5_14SM90_TMA_STOREES22_NS5_17SM90_U16x8_STSM_TENS5_9Copy_AtomIJNS5_17SM90_U32x4_STSM_NES1Q_EEEvEEEvvEEEEvNT_6ParamsE --------------------------
	.section	.nv.info._ZN7cutlass13device_kernelINS_4gemm6kernel13GemmUniversalINS1_17GroupProblemShapeIN4cute5tupleIJiiiEEEEENS1_10collective13CollectiveMmaINS1_39MainloopSm90ArrayTmaGmmaWarpSpecializedILi4ENS6_IJNS5_1CILi2EEENSC_ILi1EEESE_EEENS1_43KernelPtrArrayTmaWarpSpecializedCooperativeEEENS6_IJNSC_ILi256EEENSC_ILi128EEENSC_ILi64EEEEEENS_10bfloat16_tEPNS6_IJlSE_NSC_ILi0EEEEEESM_SP_NS5_8TiledMMAINS5_8MMA_AtomIJNS5_4SM904GMMA28MMA_64x128x16_F32BF16BF16_SSILNST_5MajorE0ELSV_0ELNST_7ScaleInE1ELSW_1EEEEEENS5_6LayoutISF_NS6_IJSE_SN_SN_EEEEENS6_IJNS5_10UnderscoreES12_S12_EEEEENS5_13SM90_TMA_LOADENS5_14ComposedLayoutINS5_7SwizzleILi3ELi4ELi3EEENS5_18smem_ptr_flag_bitsILi16EEENSZ_INS6_IJNSC_ILi8EEESK_EEENS6_IJSK_SE_EEEEEEEvNS5_8identityENS5_23SM90_TMA_LOAD_MULTICASTES1F_vS1G_EENS_8epilogue10collective18CollectiveEpilogueINS1J_30Sm90PtrArrayTmaWarpSpecializedILi4ELi2ELi16ELb1ELb0ELi2EEEJSL_NS6_IJSJ_NSC_ILi32EEEEEENS_6half_tEPNS6_IJSE_lSN_EEES1Q_S1S_NS1J_6fusion15FusionCallbacksIS1N_NS1T_17LinearCombinationIS1Q_fS1Q_fLNS_15FloatRoundStyleE2EEESL_S1P_JEEES15_NS16_IS18_S1A_NSZ_INS6_IJSK_S1B_EEENS6_IJSE_SK_EEEEEEENS5_17SM75_U16x8_LDSM_TENS5_14SM90_TMA_STOREES22_NS5_17SM90_U16x8_STSM_TENS5_9Copy_AtomIJNS5_17SM90_U32x4_STSM_NES1Q_EEEvEEEvvEEEEvNT_6ParamsE,"",@"SHT_CUDA_INFO"
	.sectionflags	@""
	.align	4


	//----- nvinfo : EIATTR_CUDA_API_VERSION
	.align		4
        /*0000*/ 	.byte	0x04, 0x37
        /*0002*/ 	.short	(.L_23 - .L_22)
.L_22:
        /*0004*/ 	.word	0x00000082


	//----- nvinfo : EIATTR_KPARAM_INFO
	.align		4
.L_23:
        /*0008*/ 	.byte	0x04, 0x17
        /*000a*/ 	.short	(.L_25 - .L_24)
.L_24:
        /*000c*/ 	.word	0x00000000
        /*0010*/ 	.short	0x0000
        /*0012*/ 	.short	0x0070
        /*0014*/ 	.byte	0x00, 0xf0, 0x01, 0x1c


	//----- nvinfo : EIATTR_SPARSE_MMA_MASK
	.align		4
.L_25:
        /*0018*/ 	.byte	0x03, 0x50
        /*001a*/ 	.short	0x0000


	//----- nvinfo : EIATTR_MAXREG_COUNT
	.align		4
        /*001c*/ 	.byte	0x03, 0x1b
        /*001e*/ 	.short	0x00a8


	//----- nvinfo : EIATTR_NUM_BARRIERS
	.align		4
        /*0020*/ 	.byte	0x02, 0x4c
        /*0022*/ 	.byte	0x02
	.zero		1


	//----- nvinfo : EIATTR_EXTERNS
	.align		4
        /*0024*/ 	.byte	0x04, 0x0f
        /*0026*/ 	.short	(.L_27 - .L_26)


	//   ....[0]....
	.align		4
.L_26:
        /*0028*/ 	.word	index@(__assertfail)


	//----- nvinfo : EIATTR_MERCURY_ISA_VERSION
	.align		4
.L_27:
        /*002c*/ 	.byte	0x03, 0x5f
        /*002e*/ 	.short	0x0101


	//----- nvinfo : EIATTR_INT_WARP_WIDE_INSTR_OFFSETS
	.align		4
        /*0030*/ 	.byte	0x04, 0x31
        /*0032*/ 	.short	(.L_29 - .L_28)


	//   ....[0]....
.L_28:
        /*0034*/ 	.word	0x000012d0


	//   ....[1]....
        /*0038*/ 	.word	0x000012f0


	//   ....[2]....
        /*003c*/ 	.word	0x00001420


	//----- nvinfo : EIATTR_COOP_GROUP_MASK_REGIDS
	.align		4
.L_29:
        /*0040*/ 	.byte	0x04, 0x29
        /*0042*/ 	.short	(.L_31 - .L_30)


	//   ....[0]....
.L_30:
        /*0044*/ 	.word	0xffffffff


	//   ....[1]....
        /*0048*/ 	.word	0xffffffff


	//   ....[2]....
        /*004c*/ 	.word	0xffffffff


	//   ....[3]....
        /*0050*/ 	.word	0xffffffff


	//   ....[4]....
        /*0054*/ 	.word	0xffffffff


	//   ....[5]....
        /*0058*/ 	.word	0xffffffff


	//   ....[6]....
        /*005c*/ 	.word	0xffffffff


	//   ....[7]....
        /*0060*/ 	.word	0xffffffff


	//   ....[8]....
        /*0064*/ 	.word	0xffffffff


	//   ....[9]....
        /*0068*/ 	.word	0xffffffff


	//   ....[10]....
        /*006c*/ 	.word	0xffffffff


	//   ....[11]....
        /*0070*/ 	.word	0xffffffff


	//   ....[12]....
        /*0074*/ 	.word	0xffffffff


	//   ....[13]....
        /*0078*/ 	.word	0xffffffff


	//   ....[14]....
        /*007c*/ 	.word	0xffffffff


	//   ....[15]....
        /*0080*/ 	.word	0xffffffff


	//   ....[16]....
        /*0084*/ 	.word	0xffffffff


	//   ....[17]....
        /*0088*/ 	.word	0xffffffff


	//   ....[18]....
        /*008c*/ 	.word	0xffffffff


	//   ....[19]....
        /*0090*/ 	.word	0xffffffff


	//   ....[20]....
        /*0094*/ 	.word	0xffffffff


	//   ....[21]....
        /*0098*/ 	.word	0xffffffff


	//   ....[22]....
        /*009c*/ 	.word	0xffffffff


	//   ....[23]....
        /*00a0*/ 	.word	0xffffffff


	//   ....[24]....
        /*00a4*/ 	.word	0xffffffff


	//   ....[25]....
        /*00a8*/ 	.word	0xffffffff


	//   ....[26]....
        /*00ac*/ 	.word	0xffffffff


	//   ....[27]....
        /*00b0*/ 	.word	0xffffffff


	//   ....[28]....
        /*00b4*/ 	.word	0xffffffff


	//   ....[29]....
        /*00b8*/ 	.word	0xffffffff


	//   ....[30]....
        /*00bc*/ 	.word	0xffffffff


	//   ....[31]....
        /*00c0*/ 	.word	0xffffffff


	//   ....[32]....
        /*00c4*/ 	.word	0xffffffff


	//   ....[33]....
        /*00c8*/ 	.word	0xffffffff


	//   ....[34]....
        /*00cc*/ 	.word	0xffffffff


	//   ....[35]....
        /*00d0*/ 	.word	0xffffffff


	//   ....[36]....
        /*00d4*/ 	.word	0xffffffff


	//   ....[37]....
        /*00d8*/ 	.word	0xffffffff


	//   ....[38]....
        /*00dc*/ 	.word	0xffffffff


	//   ....[39]....
        /*00e0*/ 	.word	0xffffffff


	//   ....[40]....
        /*00e4*/ 	.word	0xffffffff


	//   ....[41]....
        /*00e8*/ 	.word	0xffffffff


	//   ....[42]....
        /*00ec*/ 	.word	0xffffffff


	//   ....[43]....
        /*00f0*/ 	.word	0xffffffff


	//   ....[44]....
        /*00f4*/ 	.word	0xffffffff


	//   ....[45]....
        /*00f8*/ 	.word	0xffffffff


	//   ....[46]....
        /*00fc*/ 	.word	0xffffffff


	//   ....[47]....
        /*0100*/ 	.word	0xffffffff


	//   ....[48]....
        /*0104*/ 	.word	0xffffffff


	//   ....[49]....
        /*0108*/ 	.word	0xffffffff


	//   ....[50]....
        /*010c*/ 	.word	0xffffffff


	//   ....[51]....
        /*0110*/ 	.word	0xffffffff


	//   ....[52]....
        /*0114*/ 	.word	0xffffffff


	//   ....[53]....
        /*0118*/ 	.word	0xffffffff


	//   ....[54]....
        /*011c*/ 	.word	0xffffffff


	//   ....[55]....
        /*0120*/ 	.word	0xffffffff


	//   ....[56]....
        /*0124*/ 	.word	0xffffffff


	//   ....[57]....
        /*0128*/ 	.word	0xffffffff


	//   ....[58]....
        /*012c*/ 	.word	0xffffffff


	//   ....[59]....
        /*0130*/ 	.word	0xffffffff


	//   ....[60]....
        /*0134*/ 	.word	0xffffffff


	//   ....[61]....
        /*0138*/ 	.word	0xffffffff


	//   ....[62]....
        /*013c*/ 	.word	0xffffffff


	//   ....[63]....
        /*0140*/ 	.word	0xffffffff


	//   ....[64]....
        /*0144*/ 	.word	0xffffffff


	//   ....[65]....
        /*0148*/ 	.word	0xffffffff


	//   ....[66]....
        /*014c*/ 	.word	0xffffffff


	//   ....[67]....
        /*0150*/ 	.word	0xffffffff


	//   ....[68]....
        /*0154*/ 	.word	0xffffffff


	//   ....[69]....
        /*0158*/ 	.word	0xffffffff


	//   ....[70]....
        /*015c*/ 	.word	0xffffffff


	//   ....[71]....
        /*0160*/ 	.word	0xffffffff


	//   ....[72]....
        /*0164*/ 	.word	0xffffffff


	//   ....[73]....
        /*0168*/ 	.word	0xffffffff


	//   ....[74]....
        /*016c*/ 	.word	0xffffffff


	//   ....[75]....
        /*0170*/ 	.word	0xffffffff


	//   ....[76]....
        /*0174*/ 	.word	0xffffffff


	//   ....[77]....
        /*0178*/ 	.word	0xffffffff


	//   ....[78]....
        /*017c*/ 	.word	0xffffffff


	//   ....[79]....
        /*0180*/ 	.word	0x0500000f


	//----- nvinfo : EIATTR_COOP_GROUP_INSTR_OFFSETS
	.align		4
.L_31:
        /*0184*/ 	.byte	0x04, 0x28
        /*0186*/ 	.short	(.L_33 - .L_32)


	//   ....[0]....
.L_32:
        /*0188*/ 	.word	0x00000800


	//   ....[1]....
        /*018c*/ 	.word	0x00000880


	//   ....[2]....
        /*0190*/ 	.word	0x00000d20


	//   ....[3]....
        /*0194*/ 	.word	0x00000f20


	//   ....[4]....
        /*0198*/ 	.word	0x00001190


	//   ....[5]....
        /*019c*/ 	.word	0x00001540


	//   ....[6]....
        /*01a0*/ 	.word	0x00001ca0


	//   ....[7]....
        /*01a4*/ 	.word	0x00001cd0


	//   ....[8]....
        /*01a8*/ 	.word	0x00001d50


	//   ....[9]....
        /*01ac*/ 	.word	0x00001d60


	//   ....[10]....
        /*01b0*/ 	.word	0x00001da0


	//   ....[11]....
        /*01b4*/ 	.word	0x00001dc0


	//   ....[12]....
        /*01b8*/ 	.word	0x00001e00


	//   ....[13]....
        /*01bc*/ 	.word	0x00001e20


	//   ....[14]....
        /*01c0*/ 	.word	0x00001e60


	//   ....[15]....
        /*01c4*/ 	.word	0x00001e80


	//   ....[16]....
        /*01c8*/ 	.word	0x00001ef0


	//   ....[17]....
        /*01cc*/ 	.word	0x00002010


	//   ....[18]....
        /*01d0*/ 	.word	0x00002030


	//   ....[19]....
        /*01d4*/ 	.word	0x00002680


	//   ....[20]....
        /*01d8*/ 	.word	0x00002690


	//   ....[21]....
        /*01dc*/ 	.word	0x000026e0


	//   ....[22]....
        /*01e0*/ 	.word	0x000026f0


	//   ....[23]....
        /*01e4*/ 	.word	0x00002740


	//   ....[24]....
        /*01e8*/ 	.word	0x00002750


	//   ....[25]....
        /*01ec*/ 	.word	0x000027a0


	//   ....[26]....
        /*01f0*/ 	.word	0x000027b0


	//   ....[27]....
        /*01f4*/ 	.word	0x00002800


	//   ....[28]....
        /*01f8*/ 	.word	0x00002810


	//   ....[29]....
        /*01fc*/ 	.word	0x000028a0


	//   ....[30]....
        /*0200*/ 	.word	0x000028f0


	//   ....[31]....
        /*0204*/ 	.word	0x00002980


	//   ....[32]....
        /*0208*/ 	.word	0x000029a0


	//   ....[33]....
        /*020c*/ 	.word	0x000029b0


	//   ....[34]....
        /*0210*/ 	.word	0x000029c0


	//   ....[35]....
        /*0214*/ 	.word	0x000029d0


	//   ....[36]....
        /*0218*/ 	.word	0x000029e0


	//   ....[37]....
        /*021c*/ 	.word	0x00002f90


	//   ....[38]....
        /*0220*/ 	.word	0x00003230


	//   ....[39]....
        /*0224*/ 	.word	0x000035e0


	//   ....[40]....
        /*0228*/ 	.word	0x00003a60


	//   ....[41]....
        /*022c*/ 	.word	0x00008740


	//   ....[42]....
        /*0230*/ 	.word	0x00008cb0


	//   ....[43]....
        /*0234*/ 	.word	0x00009050


	//   ....[44]....
        /*0238*/ 	.word	0x0000a5f0


	//   ....[45]....
        /*023c*/ 	.word	0x0000acc0


	//   ....[46]....
        /*0240*/ 	.word	0x0000b210


	//   ....[47]....
        /*0244*/ 	.word	0x0000c0b0


	//   ....[48]....
        /*0248*/ 	.word	0x0000cef0


	//   ....[49]....
        /*024c*/ 	.word	0x0000cf10


	//   ....[50]....
        /*0250*/ 	.word	0x0000cf60


	//   ....[51]....
        /*0254*/ 	.word	0x0000cf80


	//   ....[52]....
        /*0258*/ 	.word	0x0000cfc0


	//   ....[53]....
        /*025c*/ 	.word	0x0000cff0


	//   ....[54]....
        /*0260*/ 	.word	0x0000d030


	//   ....[55]....
        /*0264*/ 	.word	0x0000d060


	//   ....[56]....
        /*0268*/ 	.word	0x0000d0a0


	//   ....[57]....
        /*026c*/ 	.word	0x0000d0d0


	//   ....[58]....
        /*0270*/ 	.word	0x0000d160


	//   ....[59]....
        /*0274*/ 	.word	0x0000d280


	//   ....[60]....
        /*0278*/ 	.word	0x0000d2a0


	//   ....[61]....
        /*027c*/ 	.word	0x0000d8f0


	//   ....[62]....
        /*0280*/ 	.word	0x0000d900


	//   ....[63]....
        /*0284*/ 	.word	0x0000d950


	//   ....[64]....
        /*0288*/ 	.word	0x0000d960


	//   ....[65]....
        /*028c*/ 	.word	0x0000d9b0


	//   ....[66]....
        /*0290*/ 	.word	0x0000d9c0


	//   ....[67]....
        /*0294*/ 	.word	0x0000da10


	//   ....[68]....
        /*0298*/ 	.word	0x0000da20


	//   ....[69]....
        /*029c*/ 	.word	0x0000da70


	//   ....[70]....
        /*02a0*/ 	.word	0x0000da80


	//   ....[71]....
        /*02a4*/ 	.word	0x0000db10


	//   ....[72]....
        /*02a8*/ 	.word	0x0000db80


	//   ....[73]....
        /*02ac*/ 	.word	0x0000dc10


	//   ....[74]....
        /*02b0*/ 	.word	0x0000dc30


	//   ....[75]....
        /*02b4*/ 	.word	0x0000dc40


	//   ....[76]....
        /*02b8*/ 	.word	0x0000dc50


	//   ....[77]....
        /*02bc*/ 	.word	0x0000dc60


	//   ....[78]....
        /*02c0*/ 	.word	0x0000dc70


	//   ....[79]....
        /*02c4*/ 	.word	0x0000f3a0


	//----- nvinfo : EIATTR_REG_RECONFIG
	.align		4
.L_33:
        /*02c8*/ 	.byte	0x01, 0x54
	.zero		2


	//----- nvinfo : EIATTR_SYSCALL_OFFSETS
	.align		4
        /*02cc*/ 	.byte	0x04, 0x46
        /*02ce*/ 	.short	(.L_35 - .L_34)


	//   ....[0]....
.L_34:
        /*02d0*/ 	.word	0x00004cf0


	//   ....[1]....
        /*02d4*/ 	.word	0x00004de0


	//----- nvinfo : EIATTR_MBARRIER_INSTR_OFFSETS
	.align		4
.L_35:
        /*02d8*/ 	.byte	0x04, 0x39
        /*02da*/ 	.short	(.L_37 - .L_36)


	//   ....[0]....
.L_36:
        /*02dc*/ 	.word	0x00000c00
        /*02e0*/ 	.word	0x000000ff
        /*02e4*/ 	.word	0x00038400
        /*02e8*/ 	.short	0x0100
        /*02ea*/ 	.byte	0x0b
	.zero		1


	//   ....[1]....
        /*02ec*/ 	.word	0x00000c10
        /*02f0*/ 	.word	0x000000ff
        /*02f4*/ 	.word	0x00038440
        /*02f8*/ 	.short	0x0100
        /*02fa*/ 	.byte	0x0b
	.zero		1


	//   ....[2]....
        /*02fc*/ 	.word	0x00000c20
        /*0300*/ 	.word	0x000000ff
        /*0304*/ 	.word	0x00038408
        /*0308*/ 	.short	0x0100
        /*030a*/ 	.byte	0x0b
	.zero		1


	//   ....[3]....
        /*030c*/ 	.word	0x00000c30
        /*0310*/ 	.word	0x000000ff
        /*0314*/ 	.word	0x00038448
        /*0318*/ 	.short	0x0100
        /*031a*/ 	.byte	0x0b
	.zero		1


	//   ....[4]....
        /*031c*/ 	.word	0x00000c40
        /*0320*/ 	.word	0x000000ff
        /*0324*/ 	.word	0x00038410
        /*0328*/ 	.short	0x0100
        /*032a*/ 	.byte	0x0b
	.zero		1


	//   ....[5]....
        /*032c*/ 	.word	0x00000c50
        /*0330*/ 	.word	0x000000ff
        /*0334*/ 	.word	0x00038450
        /*0338*/ 	.short	0x0100
        /*033a*/ 	.byte	0x0b
	.zero		1


	//   ....[6]....
        /*033c*/ 	.word	0x00000c60
        /*0340*/ 	.word	0x000000ff
        /*0344*/ 	.word	0x00038418
        /*0348*/ 	.short	0x0100
        /*034a*/ 	.byte	0x0b
	.zero		1


	//   ....[7]....
        /*034c*/ 	.word	0x00000c70
        /*0350*/ 	.word	0x000000ff
        /*0354*/ 	.word	0x00038458
        /*0358*/ 	.short	0x0100
        /*035a*/ 	.byte	0x0b
	.zero		1


	//   ....[8]....
        /*035c*/ 	.word	0x00000c80
        /*0360*/ 	.word	0x000000ff
        /*0364*/ 	.word	0x00038420
        /*0368*/ 	.short	0x0100
        /*036a*/ 	.byte	0x0b
	.zero		1


	//   ....[9]....
        /*036c*/ 	.word	0x00000c90
        /*0370*/ 	.word	0x000000ff
        /*0374*/ 	.word	0x00038460
        /*0378*/ 	.short	0x0100
        /*037a*/ 	.byte	0x0b
	.zero		1


	//   ....[10]....
        /*037c*/ 	.word	0x00000ca0
        /*0380*/ 	.word	0x000000ff
        /*0384*/ 	.word	0x00038428
        /*0388*/ 	.short	0x0100
        /*038a*/ 	.byte	0x0b
	.zero		1


	//   ....[11]....
        /*038c*/ 	.word	0x00000cb0
        /*0390*/ 	.word	0x000000ff
        /*0394*/ 	.word	0x00038468
        /*0398*/ 	.short	0x0100
        /*039a*/ 	.byte	0x0b
	.zero		1


	//   ....[12]....
        /*039c*/ 	.word	0x00000cc0
        /*03a0*/ 	.word	0x000000ff
        /*03a4*/ 	.word	0x00038430
        /*03a8*/ 	.short	0x0100
        /*03aa*/ 	.byte	0x0b
	.zero		1


	//   ....[13]....
        /*03ac*/ 	.word	0x00000cd0
        /*03b0*/ 	.word	0x000000ff
        /*03b4*/ 	.word	0x00038470
        /*03b8*/ 	.short	0x0100
        /*03ba*/ 	.byte	0x0b
	.zero		1


	//   ....[14]....
        /*03bc*/ 	.word	0x00000ce0
        /*03c0*/ 	.word	0x000000ff
        /*03c4*/ 	.word	0x00038438
        /*03c8*/ 	.short	0x0100
        /*03ca*/ 	.byte	0x0b
	.zero		1


	//   ....[15]....
        /*03cc*/ 	.word	0x00000cf0
        /*03d0*/ 	.word	0x000000ff
        /*03d4*/ 	.word	0x00038478
        /*03d8*/ 	.short	0x0100
        /*03da*/ 	.byte	0x0b
	.zero		1


	//   ....[16]....
        /*03dc*/ 	.word	0x00000e90
        /*03e0*/ 	.word	0x000000ff
        /*03e4*/ 	.word	0x00038480
        /*03e8*/ 	.short	0x0100
        /*03ea*/ 	.byte	0x0b
	.zero		1


	//   ....[17]....
        /*03ec*/ 	.word	0x00000ea0
        /*03f0*/ 	.word	0x000000ff
        /*03f4*/ 	.word	0x000384a0
        /*03f8*/ 	.short	0x0100
        /*03fa*/ 	.byte	0x0b
	.zero		1


	//   ....[18]....
        /*03fc*/ 	.word	0x00000eb0
        /*0400*/ 	.word	0x000000ff
        /*0404*/ 	.word	0x00038488
        /*0408*/ 	.short	0x0100
        /*040a*/ 	.byte	0x0b
	.zero		1


	//   ....[19]....
        /*040c*/ 	.word	0x00000ec0
        /*0410*/ 	.word	0x000000ff
        /*0414*/ 	.word	0x000384a8
        /*0418*/ 	.short	0x0100
        /*041a*/ 	.byte	0x0b
	.zero		1


	//   ....[20]....
        /*041c*/ 	.word	0x00000ed0
        /*0420*/ 	.word	0x000000ff
        /*0424*/ 	.word	0x00038490
        /*0428*/ 	.short	0x0100
        /*042a*/ 	.byte	0x0b
	.zero		1


	//   ....[21]....
        /*042c*/ 	.word	0x00000ee0
        /*0430*/ 	.word	0x000000ff
        /*0434*/ 	.word	0x000384b0
        /*0438*/ 	.short	0x0100
        /*043a*/ 	.byte	0x0b
	.zero		1


	//   ....[22]....
        /*043c*/ 	.word	0x00000ef0
        /*0440*/ 	.word	0x000000ff
        /*0444*/ 	.word	0x00038498
        /*0448*/ 	.short	0x0100
        /*044a*/ 	.byte	0x0b
	.zero		1


	//   ....[23]....
        /*044c*/ 	.word	0x00000f00
        /*0450*/ 	.word	0x000000ff
        /*0454*/ 	.word	0x000384b8
        /*0458*/ 	.short	0x0100
        /*045a*/ 	.byte	0x0b
	.zero		1


	//   ....[24]....
        /*045c*/ 	.word	0x000010f0
        /*0460*/ 	.word	0x000000ff
        /*0464*/ 	.word	0x000384c0
        /*0468*/ 	.short	0x0100
        /*046a*/ 	.byte	0x06
	.zero		1


	//   ....[25]....
        /*046c*/ 	.word	0x00001100
        /*0470*/ 	.word	0x000000ff
        /*0474*/ 	.word	0x000384e0
        /*0478*/ 	.short	0x0100
        /*047a*/ 	.byte	0x06
	.zero		1


	//   ....[26]....
        /*047c*/ 	.word	0x00001110
        /*0480*/ 	.word	0x000000ff
        /*0484*/ 	.word	0x000384c8
        /*0488*/ 	.short	0x0100
        /*048a*/ 	.byte	0x06
	.zero		1


	//   ....[27]....
        /*048c*/ 	.word	0x00001120
        /*0490*/ 	.word	0x000000ff
        /*0494*/ 	.word	0x000384e8
        /*0498*/ 	.short	0x0100
        /*049a*/ 	.byte	0x06
	.zero		1


	//   ....[28]....
        /*049c*/ 	.word	0x00001130
        /*04a0*/ 	.word	0x000000ff
        /*04a4*/ 	.word	0x000384d0
        /*04a8*/ 	.short	0x0100
        /*04aa*/ 	.byte	0x06
	.zero		1


	//   ....[29]....
        /*04ac*/ 	.word	0x00001140
        /*04b0*/ 	.word	0x000000ff
        /*04b4*/ 	.word	0x000384f0
        /*04b8*/ 	.short	0x0100
        /*04ba*/ 	.byte	0x06
	.zero		1


	//   ....[30]....
        /*04bc*/ 	.word	0x00001150
        /*04c0*/ 	.word	0x000000ff
        /*04c4*/ 	.word	0x000384d8
        /*04c8*/ 	.short	0x0100
        /*04ca*/ 	.byte	0x06
	.zero		1


	//   ....[31]....
        /*04cc*/ 	.word	0x00001160
        /*04d0*/ 	.word	0x000000ff
        /*04d4*/ 	.word	0x000384f8
        /*04d8*/ 	.short	0x0100
        /*04da*/ 	.byte	0x06
	.zero		1


	//   ....[32]....
        /*04dc*/ 	.word	0x00001470
        /*04e0*/ 	.word	0x000000ff
        /*04e4*/ 	.word	0x00038500
        /*04e8*/ 	.short	0x0100
        /*04ea*/ 	.byte	0x06
	.zero		1


	//   ....[33]....
        /*04ec*/ 	.word	0x000014e0
        /*04f0*/ 	.word	0x000000ff
        /*04f4*/ 	.word	0x00038508
        /*04f8*/ 	.short	0x0100
        /*04fa*/ 	.byte	0x06
	.zero		1


	//   ....[34]....
        /*04fc*/ 	.word	0x00003fd0
        /*0500*/ 	.word	0x000000ff
        /*0504*/ 	.word	0x00038480
        /*0508*/ 	.short	0x010a
        /*050a*/ 	.byte	0x04
	.zero		1


	//   ....[35]....
        /*050c*/ 	.word	0x00004010
        /*0510*/ 	.word	0x000000ff
        /*0514*/ 	.word	0x00038480
        /*0518*/ 	.short	0x010a
        /*051a*/ 	.byte	0x04
	.zero		1


	//   ....[36]....
        /*051c*/ 	.word	0x000044d0
        /*0520*/ 	.word	0x000000ff
        /*0524*/ 	.word	0x00038480
        /*0528*/ 	.short	0x010a
        /*052a*/ 	.byte	0x04
	.zero		1


	//   ....[37]....
        /*052c*/ 	.word	0x00004510
        /*0530*/ 	.word	0x000000ff
        /*0534*/ 	.word	0x00038480
        /*0538*/ 	.short	0x010a
        /*053a*/ 	.byte	0x04
	.zero		1


	//   ....[38]....
        /*053c*/ 	.word	0x00004920
        /*0540*/ 	.word	0x00000005
        /*0544*/ 	.word	0x00000000
        /*0548*/ 	.short	0x0101
        /*054a*/ 	.byte	0x3f
	.zero		1


	//   ....[39]....
        /*054c*/ 	.word	0x00004af0
        /*0550*/ 	.word	0x00000003
        /*0554*/ 	.word	0x00000000
        /*0558*/ 	.short	0x0101
        /*055a*/ 	.byte	0x3f
	.zero		1


	//   ....[40]....
        /*055c*/ 	.word	0x00005190
        /*0560*/ 	.word	0x000000ff
        /*0564*/ 	.word	0x000384c0
        /*0568*/ 	.short	0x010a
        /*056a*/ 	.byte	0x2f
	.zero		1


	//   ....[41]....
        /*056c*/ 	.word	0x00005810
        /*0570*/ 	.word	0x000000ff
        /*0574*/ 	.word	0x00000000
        /*0578*/ 	.short	0x0101
        /*057a*/ 	.byte	0x04
	.zero		1


	//   ....[42]....
        /*057c*/ 	.word	0x00005840
        /*0580*/ 	.word	0x000000ff
        /*0584*/ 	.word	0x000384c8
        /*0588*/ 	.short	0x010a
        /*058a*/ 	.byte	0x2f
	.zero		1


	//   ....[43]....
        /*058c*/ 	.word	0x00005de0
        /*0590*/ 	.word	0x000000ff
        /*0594*/ 	.word	0x00000000
        /*0598*/ 	.short	0x0101
        /*059a*/ 	.byte	0x04
	.zero		1


	//   ....[44]....
        /*059c*/ 	.word	0x00005e10
        /*05a0*/ 	.word	0x000000ff
        /*05a4*/ 	.word	0x000384d0
        /*05a8*/ 	.short	0x010a
        /*05aa*/ 	.byte	0x2f
	.zero		1


	//   ....[45]....
        /*05ac*/ 	.word	0x000063e0
        /*05b0*/ 	.word	0x000000ff
        /*05b4*/ 	.word	0x00000000
        /*05b8*/ 	.short	0x0101
        /*05ba*/ 	.byte	0x04
	.zero		1


	//   ....[46]....
        /*05bc*/ 	.word	0x00006410
        /*05c0*/ 	.word	0x000000ff
        /*05c4*/ 	.word	0x000384d8
        /*05c8*/ 	.short	0x010a
        /*05ca*/ 	.byte	0x2f
	.zero		1


	//   ....[47]....
        /*05cc*/ 	.word	0x000069e0
        /*05d0*/ 	.word	0x000000ff
        /*05d4*/ 	.word	0x00000000
        /*05d8*/ 	.short	0x0101
        /*05da*/ 	.byte	0x04
	.zero		1


	//   ....[48]....
        /*05dc*/ 	.word	0x00006a30
        /*05e0*/ 	.word	0x000000ff
        /*05e4*/ 	.word	0x000384c0
        /*05e8*/ 	.short	0x010a
        /*05ea*/ 	.byte	0x2f
	.zero		1


	//   ....[49]....
        /*05ec*/ 	.word	0x00007000
        /*05f0*/ 	.word	0x000000ff
        /*05f4*/ 	.word	0x00000000
        /*05f8*/ 	.short	0x0101
        /*05fa*/ 	.byte	0x04
	.zero		1


	//   ....[50]....
        /*05fc*/ 	.word	0x00007030
        /*0600*/ 	.word	0x000000ff
        /*0604*/ 	.word	0x000384c8
        /*0608*/ 	.short	0x010a
        /*060a*/ 	.byte	0x2f
	.zero		1


	//   ....[51]....
        /*060c*/ 	.word	0x00007600
        /*0610*/ 	.word	0x000000ff
        /*0614*/ 	.word	0x00000000
        /*0618*/ 	.short	0x0101
        /*061a*/ 	.byte	0x04
	.zero		1


	//   ....[52]....
        /*061c*/ 	.word	0x00007630
        /*0620*/ 	.word	0x000000ff
        /*0624*/ 	.word	0x000384d0
        /*0628*/ 	.short	0x010a
        /*062a*/ 	.byte	0x2f
	.zero		1


	//   ....[53]....
        /*062c*/ 	.word	0x00007c00
        /*0630*/ 	.word	0x000000ff
        /*0634*/ 	.word	0x00000000
        /*0638*/ 	.short	0x0101
        /*063a*/ 	.byte	0x04
	.zero		1


	//   ....[54]....
        /*063c*/ 	.word	0x00007c30
        /*0640*/ 	.word	0x000000ff
        /*0644*/ 	.word	0x000384d8
        /*0648*/ 	.short	0x010a
        /*064a*/ 	.byte	0x2f
	.zero		1


	//   ....[55]....
        /*064c*/ 	.word	0x00008280
        /*0650*/ 	.word	0x000000ff
        /*0654*/ 	.word	0x00000000
        /*0658*/ 	.short	0x0101
        /*065a*/ 	.byte	0x05
	.zero		1


	//   ....[56]....
        /*065c*/ 	.word	0x000082d0
        /*0660*/ 	.word	0x000000ff
        /*0664*/ 	.word	0x00038400
        /*0668*/ 	.short	0x010a
        /*066a*/ 	.byte	0x04
	.zero		1


	//   ....[57]....
        /*066c*/ 	.word	0x000083e0
        /*0670*/ 	.word	0x000000ff
        /*0674*/ 	.word	0x00000000
        /*0678*/ 	.short	0x0101
        /*067a*/ 	.byte	0x04
	.zero		1


	//   ....[58]....
        /*067c*/ 	.word	0x000089e0
        /*0680*/ 	.word	0x000000ff
        /*0684*/ 	.word	0x00000000
        /*0688*/ 	.short	0x0101
        /*068a*/ 	.byte	0x2f
	.zero		1


	//   ....[59]....
        /*068c*/ 	.word	0x00009160
        /*0690*/ 	.word	0x000000ff
        /*0694*/ 	.word	0x00038508
        /*0698*/ 	.short	0x010a
        /*069a*/ 	.byte	0x1f
	.zero		1


	//   ....[60]....
        /*069c*/ 	.word	0x00009260
        /*06a0*/ 	.word	0x000000ff
        /*06a4*/ 	.word	0x00038400
        /*06a8*/ 	.short	0x010a
        /*06aa*/ 	.byte	0x08
	.zero		1


	//   ....[61]....
        /*06ac*/ 	.word	0x00009390
        /*06b0*/ 	.word	0x000000ff
        /*06b4*/ 	.word	0x00000000
        /*06b8*/ 	.short	0x0101
        /*06ba*/ 	.byte	0x08
	.zero		1


	//   ....[62]....
        /*06bc*/ 	.word	0x00009580
        /*06c0*/ 	.word	0x000000ff
        /*06c4*/ 	.word	0x000384e0
        /*06c8*/ 	.short	0x010a
        /*06ca*/ 	.byte	0x1f
	.zero		1


	//   ....[63]....
        /*06cc*/ 	.word	0x00009690
        /*06d0*/ 	.word	0x000000ff
        /*06d4*/ 	.word	0x000384c0
        /*06d8*/ 	.short	0x010b
        /*06da*/ 	.byte	0x1f
	.zero		1


	//   ....[64]....
        /*06dc*/ 	.word	0x000096f0
        /*06e0*/ 	.word	0x000000ff
        /*06e4*/ 	.word	0x00000000
        /*06e8*/ 	.short	0x0101
        /*06ea*/ 	.byte	0x10
	.zero		1


	//   ....[65]....
        /*06ec*/ 	.word	0x00009720
        /*06f0*/ 	.word	0x000000ff
        /*06f4*/ 	.word	0x000384e8
        /*06f8*/ 	.short	0x010a
        /*06fa*/ 	.byte	0x1f
	.zero		1


	//   ....[66]....
        /*06fc*/ 	.word	0x00009850
        /*0700*/ 	.word	0x000000ff
        /*0704*/ 	.word	0x000384c8
        /*0708*/ 	.short	0x010b
        /*070a*/ 	.byte	0x1f
	.zero		1


	//   ....[67]....
        /*070c*/ 	.word	0x000098c0
        /*0710*/ 	.word	0x000000ff
        /*0714*/ 	.word	0x00000000
        /*0718*/ 	.short	0x0101
        /*071a*/ 	.byte	0x24
	.zero		1


	//   ....[68]....
        /*071c*/ 	.word	0x000098f0
        /*0720*/ 	.word	0x000000ff
        /*0724*/ 	.word	0x000384f0
        /*0728*/ 	.short	0x010a
        /*072a*/ 	.byte	0x1f
	.zero		1


	//   ....[69]....
        /*072c*/ 	.word	0x00009a10
        /*0730*/ 	.word	0x000000ff
        /*0734*/ 	.word	0x000384d0
        /*0738*/ 	.short	0x010b
        /*073a*/ 	.byte	0x1f
	.zero		1


	//   ....[70]....
        /*073c*/ 	.word	0x00009a70
        /*0740*/ 	.word	0x000000ff
        /*0744*/ 	.word	0x00000000
        /*0748*/ 	.short	0x0101
        /*074a*/ 	.byte	0x23
	.zero		1


	//   ....[71]....
        /*074c*/ 	.word	0x00009aa0
        /*0750*/ 	.word	0x000000ff
        /*0754*/ 	.word	0x000384f8
        /*0758*/ 	.short	0x010a
        /*075a*/ 	.byte	0x1f
	.zero		1


	//   ....[72]....
        /*075c*/ 	.word	0x00009bc0
        /*0760*/ 	.word	0x000000ff
        /*0764*/ 	.word	0x000384d8
        /*0768*/ 	.short	0x010b
        /*076a*/ 	.byte	0x1f
	.zero		1


	//   ....[73]....
        /*076c*/ 	.word	0x00009c30
        /*0770*/ 	.word	0x000000ff
        /*0774*/ 	.word	0x00000000
        /*0778*/ 	.short	0x0101
        /*077a*/ 	.byte	0x25
	.zero		1


	//   ....[74]....
        /*077c*/ 	.word	0x00009c70
        /*0780*/ 	.word	0x000000ff
        /*0784*/ 	.word	0x000384e0
        /*0788*/ 	.short	0x010a
        /*078a*/ 	.byte	0x1f
	.zero		1


	//   ....[75]....
        /*078c*/ 	.word	0x00009d80
        /*0790*/ 	.word	0x000000ff
        /*0794*/ 	.word	0x000384c0
        /*0798*/ 	.short	0x010b
        /*079a*/ 	.byte	0x1f
	.zero		1


	//   ....[76]....
        /*079c*/ 	.word	0x00009dc0
        /*07a0*/ 	.word	0x000000ff
        /*07a4*/ 	.word	0x00000000
        /*07a8*/ 	.short	0x0101
        /*07aa*/ 	.byte	0x10
	.zero		1


	//   ....[77]....
        /*07ac*/ 	.word	0x00009df0
        /*07b0*/ 	.word	0x000000ff
        /*07b4*/ 	.word	0x000384e8
        /*07b8*/ 	.short	0x010a
        /*07ba*/ 	.byte	0x1f
	.zero		1


	//   ....[78]....
        /*07bc*/ 	.word	0x00009f00
        /*07c0*/ 	.word	0x000000ff
        /*07c4*/ 	.word	0x000384c8
        /*07c8*/ 	.short	0x010b
        /*07ca*/ 	.byte	0x1f
	.zero		1


	//   ....[79]....
        /*07cc*/ 	.word	0x00009f40
        /*07d0*/ 	.word	0x000000ff
        /*07d4*/ 	.word	0x00000000
        /*07d8*/ 	.short	0x0101
        /*07da*/ 	.byte	0x24
	.zero		1


	//   ....[80]....
        /*07dc*/ 	.word	0x00009f80
        /*07e0*/ 	.word	0x000000ff
        /*07e4*/ 	.word	0x000384f0
        /*07e8*/ 	.short	0x010a
        /*07ea*/ 	.byte	0x1f
	.zero		1


	//   ....[81]....
        /*07ec*/ 	.word	0x0000a080
        /*07f0*/ 	.word	0x000000ff
        /*07f4*/ 	.word	0x000384d0
        /*07f8*/ 	.short	0x010b
        /*07fa*/ 	.byte	0x1f
	.zero		1


	//   ....[82]....
        /*07fc*/ 	.word	0x0000a0c0
        /*0800*/ 	.word	0x000000ff
        /*0804*/ 	.word	0x00000000
        /*0808*/ 	.short	0x0101
        /*080a*/ 	.byte	0x23
	.zero		1


	//   ....[83]....
        /*080c*/ 	.word	0x0000a0f0
        /*0810*/ 	.word	0x000000ff
        /*0814*/ 	.word	0x000384f8
        /*0818*/ 	.short	0x010a
        /*081a*/ 	.byte	0x1f
	.zero		1


	//   ....[84]....
        /*081c*/ 	.word	0x0000a210
        /*0820*/ 	.word	0x000000ff
        /*0824*/ 	.word	0x000384d8
        /*0828*/ 	.short	0x010b
        /*082a*/ 	.byte	0x1f
	.zero		1


	//   ....[85]....
        /*082c*/ 	.word	0x0000a260
        /*0830*/ 	.word	0x000000ff
        /*0834*/ 	.word	0x00000000
        /*0838*/ 	.short	0x0101
        /*083a*/ 	.byte	0x25
	.zero		1


	//   ....[86]....
        /*083c*/ 	.word	0x0000a7b0
        /*0840*/ 	.word	0x000000ff
        /*0844*/ 	.word	0x000384e0
        /*0848*/ 	.short	0x010a
        /*084a*/ 	.byte	0x1f
	.zero		1


	//   ....[87]....
        /*084c*/ 	.word	0x0000a7f0
        /*0850*/ 	.word	0x000000ff
        /*0854*/ 	.word	0x000384e8
        /*0858*/ 	.short	0x010a
        /*085a*/ 	.byte	0x1f
	.zero		1


	//   ....[88]....
        /*085c*/ 	.word	0x0000a830
        /*0860*/ 	.word	0x000000ff
        /*0864*/ 	.word	0x000384f0
        /*0868*/ 	.short	0x010a
        /*086a*/ 	.byte	0x1f
	.zero		1


	//   ....[89]....
        /*086c*/ 	.word	0x0000a8a0
        /*0870*/ 	.word	0x00000003
        /*0874*/ 	.word	0x000384f8
        /*0878*/ 	.short	0x010a
        /*087a*/ 	.byte	0x3f
	.zero		1


	//   ....[90]....
        /*087c*/ 	.word	0x0000b630
        /*0880*/ 	.word	0x00000008
        /*0884*/ 	.word	0x000384a0
        /*0888*/ 	.short	0x010a
        /*088a*/ 	.byte	0x3f
	.zero		1


	//   ....[91]....
        /*088c*/ 	.word	0x0000b8d0
        /*0890*/ 	.word	0x000000ff
        /*0894*/ 	.word	0x00038508
        /*0898*/ 	.short	0x0101
        /*089a*/ 	.byte	0x12
	.zero		1


	//   ....[92]....
        /*089c*/ 	.word	0x0000b9c0
        /*08a0*/ 	.word	0x00000003
        /*08a4*/ 	.word	0x00038400
        /*08a8*/ 	.short	0x010a
        /*08aa*/ 	.byte	0x3f
	.zero		1


	//   ....[93]....
        /*08ac*/ 	.word	0x0000bb00
        /*08b0*/ 	.word	0x00000002
        /*08b4*/ 	.word	0x00000000
        /*08b8*/ 	.short	0x0101
        /*08ba*/ 	.byte	0x3f
	.zero		1


	//   ....[94]....
        /*08bc*/ 	.word	0x0000c340
        /*08c0*/ 	.word	0x00000007
        /*08c4*/ 	.word	0x00000000
        /*08c8*/ 	.short	0x010a
        /*08ca*/ 	.byte	0x3f
	.zero		1


	//   ....[95]....
        /*08cc*/ 	.word	0x0000c3c0
        /*08d0*/ 	.word	0x00000009
        /*08d4*/ 	.word	0x00000000
        /*08d8*/ 	.short	0x010a
        /*08da*/ 	.byte	0x3f
	.zero		1


	//   ....[96]....
        /*08dc*/ 	.word	0x0000c450
        /*08e0*/ 	.word	0x00000006
        /*08e4*/ 	.word	0x00000000
        /*08e8*/ 	.short	0x010a
        /*08ea*/ 	.byte	0x3f
	.zero		1


	//   ....[97]....
        /*08ec*/ 	.word	0x0000c4e0
        /*08f0*/ 	.word	0x00000003
        /*08f4*/ 	.word	0x00000000
        /*08f8*/ 	.short	0x010a
        /*08fa*/ 	.byte	0x3f
	.zero		1


	//   ....[98]....
        /*08fc*/ 	.word	0x0000e160
        /*0900*/ 	.word	0x00000011
        /*0904*/ 	.word	0x00038440
        /*0908*/ 	.short	0x010a
        /*090a*/ 	.byte	0x3f
	.zero		1


	//   ....[99]....
        /*090c*/ 	.word	0x0000e280
        /*0910*/ 	.word	0x00000011
        /*0914*/ 	.word	0x00038400
        /*0918*/ 	.short	0x0101
        /*091a*/ 	.byte	0x3f
	.zero		1


	//   ....[100]....
        /*091c*/ 	.word	0x0000e350
        /*0920*/ 	.word	0x00000005
        /*0924*/ 	.word	0x00038440
        /*0928*/ 	.short	0x010a
        /*092a*/ 	.byte	0x3f
	.zero		1


	//   ....[101]....
        /*092c*/ 	.word	0x0000e400
        /*0930*/ 	.word	0x00000007
        /*0934*/ 	.word	0x00038440
        /*0938*/ 	.short	0x010a
        /*093a*/ 	.byte	0x3f
	.zero		1


	//   ....[102]....
        /*093c*/ 	.word	0x0000e4b0
        /*0940*/ 	.word	0x00000007
        /*0944*/ 	.word	0x00038440
        /*0948*/ 	.short	0x010a
        /*094a*/ 	.byte	0x3f
	.zero		1


	//   ....[103]....
        /*094c*/ 	.word	0x0000e560
        /*0950*/ 	.word	0x00000007
        /*0954*/ 	.word	0x00038440
        /*0958*/ 	.short	0x010a
        /*095a*/ 	.byte	0x3f
	.zero		1


	//   ....[104]....
        /*095c*/ 	.word	0x0000e610
        /*0960*/ 	.word	0x00000007
        /*0964*/ 	.word	0x00038440
        /*0968*/ 	.short	0x010a
        /*096a*/ 	.byte	0x3f
	.zero		1


	//   ....[105]....
        /*096c*/ 	.word	0x0000e6c0
        /*0970*/ 	.word	0x00000007
        /*0974*/ 	.word	0x00038440
        /*0978*/ 	.short	0x010a
        /*097a*/ 	.byte	0x3f
	.zero		1


	//   ....[106]....
        /*097c*/ 	.word	0x0000e770
        /*0980*/ 	.word	0x00000007
        /*0984*/ 	.word	0x00038440
        /*0988*/ 	.short	0x010a
        /*098a*/ 	.byte	0x3f
	.zero		1


	//   ....[107]....
        /*098c*/ 	.word	0x0000e820
        /*0990*/ 	.word	0x00000003
        /*0994*/ 	.word	0x00038440
        /*0998*/ 	.short	0x010a
        /*099a*/ 	.byte	0x3f
	.zero		1


	//   ....[108]....
        /*099c*/ 	.word	0x0000e880
        /*09a0*/ 	.word	0x00000003
        /*09a4*/ 	.word	0x00038480
        /*09a8*/ 	.short	0x010a
        /*09aa*/ 	.byte	0x3f
	.zero		1


	//   ....[109]....
        /*09ac*/ 	.word	0x0000e8e0
        /*09b0*/ 	.word	0x00000008
        /*09b4*/ 	.word	0x00038480
        /*09b8*/ 	.short	0x010a
        /*09ba*/ 	.byte	0x3f
	.zero		1


	//   ....[110]....
        /*09bc*/ 	.word	0x0000e9a0
        /*09c0*/ 	.word	0x00000006
        /*09c4*/ 	.word	0x000384c0
        /*09c8*/ 	.short	0x010a
        /*09ca*/ 	.byte	0x3f
	.zero		1


	//   ....[111]....
        /*09cc*/ 	.word	0x0000ea00
        /*09d0*/ 	.word	0x0000000c
        /*09d4*/ 	.word	0x000384c8
        /*09d8*/ 	.short	0x010a
        /*09da*/ 	.byte	0x3f
	.zero		1


	//   ....[112]....
        /*09dc*/ 	.word	0x0000ea60
        /*09e0*/ 	.word	0x0000000c
        /*09e4*/ 	.word	0x000384d0
        /*09e8*/ 	.short	0x010a
        /*09ea*/ 	.byte	0x3f
	.zero		1


	//   ....[113]....
        /*09ec*/ 	.word	0x0000eac0
        /*09f0*/ 	.word	0x0000000c
        /*09f4*/ 	.word	0x000384d8
        /*09f8*/ 	.short	0x010a
        /*09fa*/ 	.byte	0x3f
	.zero		1


	//   ....[114]....
        /*09fc*/ 	.word	0x0000eb20
        /*0a00*/ 	.word	0x0000000c
        /*0a04*/ 	.word	0x000384c0
        /*0a08*/ 	.short	0x010a
        /*0a0a*/ 	.byte	0x3f
	.zero		1


	//   ....[115]....
        /*0a0c*/ 	.word	0x0000eb80
        /*0a10*/ 	.word	0x0000000c
        /*0a14*/ 	.word	0x000384c8
        /*0a18*/ 	.short	0x010a
        /*0a1a*/ 	.byte	0x3f
	.zero		1


	//   ....[116]....
        /*0a1c*/ 	.word	0x0000ebe0
        /*0a20*/ 	.word	0x0000000c
        /*0a24*/ 	.word	0x000384d0
        /*0a28*/ 	.short	0x010a
        /*0a2a*/ 	.byte	0x3f
	.zero		1


	//   ....[117]....
        /*0a2c*/ 	.word	0x0000ec40
        /*0a30*/ 	.word	0x0000000c
        /*0a34*/ 	.word	0x000384d8
        /*0a38*/ 	.short	0x010a
        /*0a3a*/ 	.byte	0x3f
	.zero		1


	//   ....[118]....
        /*0a3c*/ 	.word	0x0000eca0
        /*0a40*/ 	.word	0x00000003
        /*0a44*/ 	.word	0x00038400
        /*0a48*/ 	.short	0x010a
        /*0a4a*/ 	.byte	0x3f
	.zero		1


	//   ....[119]....
        /*0a4c*/ 	.word	0x0000ed00
        /*0a50*/ 	.word	0x00000003
        /*0a54*/ 	.word	0x00038508
        /*0a58*/ 	.short	0x010a
        /*0a5a*/ 	.byte	0x3f
	.zero		1


	//   ....[120]....
        /*0a5c*/ 	.word	0x0000ed60
        /*0a60*/ 	.word	0x00000003
        /*0a64*/ 	.word	0x00038400
        /*0a68*/ 	.short	0x010a
        /*0a6a*/ 	.byte	0x3f
	.zero		1


	//   ....[121]....
        /*0a6c*/ 	.word	0x0000edc0
        /*0a70*/ 	.word	0x00000003
        /*0a74*/ 	.word	0x000384e0
        /*0a78*/ 	.short	0x010a
        /*0a7a*/ 	.byte	0x3f
	.zero		1


	//   ....[122]....
        /*0a7c*/ 	.word	0x0000ee20
        /*0a80*/ 	.word	0x00000003
        /*0a84*/ 	.word	0x000384e8
        /*0a88*/ 	.short	0x010a
        /*0a8a*/ 	.byte	0x3f
	.zero		1


	//   ....[123]....
        /*0a8c*/ 	.word	0x0000ee80
        /*0a90*/ 	.word	0x00000003
        /*0a94*/ 	.word	0x000384f0
        /*0a98*/ 	.short	0x010a
        /*0a9a*/ 	.byte	0x3f
	.zero		1


	//   ....[124]....
        /*0a9c*/ 	.word	0x0000eee0
        /*0aa0*/ 	.word	0x00000003
        /*0aa4*/ 	.word	0x000384f8
        /*0aa8*/ 	.short	0x010a
        /*0aaa*/ 	.byte	0x3f
	.zero		1


	//   ....[125]....
        /*0aac*/ 	.word	0x0000ef40
        /*0ab0*/ 	.word	0x00000003
        /*0ab4*/ 	.word	0x000384e0
        /*0ab8*/ 	.short	0x010a
        /*0aba*/ 	.byte	0x3f
	.zero		1


	//   ....[126]....
        /*0abc*/ 	.word	0x0000efa0
        /*0ac0*/ 	.word	0x00000003
        /*0ac4*/ 	.word	0x000384e8
        /*0ac8*/ 	.short	0x010a
        /*0aca*/ 	.byte	0x3f
	.zero		1


	//   ....[127]....
        /*0acc*/ 	.word	0x0000f000
        /*0ad0*/ 	.word	0x00000003
        /*0ad4*/ 	.word	0x000384f0
        /*0ad8*/ 	.short	0x010a
        /*0ada*/ 	.byte	0x3f
	.zero		1


	//   ....[128]....
        /*0adc*/ 	.word	0x0000f060
        /*0ae0*/ 	.word	0x00000003
        /*0ae4*/ 	.word	0x000384f8
        /*0ae8*/ 	.short	0x010a
        /*0aea*/ 	.byte	0x3f
	.zero		1


	//   ....[129]....
        /*0aec*/ 	.word	0x0000f0c0
        /*0af0*/ 	.word	0x00000003
        /*0af4*/ 	.word	0x000384e0
        /*0af8*/ 	.short	0x010a
        /*0afa*/ 	.byte	0x3f
	.zero		1


	//   ....[130]....
        /*0afc*/ 	.word	0x0000f120
        /*0b00*/ 	.word	0x00000003
        /*0b04*/ 	.word	0x000384e8
        /*0b08*/ 	.short	0x010a
        /*0b0a*/ 	.byte	0x3f
	.zero		1


	//   ....[131]....
        /*0b0c*/ 	.word	0x0000f180
        /*0b10*/ 	.word	0x00000003
        /*0b14*/ 	.word	0x000384f0
        /*0b18*/ 	.short	0x010a
        /*0b1a*/ 	.byte	0x3f
	.zero		1


	//   ....[132]....
        /*0b1c*/ 	.word	0x0000f250
        /*0b20*/ 	.word	0x00000008
        /*0b24*/ 	.word	0x000384a0
        /*0b28*/ 	.short	0x010a
        /*0b2a*/ 	.byte	0x3f
	.zero		1


	//   ....[133]....
        /*0b2c*/ 	.word	0x0000f2a0
        /*0b30*/ 	.word	0x00000003
        /*0b34*/ 	.word	0x00038400
        /*0b38*/ 	.short	0x010a
        /*0b3a*/ 	.byte	0x3f
	.zero		1


	//   ....[134]....
        /*0b3c*/ 	.word	0x0000f4b0
        /*0b40*/ 	.word	0x00000007
        /*0b44*/ 	.word	0x00000000
        /*0b48*/ 	.short	0x010a
        /*0b4a*/ 	.byte	0x3f
	.zero		1


	//   ....[135]....
        /*0b4c*/ 	.word	0x0000f500
        /*0b50*/ 	.word	0x00000009
        /*0b54*/ 	.word	0x00000000
        /*0b58*/ 	.short	0x010a
        /*0b5a*/ 	.byte	0x3f
	.zero		1


	//   ....[136]....
        /*0b5c*/ 	.word	0x0000f550
        /*0b60*/ 	.word	0x00000006
        /*0b64*/ 	.word	0x00000000
        /*0b68*/ 	.short	0x010a
        /*0b6a*/ 	.byte	0x3f
	.zero		1


	//   ....[137]....
        /*0b6c*/ 	.word	0x0000f5a0
        /*0b70*/ 	.word	0x00000011
        /*0b74*/ 	.word	0x00038440
        /*0b78*/ 	.short	0x010a
        /*0b7a*/ 	.byte	0x3f
	.zero		1


	//   ....[138]....
        /*0b7c*/ 	.word	0x0000f5f0
        /*0b80*/ 	.word	0x00000005
        /*0b84*/ 	.word	0x00038440
        /*0b88*/ 	.short	0x010a
        /*0b8a*/ 	.byte	0x3f
	.zero		1


	//   ....[139]....
        /*0b8c*/ 	.word	0x0000f640
        /*0b90*/ 	.word	0x00000007
        /*0b94*/ 	.word	0x00038440
        /*0b98*/ 	.short	0x010a
        /*0b9a*/ 	.byte	0x3f
	.zero		1


	//   ....[140]....
        /*0b9c*/ 	.word	0x0000f690
        /*0ba0*/ 	.word	0x00000007
        /*0ba4*/ 	.word	0x00038440
        /*0ba8*/ 	.short	0x010a
        /*0baa*/ 	.byte	0x3f
	.zero		1


	//   ....[141]....
        /*0bac*/ 	.word	0x0000f6e0
        /*0bb0*/ 	.word	0x00000007
        /*0bb4*/ 	.word	0x00038440
        /*0bb8*/ 	.short	0x010a
        /*0bba*/ 	.byte	0x3f
	.zero		1


	//   ....[142]....
        /*0bbc*/ 	.word	0x0000f730
        /*0bc0*/ 	.word	0x00000007
        /*0bc4*/ 	.word	0x00038440
        /*0bc8*/ 	.short	0x010a
        /*0bca*/ 	.byte	0x3f
	.zero		1


	//   ....[143]....
        /*0bcc*/ 	.word	0x0000f780
        /*0bd0*/ 	.word	0x00000007
        /*0bd4*/ 	.word	0x00038440
        /*0bd8*/ 	.short	0x010a
        /*0bda*/ 	.byte	0x3f
	.zero		1


	//   ....[144]....
        /*0bdc*/ 	.word	0x0000f7d0
        /*0be0*/ 	.word	0x00000007
        /*0be4*/ 	.word	0x00038440
        /*0be8*/ 	.short	0x010a
        /*0bea*/ 	.byte	0x3f
	.zero		1


	//----- nvinfo : EIATTR_NUM_MBARRIERS
	.align		4
.L_37:
        /*0bec*/ 	.byte	0x03, 0x38
        /*0bee*/ 	.short	0x0022


	//----- nvinfo : EIATTR_EXIT_INSTR_OFFSETS
	.align		4
        /*0bf0*/ 	.byte	0x04, 0x1c
        /*0bf2*/ 	.short	(.L_39 - .L_38)


	//   ....[0]....
.L_38:
        /*0bf4*/ 	.word	0x00002e80


	//   ....[1]....
        /*0bf8*/ 	.word	0x00002f40


	//   ....[2]....
        /*0bfc*/ 	.word	0x000089f0


	//   ....[3]....
        /*0c00*/ 	.word	0x00008a90


	//   ....[4]....
        /*0c04*/ 	.word	0x0000a8f0


	//   ....[5]....
        /*0c08*/ 	.word	0x0000c530


	//   ....[6]....
        /*0c0c*/ 	.word	0x0000e850


	//----- nvinfo : EIATTR_MAX_THREADS
	.align		4
.L_39:
        /*0c10*/ 	.byte	0x04, 0x05
        /*0c12*/ 	.short	(.L_41 - .L_40)
.L_40:
        /*0c14*/ 	.word	0x00000180
        /*0c18*/ 	.word	0x00000001
        /*0c1c*/ 	.word	0x00000001


	//----- nvinfo : EIATTR_CRS_STACK_SIZE
	.align		4
.L_41:
        /*0c20*/ 	.byte	0x04, 0x1e
        /*0c22*/ 	.short	(.L_43 - .L_42)
.L_42:
        /*0c24*/ 	.word	0x00000000


	//----- nvinfo : EIATTR_CBANK_PARAM_SIZE
	.align		4
.L_43:
        /*0c28*/ 	.byte	0x03, 0x19
        /*0c2a*/ 	.short	0x0770


	//----- nvinfo : EIATTR_PARAM_CBANK
	.align		4
        /*0c2c*/ 	.byte	0x04, 0x0a
        /*0c2e*/ 	.short	(.L_45 - .L_44)
	.align		4
.L_44:
        /*0c30*/ 	.word	index@(.nv.constant0._ZN7cutlass13device_kernelINS_4gemm6kernel13GemmUniversalINS1_17GroupProblemShapeIN4cute5tupleIJiiiEEEEENS1_10collective13CollectiveMmaINS1_39MainloopSm90ArrayTmaGmmaWarpSpecializedILi4ENS6_IJNS5_1CILi2EEENSC_ILi1EEESE_EEENS1_43KernelPtrArrayTmaWarpSpecializedCooperativeEEENS6_IJNSC_ILi256EEENSC_ILi128EEENSC_ILi64EEEEEENS_10bfloat16_tEPNS6_IJlSE_NSC_ILi0EEEEEESM_SP_NS5_8TiledMMAINS5_8MMA_AtomIJNS5_4SM904GMMA28MMA_64x128x16_F32BF16BF16_SSILNST_5MajorE0ELSV_0ELNST_7ScaleInE1ELSW_1EEEEEENS5_6LayoutISF_NS6_IJSE_SN_SN_EEEEENS6_IJNS5_10UnderscoreES12_S12_EEEEENS5_13SM90_TMA_LOADENS5_14ComposedLayoutINS5_7SwizzleILi3ELi4ELi3EEENS5_18smem_ptr_flag_bitsILi16EEENSZ_INS6_IJNSC_ILi8EEESK_EEENS6_IJSK_SE_EEEEEEEvNS5_8identityENS5_23SM90_TMA_LOAD_MULTICASTES1F_vS1G_EENS_8epilogue10collective18CollectiveEpilogueINS1J_30Sm90PtrArrayTmaWarpSpecializedILi4ELi2ELi16ELb1ELb0ELi2EEEJSL_NS6_IJSJ_NSC_ILi32EEEEEENS_6half_tEPNS6_IJSE_lSN_EEES1Q_S1S_NS1J_6fusion15FusionCallbacksIS1N_NS1T_17LinearCombinationIS1Q_fS1Q_fLNS_15FloatRoundStyleE2EEESL_S1P_JEEES15_NS16_IS18_S1A_NSZ_INS6_IJSK_S1B_EEENS6_IJSE_SK_EEEEEEENS5_17SM75_U16x8_LDSM_TENS5_14SM90_TMA_STOREES22_NS5_17SM90_U16x8_STSM_TENS5_9Copy_AtomIJNS5_17SM90_U32x4_STSM_NES1Q_EEEvEEEvvEEEEvNT_6ParamsE)
        /*0c34*/ 	.short	0x0210
        /*0c36*/ 	.short	0x0770


	//----- nvinfo : EIATTR_SW_WAR
	.align		4
.L_45:
        /*0c38*/ 	.byte	0x04, 0x36
        /*0c3a*/ 	.short	(.L_47 - .L_46)
.L_46:
        /*0c3c*/ 	.word	0x00000008
.L_47:


//--------------------- .nv.callgraph             --------------------------
	.section	.nv.callgraph,"",@"SHT_CUDA_CALLGRAPH"
	.align	4
	.sectionentsize	8
	.align		4
        /*0000*/ 	.word	0x00000000
	.align		4
        /*0004*/ 	.word	0xffffffff
	.align		4
        /*0008*/ 	.word	index@(_ZN7cutlass13device_kernelINS_4gemm6kernel13GemmUniversalINS1_17GroupProblemShapeIN4cute5tupleIJiiiEEEEENS1_10collective13CollectiveMmaINS1_39MainloopSm90ArrayTmaGmmaWarpSpecializedILi4ENS6_IJNS5_1CILi2EEENSC_ILi1EEESE_EEENS1_43KernelPtrArrayTmaWarpSpecializedCooperativeEEENS6_IJNSC_ILi256EEENSC_ILi128EEENSC_ILi64EEEEEENS_10bfloat16_tEPNS6_IJlSE_NSC_ILi0EEEEEESM_SP_NS5_8TiledMMAINS5_8MMA_AtomIJNS5_4SM904GMMA28MMA_64x128x16_F32BF16BF16_SSILNST_5MajorE0ELSV_0ELNST_7ScaleInE1ELSW_1EEEEEENS5_6LayoutISF_NS6_IJSE_SN_SN_EEEEENS6_IJNS5_10UnderscoreES12_S12_EEEEENS5_13SM90_TMA_LOADENS5_14ComposedLayoutINS5_7SwizzleILi3ELi4ELi3EEENS5_18smem_ptr_flag_bitsILi16EEENSZ_INS6_IJNSC_ILi8EEESK_EEENS6_IJSK_SE_EEEEEEEvNS5_8identityENS5_23SM90_TMA_LOAD_MULTICASTES1F_vS1G_EENS_8epilogue10collective18CollectiveEpilogueINS1J_30Sm90PtrArrayTmaWarpSpecializedILi4ELi2ELi16ELb1ELb0ELi2EEEJSL_NS6_IJSJ_NSC_ILi32EEEEEENS_6half_tEPNS6_IJSE_lSN_EEES1Q_S1S_NS1J_6fusion15FusionCallbacksIS1N_NS1T_17LinearCombinationIS1Q_fS1Q_fLNS_15FloatRoundStyleE2EEESL_S1P_JEEES15_NS16_IS18_S1A_NSZ_INS6_IJSK_S1B_EEENS6_IJSE_SK_EEEEEEENS5_17SM75_U16x8_LDSM_TENS5_14SM90_TMA_STOREES22_NS5_17SM90_U16x8_STSM_TENS5_9Copy_AtomIJNS5_17SM90_U32x4_STSM_NES1Q_EEEvEEEvvEEEEvNT_6ParamsE)
	.align		4
        /*000c*/ 	.word	index@(__assertfail)
	.align		4
        /*0010*/ 	.word	0x00000000
	.align		4
        /*0014*/ 	.word	0xfffffffe
	.align		4
        /*0018*/ 	.word	0x00000000
	.align		4
        /*001c*/ 	.word	0xfffffffd
	.align		4
        /*0020*/ 	.word	0x00000000
	.align		4
        /*0024*/ 	.word	0xfffffffc


//--------------------- .nv.constant4             --------------------------
	.section	.nv.constant4,"a",@progbits
	.align	8
	.align		8
.nv.constant4:
        /*0000*/ 	.dword	__assertfail
	.align		8
        /*0008*/ 	.dword	__unnamed_1
	.align		8
        /*0010*/ 	.dword	_ZN39_INTERNAL_32df58b2_4_k_cu_6e6bcc1c_27924cuda3std3__45__cpo5beginE
	.align		8
        /*0018*/ 	.dword	_ZN39_INTERNAL_32df58b2_4_k_cu_6e6bcc1c_27924cuda3std3__45__cpo3endE
	.align		8
        /*0020*/ 	.dword	_ZN39_INTERNAL_32df58b2_4_k_cu_6e6bcc1c_27924cuda3std3__45__cpo6cbeginE
	.align		8
        /*0028*/ 	.dword	_ZN39_INTERNAL_32df58b2_4_k_cu_6e6bcc1c_27924cuda3std3__45__cpo4cendE
	.align		8
        /*0030*/ 	.dword	_ZN39_INTERNAL_32df58b2_4_k_cu_6e6bcc1c_27924cuda3std3__441_GLOBAL__N__32df58b2_4_k_cu_6e6bcc1c_27926ignoreE
	.align		8
        /*0038*/ 	.dword	_ZN39_INTERNAL_32df58b2_4_k_cu_6e6bcc1c_27924cuda3std3__419piecewise_constructE
	.align		8
        /*0040*/ 	.dword	_ZN39_INTERNAL_32df58b2_4_k_cu_6e6bcc1c_27924cuda3std3__48in_placeE
	.align		8
        /*0048*/ 	.dword	_ZN39_INTERNAL_32df58b2_4_k_cu_6e6bcc1c_27924cuda3std6ranges3__45__cpo4swapE
	.align		8
        /*0050*/ 	.dword	_ZN39_INTERNAL_32df58b2_4_k_cu_6e6bcc1c_27924cuda3std6ranges3__45__cpo9iter_moveE
	.align		8
        /*0058*/ 	.dword	_ZN39_INTERNAL_32df58b2_4_k_cu_6e6bcc1c_27924cute7productE
	.align		8
        /*0060*/ 	.dword	_ZN39_INTERNAL_32df58b2_4_k_cu_6e6bcc1c_27924cute1_E
	.align		8
        /*0068*/ 	.dword	$str$24
	.align		8
        /*0070*/ 	.dword	$str$25


//--------------------- .text._ZN7cutlass13device_kernelINS_4gemm6kernel13GemmUniversalINS1_17GroupProblemShapeIN4cute5tupleIJiiiEEEEENS1_10collective13CollectiveMmaINS1_39MainloopSm90ArrayTmaGmmaWarpSpecializedILi4ENS6_IJNS5_1CILi2EEENSC_ILi1EEESE_EEENS1_43KernelPtrArrayTmaWarpSpecializedCooperativeEEENS6_IJNSC_ILi256EEENSC_ILi128EEENSC_ILi64EEEEEENS_10bfloat16_tEPNS6_IJlSE_NSC_ILi0EEEEEESM_SP_NS5_8TiledMMAINS5_8MMA_AtomIJNS5_4SM904GMMA28MMA_64x128x16_F32BF16BF16_SSILNST_5MajorE0ELSV_0ELNST_7ScaleInE1ELSW_1EEEEEENS5_6LayoutISF_NS6_IJSE_SN_SN_EEEEENS6_IJNS5_10UnderscoreES12_S12_EEEEENS5_13SM90_TMA_LOADENS5_14ComposedLayoutINS5_7SwizzleILi3ELi4ELi3EEENS5_18smem_ptr_flag_bitsILi16EEENSZ_INS6_IJNSC_ILi8EEESK_EEENS6_IJSK_SE_EEEEEEEvNS5_8identityENS5_23SM90_TMA_LOAD_MULTICASTES1F_vS1G_EENS_8epilogue10collective18CollectiveEpilogueINS1J_30Sm90PtrArrayTmaWarpSpecializedILi4ELi2ELi16ELb1ELb0ELi2EEEJSL_NS6_IJSJ_NSC_ILi32EEEEEENS_6half_tEPNS6_IJSE_lSN_EEES1Q_S1S_NS1J_6fusion15FusionCallbacksIS1N_NS1T_17LinearCombinationIS1Q_fS1Q_fLNS_15FloatRoundStyleE2EEESL_S1P_JEEES15_NS16_IS18_S1A_NSZ_INS6_IJSK_S1B_EEENS6_IJSE_SK_EEEEEEENS5_17SM75_U16x8_LDSM_TENS5_14SM90_TMA_STOREES22_NS5_17SM90_U16x8_STSM_TENS5_9Copy_AtomIJNS5_17SM90_U32x4_STSM_NES1Q_EEEvEEEvvEEEEvNT_6ParamsE --------------------------
	.section	.text._ZN7cutlass13device_kernelINS_4gemm6kernel13GemmUniversalINS1_17GroupProblemShapeIN4cute5tupleIJiiiEEEEENS1_10collective13CollectiveMmaINS1_39MainloopSm90ArrayTmaGmmaWarpSpecializedILi4ENS6_IJNS5_1CILi2EEENSC_ILi1EEESE_EEENS1_43KernelPtrArrayTmaWarpSpecializedCooperativeEEENS6_IJNSC_ILi256EEENSC_ILi128EEENSC_ILi64EEEEEENS_10bfloat16_tEPNS6_IJlSE_NSC_ILi0EEEEEESM_SP_NS5_8TiledMMAINS5_8MMA_AtomIJNS5_4SM904GMMA28MMA_64x128x16_F32BF16BF16_SSILNST_5MajorE0ELSV_0ELNST_7ScaleInE1ELSW_1EEEEEENS5_6LayoutISF_NS6_IJSE_SN_SN_EEEEENS6_IJNS5_10UnderscoreES12_S12_EEEEENS5_13SM90_TMA_LOADENS5_14ComposedLayoutINS5_7SwizzleILi3ELi4ELi3EEENS5_18smem_ptr_flag_bitsILi16EEENSZ_INS6_IJNSC_ILi8EEESK_EEENS6_IJSK_SE_EEEEEEEvNS5_8identityENS5_23SM90_TMA_LOAD_MULTICASTES1F_vS1G_EENS_8epilogue10collective18CollectiveEpilogueINS1J_30Sm90PtrArrayTmaWarpSpecializedILi4ELi2ELi16ELb1ELb0ELi2EEEJSL_NS6_IJSJ_NSC_ILi32EEEEEENS_6half_tEPNS6_IJSE_lSN_EEES1Q_S1S_NS1J_6fusion15FusionCallbacksIS1N_NS1T_17LinearCombinationIS1Q_fS1Q_fLNS_15FloatRoundStyleE2EEESL_S1P_JEEES15_NS16_IS18_S1A_NSZ_INS6_IJSK_S1B_EEENS6_IJSE_SK_EEEEEEENS5_17SM75_U16x8_LDSM_TENS5_14SM90_TMA_STOREES22_NS5_17SM90_U16x8_STSM_TENS5_9Copy_AtomIJNS5_17SM90_U32x4_STSM_NES1Q_EEEvEEEvvEEEEvNT_6ParamsE,"ax",@progbits
	.align	128
.text._ZN7cutlass13device_kernelINS_4gemm6kernel13GemmUniversalINS1_17GroupProblemShapeIN4cute5tupleIJiiiEEEEENS1_10collective13CollectiveMmaINS1_39MainloopSm90ArrayTmaGmmaWarpSpecializedILi4ENS6_IJNS5_1CILi2EEENSC_ILi1EEESE_EEENS1_43KernelPtrArrayTmaWarpSpecializedCooperativeEEENS6_IJNSC_ILi256EEENSC_ILi128EEENSC_ILi64EEEEEENS_10bfloat16_tEPNS6_IJlSE_NSC_ILi0EEEEEESM_SP_NS5_8TiledMMAINS5_8MMA_AtomIJNS5_4SM904GMMA28MMA_64x128x16_F32BF16BF16_SSILNST_5MajorE0ELSV_0ELNST_7ScaleInE1ELSW_1EEEEEENS5_6LayoutISF_NS6_IJSE_SN_SN_EEEEENS6_IJNS5_10UnderscoreES12_S12_EEEEENS5_13SM90_TMA_LOADENS5_14ComposedLayoutINS5_7SwizzleILi3ELi4ELi3EEENS5_18smem_ptr_flag_bitsILi16EEENSZ_INS6_IJNSC_ILi8EEESK_EEENS6_IJSK_SE_EEEEEEEvNS5_8identityENS5_23SM90_TMA_LOAD_MULTICASTES1F_vS1G_EENS_8epilogue10collective18CollectiveEpilogueINS1J_30Sm90PtrArrayTmaWarpSpecializedILi4ELi2ELi16ELb1ELb0ELi2EEEJSL_NS6_IJSJ_NSC_ILi32EEEEEENS_6half_tEPNS6_IJSE_lSN_EEES1Q_S1S_NS1J_6fusion15FusionCallbacksIS1N_NS1T_17LinearCombinationIS1Q_fS1Q_fLNS_15FloatRoundStyleE2EEESL_S1P_JEEES15_NS16_IS18_S1A_NSZ_INS6_IJSK_S1B_EEENS6_IJSE_SK_EEEEEEENS5_17SM75_U16x8_LDSM_TENS5_14SM90_TMA_STOREES22_NS5_17SM90_U16x8_STSM_TENS5_9Copy_AtomIJNS5_17SM90_U32x4_STSM_NES1Q_EEEvEEEvvEEEEvNT_6ParamsE:
        .type           _ZN7cutlass13device_kernelINS_4gemm6kernel13GemmUniversalINS1_17GroupProblemShapeIN4cute5tupleIJiiiEEEEENS1_10collective13CollectiveMmaINS1_39MainloopSm90ArrayTmaGmmaWarpSpecializedILi4ENS6_IJNS5_1CILi2EEENSC_ILi1EEESE_EEENS1_43KernelPtrArrayTmaWarpSpecializedCooperativeEEENS6_IJNSC_ILi256EEENSC_ILi128EEENSC_ILi64EEEEEENS_10bfloat16_tEPNS6_IJlSE_NSC_ILi0EEEEEESM_SP_NS5_8TiledMMAINS5_8MMA_AtomIJNS5_4SM904GMMA28MMA_64x128x16_F32BF16BF16_SSILNST_5MajorE0ELSV_0ELNST_7ScaleInE1ELSW_1EEEEEENS5_6LayoutISF_NS6_IJSE_SN_SN_EEEEENS6_IJNS5_10UnderscoreES12_S12_EEEEENS5_13SM90_TMA_LOADENS5_14ComposedLayoutINS5_7SwizzleILi3ELi4ELi3EEENS5_18smem_ptr_flag_bitsILi16EEENSZ_INS6_IJNSC_ILi8EEESK_EEENS6_IJSK_SE_EEEEEEEvNS5_8identityENS5_23SM90_TMA_LOAD_MULTICASTES1F_vS1G_EENS_8epilogue10collective18CollectiveEpilogueINS1J_30Sm90PtrArrayTmaWarpSpecializedILi4ELi2ELi16ELb1ELb0ELi2EEEJSL_NS6_IJSJ_NSC_ILi32EEEEEENS_6half_tEPNS6_IJSE_lSN_EEES1Q_S1S_NS1J_6fusion15FusionCallbacksIS1N_NS1T_17LinearCombinationIS1Q_fS1Q_fLNS_15FloatRoundStyleE2EEESL_S1P_JEEES15_NS16_IS18_S1A_NSZ_INS6_IJSK_S1B_EEENS6_IJSE_SK_EEEEEEENS5_17SM75_U16x8_LDSM_TENS5_14SM90_TMA_STOREES22_NS5_17SM90_U16x8_STSM_TENS5_9Copy_AtomIJNS5_17SM90_U32x4_STSM_NES1Q_EEEvEEEvvEEEEvNT_6ParamsE,@function
        .size           _ZN7cutlass13device_kernelINS_4gemm6kernel13GemmUniversalINS1_17GroupProblemShapeIN4cute5tupleIJiiiEEEEENS1_10collective13CollectiveMmaINS1_39MainloopSm90ArrayTmaGmmaWarpSpecializedILi4ENS6_IJNS5_1CILi2EEENSC_ILi1EEESE_EEENS1_43KernelPtrArrayTmaWarpSpecializedCooperativeEEENS6_IJNSC_ILi256EEENSC_ILi128EEENSC_ILi64EEEEEENS_10bfloat16_tEPNS6_IJlSE_NSC_ILi0EEEEEESM_SP_NS5_8TiledMMAINS5_8MMA_AtomIJNS5_4SM904GMMA28MMA_64x128x16_F32BF16BF16_SSILNST_5MajorE0ELSV_0ELNST_7ScaleInE1ELSW_1EEEEEENS5_6LayoutISF_NS6_IJSE_SN_SN_EEEEENS6_IJNS5_10UnderscoreES12_S12_EEEEENS5_13SM90_TMA_LOADENS5_14ComposedLayoutINS5_7SwizzleILi3ELi4ELi3EEENS5_18smem_ptr_flag_bitsILi16EEENSZ_INS6_IJNSC_ILi8EEESK_EEENS6_IJSK_SE_EEEEEEEvNS5_8identityENS5_23SM90_TMA_LOAD_MULTICASTES1F_vS1G_EENS_8epilogue10collective18CollectiveEpilogueINS1J_30Sm90PtrArrayTmaWarpSpecializedILi4ELi2ELi16ELb1ELb0ELi2EEEJSL_NS6_IJSJ_NSC_ILi32EEEEEENS_6half_tEPNS6_IJSE_lSN_EEES1Q_S1S_NS1J_6fusion15FusionCallbacksIS1N_NS1T_17LinearCombinationIS1Q_fS1Q_fLNS_15FloatRoundStyleE2EEESL_S1P_JEEES15_NS16_IS18_S1A_NSZ_INS6_IJSK_S1B_EEENS6_IJSE_SK_EEEEEEENS5_17SM75_U16x8_LDSM_TENS5_14SM90_TMA_STOREES22_NS5_17SM90_U16x8_STSM_TENS5_9Copy_AtomIJNS5_17SM90_U32x4_STSM_NES1Q_EEEvEEEvvEEEEvNT_6ParamsE,(.L_x_318 - _ZN7cutlass13device_kernelINS_4gemm6kernel13GemmUniversalINS1_17GroupProblemShapeIN4cute5tupleIJiiiEEEEENS1_10collective13CollectiveMmaINS1_39MainloopSm90ArrayTmaGmmaWarpSpecializedILi4ENS6_IJNS5_1CILi2EEENSC_ILi1EEESE_EEENS1_43KernelPtrArrayTmaWarpSpecializedCooperativeEEENS6_IJNSC_ILi256EEENSC_ILi128EEENSC_ILi64EEEEEENS_10bfloat16_tEPNS6_IJlSE_NSC_ILi0EEEEEESM_SP_NS5_8TiledMMAINS5_8MMA_AtomIJNS5_4SM904GMMA28MMA_64x128x16_F32BF16BF16_SSILNST_5MajorE0ELSV_0ELNST_7ScaleInE1ELSW_1EEEEEENS5_6LayoutISF_NS6_IJSE_SN_SN_EEEEENS6_IJNS5_10UnderscoreES12_S12_EEEEENS5_13SM90_TMA_LOADENS5_14ComposedLayoutINS5_7SwizzleILi3ELi4ELi3EEENS5_18smem_ptr_flag_bitsILi16EEENSZ_INS6_IJNSC_ILi8EEESK_EEENS6_IJSK_SE_EEEEEEEvNS5_8identityENS5_23SM90_TMA_LOAD_MULTICASTES1F_vS1G_EENS_8epilogue10collective18CollectiveEpilogueINS1J_30Sm90PtrArrayTmaWarpSpecializedILi4ELi2ELi16ELb1ELb0ELi2EEEJSL_NS6_IJSJ_NSC_ILi32EEEEEENS_6half_tEPNS6_IJSE_lSN_EEES1Q_S1S_NS1J_6fusion15FusionCallbacksIS1N_NS1T_17LinearCombinationIS1Q_fS1Q_fLNS_15FloatRoundStyleE2EEESL_S1P_JEEES15_NS16_IS18_S1A_NSZ_INS6_IJSK_S1B_EEENS6_IJSE_SK_EEEEEEENS5_17SM75_U16x8_LDSM_TENS5_14SM90_TMA_STOREES22_NS5_17SM90_U16x8_STSM_TENS5_9Copy_AtomIJNS5_17SM90_U32x4_STSM_NES1Q_EEEvEEEvvEEEEvNT_6ParamsE)
        .other          _ZN7cutlass13device_kernelINS_4gemm6kernel13GemmUniversalINS1_17GroupProblemShapeIN4cute5tupleIJiiiEEEEENS1_10collective13CollectiveMmaINS1_39MainloopSm90ArrayTmaGmmaWarpSpecializedILi4ENS6_IJNS5_1CILi2EEENSC_ILi1EEESE_EEENS1_43KernelPtrArrayTmaWarpSpecializedCooperativeEEENS6_IJNSC_ILi256EEENSC_ILi128EEENSC_ILi64EEEEEENS_10bfloat16_tEPNS6_IJlSE_NSC_ILi0EEEEEESM_SP_NS5_8TiledMMAINS5_8MMA_AtomIJNS5_4SM904GMMA28MMA_64x128x16_F32BF16BF16_SSILNST_5MajorE0ELSV_0ELNST_7ScaleInE1ELSW_1EEEEEENS5_6LayoutISF_NS6_IJSE_SN_SN_EEEEENS6_IJNS5_10UnderscoreES12_S12_EEEEENS5_13SM90_TMA_LOADENS5_14ComposedLayoutINS5_7SwizzleILi3ELi4ELi3EEENS5_18smem_ptr_flag_bitsILi16EEENSZ_INS6_IJNSC_ILi8EEESK_EEENS6_IJSK_SE_EEEEEEEvNS5_8identityENS5_23SM90_TMA_LOAD_MULTICASTES1F_vS1G_EENS_8epilogue10collective18CollectiveEpilogueINS1J_30Sm90PtrArrayTmaWarpSpecializedILi4ELi2ELi16ELb1ELb0ELi2EEEJSL_NS6_IJSJ_NSC_ILi32EEEEEENS_6half_tEPNS6_IJSE_lSN_EEES1Q_S1S_NS1J_6fusion15FusionCallbacksIS1N_NS1T_17LinearCombinationIS1Q_fS1Q_fLNS_15FloatRoundStyleE2EEESL_S1P_JEEES15_NS16_IS18_S1A_NSZ_INS6_IJSK_S1B_EEENS6_IJSE_SK_EEEEEEENS5_17SM75_U16x8_LDSM_TENS5_14SM90_TMA_STOREES22_NS5_17SM90_U16x8_STSM_TENS5_9Copy_AtomIJNS5_17SM90_U32x4_STSM_NES1Q_EEEvEEEvvEEEEvNT_6ParamsE,@"STO_CUDA_ENTRY STV_DEFAULT"
_ZN7cutlass13device_kernelINS_4gemm6kernel13GemmUniversalINS1_17GroupProblemShapeIN4cute5tupleIJiiiEEEEENS1_10collective13CollectiveMmaINS1_39MainloopSm90ArrayTmaGmmaWarpSpecializedILi4ENS6_IJNS5_1CILi2EEENSC_ILi1EEESE_EEENS1_43KernelPtrArrayTmaWarpSpecializedCooperativeEEENS6_IJNSC_ILi256EEENSC_ILi128EEENSC_ILi64EEEEEENS_10bfloat16_tEPNS6_IJlSE_NSC_ILi0EEEEEESM_SP_NS5_8TiledMMAINS5_8MMA_AtomIJNS5_4SM904GMMA28MMA_64x128x16_F32BF16BF16_SSILNST_5MajorE0ELSV_0ELNST_7ScaleInE1ELSW_1EEEEEENS5_6LayoutISF_NS6_IJSE_SN_SN_EEEEENS6_IJNS5_10UnderscoreES12_S12_EEEEENS5_13SM90_TMA_LOADENS5_14ComposedLayoutINS5_7SwizzleILi3ELi4ELi3EEENS5_18smem_ptr_flag_bitsILi16EEENSZ_INS6_IJNSC_ILi8EEESK_EEENS6_IJSK_SE_EEEEEEEvNS5_8identityENS5_23SM90_TMA_LOAD_MULTICASTES1F_vS1G_EENS_8epilogue10collective18CollectiveEpilogueINS1J_30Sm90PtrArrayTmaWarpSpecializedILi4ELi2ELi16ELb1ELb0ELi2EEEJSL_NS6_IJSJ_NSC_ILi32EEEEEENS_6half_tEPNS6_IJSE_lSN_EEES1Q_S1S_NS1J_6fusion15FusionCallbacksIS1N_NS1T_17LinearCombinationIS1Q_fS1Q_fLNS_15FloatRoundStyleE2EEESL_S1P_JEEES15_NS16_IS18_S1A_NSZ_INS6_IJSK_S1B_EEENS6_IJSE_SK_EEEEEEENS5_17SM75_U16x8_LDSM_TENS5_14SM90_TMA_STOREES22_NS5_17SM90_U16x8_STSM_TENS5_9Copy_AtomIJNS5_17SM90_U32x4_STSM_NES1Q_EEEvEEEvvEEEEvNT_6ParamsE:
[----:B------:R-:W1:Y:S08]  /*0000*/  LDC R1, c[0x0][0x28] ;  /* 0x00000a00ff017b82 */ /* 0x000e700000000800 */
[----:B------:R-:W2:Y:S01]  /*0010*/  LDC.64 R4, c[0x0][0x918] ;  /* 0x00024600ff047b82 */ /* 0x000ea20000000a00 */
[----:B------:R-:W-:Y:S01]  /*0020*/  ULDC.64 UR58, c[0x0][0x208] ;  /* 0x00008200003a7ab9 */ /* 0x000fe20000000a00 */
[----:B------:R-:W3:Y:S01]  /*0030*/  S2R R19, SR_TID.X ;  /* 0x0000000000137919 */ /* 0x000ee20000002100 */
[----:B------:R-:W-:Y:S01]  /*0040*/  ULDC UR4, c[0x0][0x910] ;  /* 0x0002440000047ab9 */ /* 0x000fe20000000800 */
[----:B------:R-:W-:Y:S01]  /*0050*/  ULDC.64 UR20, c[0x0][0x8d0] ;  /* 0x0002340000147ab9 */ /* 0x000fe20000000a00 */
[----:B------:R-:W-:Y:S01]  /*0060*/  ULDC.64 UR14, c[0x0][0x8c8] ;  /* 0x00023200000e7ab9 */ /* 0x000fe20000000a00 */
[----:B------:R-:W-:Y:S01]  /*0070*/  IMAD.MOV.U32 R8, RZ, RZ, RZ ;  /* 0x000000ffff087224 */ /* 0x000fe200078e00ff */
[----:B------:R-:W-:Y:S01]  /*0080*/  ULDC.64 UR16, c[0x0][0x8e0] ;  /* 0x0002380000107ab9 */ /* 0x000fe20000000a00 */
[----:B------:R-:W4:Y:S01]  /*0090*/  S2UR UR8, SR_CTAID.Y ;  /* 0x00000000000879c3 */ /* 0x000f220000002600 */
[----:B------:R-:W-:Y:S01]  /*00a0*/  IMAD.MOV.U32 R10, RZ, RZ, RZ ;  /* 0x000000ffff0a7224 */ /* 0x000fe200078e00ff */
[----:B------:R-:W-:Y:S01]  /*00b0*/  ULDC.64 UR22, c[0x0][0x8e8] ;  /* 0x00023a0000167ab9 */ /* 0x000fe20000000a00 */
[----:B--2---:R-:W2:Y:S01]  /*00c0*/  LDG.E R7, desc[UR58][R4.64] ;  /* 0x0000003a04077981 */ /* 0x004ea2000c1e1900 */
[----:B------:R-:W-:-:S03]  /*00d0*/  IMAD.U32 R0, RZ, RZ, UR4 ;  /* 0x00000004ff007e24 */ /* 0x000fc6000f8e00ff */
[----:B------:R-:W2:Y:S01]  /*00e0*/  LDG.E R6, desc[UR58][R4.64+0x4] ;  /* 0x0000043a04067981 */ /* 0x000ea2000c1e1900 */
[----:B---3--:R-:W-:Y:S01]  /*00f0*/  LOP3.LUT R9, R19, 0x1f, RZ, 0xc0, !PT ;  /* 0x0000001f13097812 */ /* 0x008fe200078ec0ff */
[----:B------:R-:W-:Y:S01]  /*0100*/  UISETP.NE.U32.AND UP0, UPT, UR20, URZ, UPT ;  /* 0x0000003f1400728c */ /* 0x000fe2000bf05070 */
[----:B------:R-:W3:Y:S01]  /*0110*/  S2UR UR40, SR_CTAID.X ;  /* 0x00000000002879c3 */ /* 0x000ee20000002500 */
[----:B------:R-:W-:Y:S01]  /*0120*/  ULDC UR4, c[0x0][0x908] ;  /* 0x0002420000047ab9 */ /* 0x000fe20000000800 */
[----:B------:R-:W-:Y:S01]  /*0130*/  ISETP.GE.AND P0, PT, R9, R0, PT ;  /* 0x000000000900720c */ /* 0x000fe20003f06270 */
[----:B------:R-:W-:Y:S02]  /*0140*/  UISETP.NE.AND.EX UP0, UPT, UR21, URZ, UPT, UP0 ;  /* 0x0000003f1500728c */ /* 0x000fe4000bf05300 */
[----:B------:R-:W-:-:S09]  /*0150*/  UISETP.NE.AND UP3, UPT, UR4, 0x1, UPT ;  /* 0x000000010400788c */ /* 0x000fd2000bf65270 */
[----:B------:R-:W-:Y:S01]  /*0160*/  @UP0 ULDC UR10, c[0x0][0x8dc] ;  /* 0x00023700000a0ab9 */ /* 0x000fe20000000800 */
[----:B------:R-:W1:Y:S01]  /*0170*/  @!P0 LDC.64 R2, c[0x0][0x918] ;  /* 0x00024600ff028b82 */ /* 0x000e620000000a00 */
[----:B----4-:R-:W-:Y:S01]  /*0180*/  @UP3 UMOV UR6, UR8 ;  /* 0x0000000800063c82 */ /* 0x010fe20008000000 */
[----:B------:R-:W-:Y:S01]  /*0190*/  @UP3 ULDC UR18, c[0x0][0x10] ;  /* 0x0000040000123ab9 */ /* 0x000fe20000000800 */
[----:B------:R-:W-:Y:S01]  /*01a0*/  @UP3 UMOV UR4, UR6 ;  /* 0x0000000600043c82 */ /* 0x000fe20008000000 */
[----:B------:R-:W-:Y:S01]  /*01b0*/  @UP3 UMOV UR5, URZ ;  /* 0x0000003f00053c82 */ /* 0x000fe20008000000 */
[----:B------:R-:W-:Y:S01]  /*01c0*/  @!UP3 UMOV UR6, UR8 ;  /* 0x000000080006bc82 */ /* 0x000fe20008000000 */
[----:B---3--:R-:W-:Y:S01]  /*01d0*/  @UP3 UIMAD.WIDE.U32 UR18, UR40, UR18, UR4 ;  /* 0x00000012281232a5 */ /* 0x008fe2000f8e0004 */
[----:B------:R-:W-:Y:S01]  /*01e0*/  @UP3 UMOV UR9, URZ ;  /* 0x0000003f00093c82 */ /* 0x000fe20008000000 */
[----:B-1----:R-:W-:-:S05]  /*01f0*/  @!P0 IMAD.WIDE.U32 R2, R9, 0xc, R2 ;  /* 0x0000000c09028825 */ /* 0x002fca00078e0002 */
[----:B------:R1:W5:Y:S04]  /*0200*/  @!P0 LDG.E R8, desc[UR58][R2.64] ;  /* 0x0000003a02088981 */ /* 0x000368000c1e1900 */
[----:B------:R1:W5:Y:S01]  /*0210*/  @!P0 LDG.E R10, desc[UR58][R2.64+0x4] ;  /* 0x0000043a020a8981 */ /* 0x000362000c1e1900 */
[----:B------:R-:W-:Y:S01]  /*0220*/  ISETP.NE.U32.AND P0, PT, RZ, UR22, PT ;  /* 0x00000016ff007c0c */ /* 0x000fe2000bf05070 */
[----:B------:R-:W-:-:S03]  /*0230*/  @!UP3 ULDC UR7, c[0x0][0xc] ;  /* 0x000003000007bab9 */ /* 0x000fc60000000800 */
[----:B------:R-:W-:Y:S01]  /*0240*/  ISETP.NE.AND.EX P0, PT, RZ, UR23, PT, P0 ;  /* 0x00000017ff007c0c */ /* 0x000fe2000bf05300 */
[----:B------:R-:W-:Y:S01]  /*0250*/  UMOV UR41, URZ ;  /* 0x0000003f00297c82 */ /* 0x000fe20008000000 */
[----:B------:R-:W-:Y:S01]  /*0260*/  @UP3 UIADD3 UR9, UR19, UR9, URZ ;  /* 0x0000000913093290 */ /* 0x000fe2000fffe03f */
[----:B--2---:R-:W-:Y:S02]  /*0270*/  R2UR UR12, R7 ;  /* 0x00000000070c72ca */ /* 0x004fe400000e0000 */
[----:B------:R-:W-:-:S11]  /*0280*/  R2UR UR26, R6 ;  /* 0x00000000061a72ca */ /* 0x000fd600000e0000 */
[----:B------:R-:W-:-:S04]  /*0290*/  UIADD3 UR11, UP1, UR12, UR14, URZ ;  /* 0x0000000e0c0b7290 */ /* 0x000fc8000ff3e03f */
[----:B------:R-:W-:Y:S02]  /*02a0*/  ULEA.HI.X.SX32 UR12, UR12, UR15, 0x1, UP1 ;  /* 0x0000000f0c0c7291 */ /* 0x000fe400088f0e3f */
[----:B------:R-:W-:-:S04]  /*02b0*/  UIADD3 UR11, UP1, UR11, -0x1, URZ ;  /* 0xffffffff0b0b7890 */ /* 0x000fc8000ff3e03f */
[----:B------:R-:W-:Y:S02]  /*02c0*/  UIADD3.X UR12, UR12, -0x1, URZ, UP1, !UPT ;  /* 0xffffffff0c0c7890 */ /* 0x000fe40008ffe43f */
[----:B------:R-:W-:-:S04]  /*02d0*/  @UP0 UIADD3 UR10, UP1, UR11, UR10, URZ ;  /* 0x0000000a0b0a0290 */ /* 0x000fc8000ff3e03f */
[----:B------:R-:W-:Y:S02]  /*02e0*/  @UP0 UIADD3.X UR28, URZ, UR12, URZ, UP1, !UPT ;  /* 0x0000000c3f1c0290 */ /* 0x000fe40008ffe43f */
[----:B------:R-:W-:Y:S02]  /*02f0*/  UIADD3 UR13, UP1, UR26, UR16, URZ ;  /* 0x000000101a0d7290 */ /* 0x000fe4000ff3e03f */
[----:B------:R-:W-:Y:S02]  /*0300*/  @UP0 UIMAD.WIDE.U32 UR24, UR28, UR20, URZ ;  /* 0x000000141c1802a5 */ /* 0x000fe4000f8e003f */
[----:B------:R-:W-:Y:S02]  /*0310*/  ULEA.HI.X.SX32 UR8, UR26, UR17, 0x1, UP1 ;  /* 0x000000111a087291 */ /* 0x000fe400088f0e3f */
[----:B------:R-:W-:Y:S02]  /*0320*/  @UP0 UIMAD.WIDE.U32 UR24, UP1, UR10, UR21, UR24 ;  /* 0x000000150a1802a5 */ /* 0x000fe4000f820018 */
[----:B------:R-:W-:-:S02]  /*0330*/  @UP0 UIMAD.WIDE.U32 UR4, UR10, UR20, URZ ;  /* 0x000000140a0402a5 */ /* 0x000fc4000f8e003f */
[----:B------:R-:W-:Y:S02]  /*0340*/  @UP0 UIADD3.X UR27, URZ, URZ, URZ, UP1, !UPT ;  /* 0x0000003f3f1b0290 */ /* 0x000fe40008ffe43f */
[----:B------:R-:W-:Y:S01]  /*0350*/  @UP0 UIADD3 URZ, UP1, UR5, UR24, URZ ;  /* 0x00000018053f0290 */ /* 0x000fe2000ff3e03f */
[----:B------:R-:W-:Y:S01]  /*0360*/  @UP0 UMOV UR26, UR25 ;  /* 0x00000019001a0c82 */ /* 0x000fe20008000000 */
[----:B------:R-:W-:Y:S02]  /*0370*/  @!UP3 UIMAD.WIDE.U32 UR4, UR7, UR6, UR40 ;  /* 0x000000060704b2a5 */ /* 0x000fe4000f8e0028 */
[----:B------:R-:W-:Y:S02]  /*0380*/  @UP0 UIMAD.WIDE.U32.X UR24, UR28, UR21, UR26, UP1 ;  /* 0x000000151c1802a5 */ /* 0x000fe400088e041a */
[----:B------:R-:W-:Y:S01]  /*0390*/  UIADD3 UR13, UP2, UR13, -0x1, URZ ;  /* 0xffffffff0d0d7890 */ /* 0x000fe2000ff5e03f */
[----:B------:R-:W-:Y:S02]  /*03a0*/  @UP3 UMOV UR10, UR18 ;  /* 0x00000012000a3c82 */ /* 0x000fe40008000000 */
[----:B------:R-:W-:Y:S01]  /*03b0*/  @!UP3 UMOV UR10, UR4 ;  /* 0x00000004000abc82 */ /* 0x000fe20008000000 */
[----:B------:R-:W-:Y:S01]  /*03c0*/  UIADD3.X UR19, UR8, -0x1, URZ, UP2, !UPT ;  /* 0xffffffff08137890 */ /* 0x000fe200097fe43f */
[----:B------:R-:W-:Y:S01]  /*03d0*/  @!UP3 UMOV UR9, UR5 ;  /* 0x000000050009bc82 */ /* 0x000fe20008000000 */
[----:B------:R-:W-:Y:S01]  /*03e0*/  @UP0 UMOV UR11, UR24 ;  /* 0x00000018000b0c82 */ /* 0x000fe20008000000 */
[----:B------:R-:W-:Y:S01]  /*03f0*/  @UP0 UMOV UR12, UR25 ;  /* 0x00000019000c0c82 */ /* 0x000fe20008000000 */
[----:B-1----:R-:W-:Y:S08]  /*0400*/  @!P0 BRA `(.L_x_0) ;  /* 0x0000000000308947 */ /* 0x002ff00003800000 */
[----:B------:R-:W-:Y:S02]  /*0410*/  ULDC UR7, c[0x0][0x8f4] ;  /* 0x00023d0000077ab9 */ /* 0x000fe40000000800 */
[----:B------:R-:W-:-:S04]  /*0420*/  UIADD3 UR7, UP1, UR13, UR7, URZ ;  /* 0x000000070d077290 */ /* 0x000fc8000ff3e03f */
[----:B------:R-:W-:-:S04]  /*0430*/  UIADD3.X UR8, URZ, UR19, URZ, UP1, !UPT ;  /* 0x000000133f087290 */ /* 0x000fc80008ffe43f */
[----:B------:R-:W-:-:S04]  /*0440*/  UIMAD.WIDE.U32 UR4, UR8, UR22, URZ ;  /* 0x00000016080472a5 */ /* 0x000fc8000f8e003f */
[----:B------:R-:W-:Y:S02]  /*0450*/  UIMAD.WIDE.U32 UR18, UP1, UR7, UR23, UR4 ;  /* 0x00000017071272a5 */ /* 0x000fe4000f820004 */
[----:B------:R-:W-:Y:S02]  /*0460*/  UIMAD.WIDE.U32 UR4, UR7, UR22, URZ ;  /* 0x00000016070472a5 */ /* 0x000fe4000f8e003f */
[----:B------:R-:W-:Y:S02]  /*0470*/  UIADD3.X UR25, URZ, URZ, URZ, UP1, !UPT ;  /* 0x0000003f3f197290 */ /* 0x000fe40008ffe43f */
[----:B------:R-:W-:Y:S01]  /*0480*/  UIADD3 URZ, UP1, UR5, UR18, URZ ;  /* 0x00000012053f7290 */ /* 0x000fe2000ff3e03f */
[----:B------:R-:W-:-:S03]  /*0490*/  UMOV UR24, UR19 ;  /* 0x0000001300187c82 */ /* 0x000fc60008000000 */
[----:B------:R-:W-:-:S07]  /*04a0*/  UIMAD.WIDE.U32.X UR4, UR8, UR23, UR24, UP1 ;  /* 0x00000017080472a5 */ /* 0x000fce00088e0418 */
[----:B------:R-:W-:Y:S01]  /*04b0*/  UMOV UR13, UR4 ;  /* 0x00000004000d7c82 */ /* 0x000fe20008000000 */
[----:B------:R-:W-:-:S05]  /*04c0*/  UMOV UR19, UR5 ;  /* 0x0000000500137c82 */ /* 0x000fca0008000000 */
.L_x_0:
[----:B------:R-:W-:Y:S01]  /*04d0*/  ULDC UR8, c[0x0][0x934] ;  /* 0x00024d0000087ab9 */ /* 0x000fe20000000800 */
[----:B------:R-:W-:Y:S01]  /*04e0*/  ULDC UR7, c[0x0][0x904] ;  /* 0x0002410000077ab9 */ /* 0x000fe20000000800 */
[----:B------:R-:W-:Y:S01]  /*04f0*/  ULDC UR4, c[0x0][0x938] ;  /* 0x00024e0000047ab9 */ /* 0x000fe20000000800 */
[----:B------:R-:W-:Y:S01]  /*0500*/  USHF.L.U32 UR8, UR8, UR7, URZ ;  /* 0x0000000708087299 */ /* 0x000fe2000800063f */
[----:B------:R-:W-:Y:S01]  /*0510*/  SHF.R.U32.HI R13, RZ, 0x5, R19 ;  /* 0x00000005ff0d7819 */ /* 0x000fe20000011613 */
[----:B------:R-:W-:Y:S01]  /*0520*/  USHF.L.U32 UR7, UR4, UR7, URZ ;  /* 0x0000000704077299 */ /* 0x000fe2000800063f */
[----:B------:R-:W-:Y:S01]  /*0530*/  ULDC UR26, c[0x0][0x8d8] ;  /* 0x00023600001a7ab9 */ /* 0x000fe20000000800 */
[----:B------:R-:W-:Y:S02]  /*0540*/  ULDC UR30, c[0x0][0x8f0] ;  /* 0x00023c00001e7ab9 */ /* 0x000fe40000000800 */
[----:B------:R-:W-:Y:S01]  /*0550*/  IMAD.U32 R11, RZ, RZ, UR8 ;  /* 0x00000008ff0b7e24 */ /* 0x000fe2000f8e00ff */
[----:B------:R-:W-:Y:S01]  /*0560*/  USHF.R.U64 UR18, UR11, UR26, UR12 ;  /* 0x0000001a0b127299 */ /* 0x000fe2000800120c */
[----:B------:R-:W-:Y:S01]  /*0570*/  IMAD.U32 R20, RZ, RZ, UR7 ;  /* 0x00000007ff147e24 */ /* 0x000fe2000f8e00ff */
[----:B------:R-:W-:-:S02]  /*0580*/  USHF.R.U64 UR11, UR13, UR30, UR19 ;  /* 0x0000001e0d0b7299 */ /* 0x000fc40008001213 */
[----:B------:R-:W-:Y:S01]  /*0590*/  IABS R2, R11 ;  /* 0x0000000b00027213 */ /* 0x000fe20000000000 */
[----:B------:R-:W-:Y:S01]  /*05a0*/  UIADD3 UR18, UR18, -0x1, UR8 ;  /* 0xffffffff12127890 */ /* 0x000fe2000fffe008 */
[----:B------:R-:W-:Y:S01]  /*05b0*/  IABS R3, R20 ;  /* 0x0000001400037213 */ /* 0x000fe20000000000 */
[----:B------:R-:W-:Y:S01]  /*05c0*/  UIADD3 UR11, UR11, -0x1, UR7 ;  /* 0xffffffff0b0b7890 */ /* 0x000fe2000fffe007 */
[----:B------:R-:W-:Y:S01]  /*05d0*/  R2UR UR28, R2 ;  /* 0x00000000021c72ca */ /* 0x000fe200000e0000 */
[----:B------:R-:W-:Y:S01]  /*05e0*/  UMOV UR12, URZ ;  /* 0x0000003f000c7c82 */ /* 0x000fe20008000000 */
[----:B------:R-:W-:Y:S01]  /*05f0*/  UISETP.GE.AND UP5, UPT, UR18, URZ, UPT ;  /* 0x0000003f1200728c */ /* 0x000fe2000bfa6270 */
[----:B------:R-:W-:Y:S01]  /*0600*/  IMAD.MOV.U32 R2, RZ, RZ, R3 ;  /* 0x000000ffff027224 */ /* 0x000fe200078e0003 */
[----:B------:R-:W-:Y:S01]  /*0610*/  UISETP.NE.AND UP4, UPT, UR8, URZ, UPT ;  /* 0x0000003f0800728c */ /* 0x000fe2000bf85270 */
[----:B------:R-:W-:-:S03]  /*0620*/  UMOV UR54, 0x1 ;  /* 0x0000000100367882 */ /* 0x000fc60000000000 */
[----:B------:R-:W-:-:S05]  /*0630*/  R2UR UR27, R2 ;  /* 0x00000000021b72ca */ /* 0x000fca00000e0000 */
[----:B------:R-:W1:Y:S08]  /*0640*/  I2F.RP R2, UR28 ;  /* 0x0000001c00027d06 */ /* 0x000e700008209400 */
[----:B------:R-:W2:Y:S08]  /*0650*/  I2F.RP R4, UR27 ;  /* 0x0000001b00047d06 */ /* 0x000eb00008209400 */
[----:B-1----:R-:W1:Y:S08]  /*0660*/  MUFU.RCP R2, R2 ;  /* 0x0000000200027308 */ /* 0x002e700000001000 */
[----:B--2---:R-:W2:Y:S01]  /*0670*/  MUFU.RCP R4, R4 ;  /* 0x0000000400047308 */ /* 0x004ea20000001000 */
[----:B-1----:R-:W-:-:S02]  /*0680*/  VIADD R3, R2, 0xffffffe ;  /* 0x0ffffffe02037836 */ /* 0x002fc40000000000 */
[----:B------:R-:W-:-:S05]  /*0690*/  IMAD.U32 R2, RZ, RZ, UR18 ;  /* 0x00000012ff027e24 */ /* 0x000fca000f8e00ff */
[----:B------:R-:W1:Y:S01]  /*06a0*/  F2I.FTZ.U32.TRUNC.NTZ R3, R3 ;  /* 0x0000000300037305 */ /* 0x000e62000021f000 */
[----:B------:R-:W-:Y:S01]  /*06b0*/  IABS R2, R2 ;  /* 0x0000000200027213 */ /* 0x000fe20000000000 */
[----:B--2---:R-:W-:Y:S01]  /*06c0*/  VIADD R5, R4, 0xffffffe ;  /* 0x0ffffffe04057836 */ /* 0x004fe20000000000 */
[----:B------:R-:W-:Y:S02]  /*06d0*/  IABS R4, R11 ;  /* 0x0000000b00047213 */ /* 0x000fe40000000000 */
[----:B------:R-:W-:-:S03]  /*06e0*/  R2UR UR32, R2 ;  /* 0x00000000022072ca */ /* 0x000fc600000e0000 */
[----:B------:R-:W2:Y:S01]  /*06f0*/  F2I.FTZ.U32.TRUNC.NTZ R5, R5 ;  /* 0x0000000500057305 */ /* 0x000ea2000021f000 */
[----:B------:R-:W-:Y:S01]  /*0700*/  IMAD.MOV R4, RZ, RZ, -R4 ;  /* 0x000000ffff047224 */ /* 0x000fe200078e0a04 */
[----:B-1----:R-:W-:Y:S01]  /*0710*/  R2UR UR13, R3 ;  /* 0x00000000030d72ca */ /* 0x002fe200000e0000 */
[----:B------:R-:W-:Y:S01]  /*0720*/  IMAD.U32 R3, RZ, RZ, UR11 ;  /* 0x0000000bff037e24 */ /* 0x000fe2000f8e00ff */
[----:B--2---:R-:W-:-:S04]  /*0730*/  R2UR UR5, R5 ;  /* 0x00000000050572ca */ /* 0x004fc800000e0000 */
[----:B------:R-:W-:Y:S01]  /*0740*/  IABS R5, R3 ;  /* 0x0000000300057213 */ /* 0x000fe20000000000 */
[----:B------:R-:W-:Y:S01]  /*0750*/  IMAD.MOV.U32 R3, RZ, RZ, R4 ;  /* 0x000000ffff037224 */ /* 0x000fe200078e0004 */
[----:B------:R-:W-:-:S05]  /*0760*/  IABS R4, R20 ;  /* 0x0000001400047213 */ /* 0x000fca0000000000 */
[----:B------:R-:W-:Y:S01]  /*0770*/  UIADD3 UR4, URZ, -UR13, URZ ;  /* 0x8000000d3f047290 */ /* 0x000fe2000fffe03f */
[----:B------:R-:W-:Y:S01]  /*0780*/  IMAD.MOV.U32 R2, RZ, RZ, R5 ;  /* 0x000000ffff027224 */ /* 0x000fe200078e0005 */
[----:B------:R-:W-:Y:S02]  /*0790*/  IADD3 R4, RZ, -R4, RZ ;  /* 0x80000004ff047210 */ /* 0x000fe40007ffe0ff */
[----:B------:R-:W-:Y:S01]  /*07a0*/  UIMAD UR4, UR4, UR28, URZ ;  /* 0x0000001c040472a4 */ /* 0x000fe2000f8e023f */
[----:B------:R-:W-:Y:S02]  /*07b0*/  R2UR UR29, R3 ;  /* 0x00000000031d72ca */ /* 0x000fe400000e0000 */
[----:B------:R-:W-:Y:S01]  /*07c0*/  R2UR UR33, R2 ;  /* 0x00000000022172ca */ /* 0x000fe200000e0000 */
[----:B------:R-:W-:Y:S01]  /*07d0*/  UIADD3 UR24, URZ, -UR5, URZ ;  /* 0x800000053f187290 */ /* 0x000fe2000fffe03f */
[----:B------:R-:W-:Y:S01]  /*07e0*/  IMAD.MOV.U32 R2, RZ, RZ, R4 ;  /* 0x000000ffff027224 */ /* 0x000fe200078e0004 */
[----:B------:R-:W-:Y:S01]  /*07f0*/  UIMAD.WIDE.U32 UR12, UR13, UR4, UR12 ;  /* 0x000000040d0c72a5 */ /* 0x000fe2000f8e000c */
[----:B------:R-:W1:Y:S01]  /*0800*/  SHFL.IDX PT, R3, R13, RZ, 0x1f ;  /* 0x00001fff0d037589 */ /* 0x000e6200000e0000 */
[----:B------:R-:W-:Y:S01]  /*0810*/  UIMAD UR24, UR24, UR27, URZ ;  /* 0x0000001b181872a4 */ /* 0x000fe2000f8e023f */
[----:B------:R-:W-:Y:S01]  /*0820*/  UMOV UR4, URZ ;  /* 0x0000003f00047c82 */ /* 0x000fe20008000000 */
[----:B------:R-:W-:-:S02]  /*0830*/  R2UR UR31, R2 ;  /* 0x00000000021f72ca */ /* 0x000fc400000e0000 */
[----:B------:R-:W-:Y:S01]  /*0840*/  UIMAD.WIDE.U32 UR24, UR5, UR24, UR4 ;  /* 0x00000018051872a5 */ /* 0x000fe2000f8e0004 */
[----:B------:R-:W-:Y:S01]  /*0850*/  SHF.R.U32.HI R2, RZ, 0x7, R19 ;  /* 0x00000007ff027819 */ /* 0x000fe20000011613 */
[----:B------:R-:W-:-:S04]  /*0860*/  UIMAD.WIDE.U32 UR4, UR13, UR32, URZ ;  /* 0x000000200d0472a5 */ /* 0x000fc8000f8e003f */
[----:B------:R-:W-:Y:S01]  /*0870*/  UIMAD UR5, UR5, UR29, UR32 ;  /* 0x0000001d050572a4 */ /* 0x000fe2000f8e0220 */
[----:B------:R-:W2:Y:S01]  /*0880*/  SHFL.IDX PT, R2, R2, RZ, 0x1f ;  /* 0x00001fff02027589 */ /* 0x000ea200000e0000 */
[----:B------:R-:W-:Y:S01]  /*0890*/  UMOV UR19, UR25 ;  /* 0x0000001900137c82 */ /* 0x000fe20008000000 */
[----:B------:R-:W-:Y:S02]  /*08a0*/  ULOP3.LUT UR32, URZ, UR8, URZ, 0x33, !UPT ;  /* 0x000000083f207292 */ /* 0x000fe4000f8e333f */
[----:B------:R-:W-:Y:S02]  /*08b0*/  UIMAD.WIDE.U32 UR24, UR19, UR33, URZ ;  /* 0x00000021131872a5 */ /* 0x000fe4000f8e003f */
[----:B------:R-:W-:Y:S02]  /*08c0*/  UISETP.GT.U32.AND UP1, UPT, UR28, UR5, UPT ;  /* 0x000000051c00728c */ /* 0x000fe4000bf24070 */
[----:B------:R-:W-:Y:S02]  /*08d0*/  UIMAD UR25, UR25, UR31, UR33 ;  /* 0x0000001f191972a4 */ /* 0x000fe4000f8e0221 */
[----:B------:R-:W-:-:S02]  /*08e0*/  ULOP3.LUT UR33, URZ, UR7, URZ, 0x33, !UPT ;  /* 0x000000073f217292 */ /* 0x000fc4000f8e333f */
[----:B------:R-:W-:Y:S01]  /*08f0*/  UISETP.GT.U32.AND UP2, UPT, UR27, UR25, UPT ;  /* 0x000000191b00728c */ /* 0x000fe2000bf44070 */
[----:B-1----:R-:W-:-:S04]  /*0900*/  R2UR UR34, R3 ;  /* 0x00000000032272ca */ /* 0x002fc800000e0000 */
[----:B------:R-:W-:-:S04]  /*0910*/  @!UP1 UIADD3 UR5, UR5, -UR28, URZ ;  /* 0x8000001c05059290 */ /* 0x000fc8000fffe03f */
[----:B------:R-:W-:Y:S02]  /*0920*/  UISETP.GT.U32.AND UP6, UPT, UR28, UR5, UPT ;  /* 0x000000051c00728c */ /* 0x000fe4000bfc4070 */
[----:B------:R-:W-:Y:S01]  /*0930*/  @!UP2 UIADD3 UR25, UR25, -UR27, URZ ;  /* 0x8000001b1919a290 */ /* 0x000fe2000fffe03f */
[----:B--2---:R-:W-:Y:S01]  /*0940*/  R2UR UR12, R2 ;  /* 0x00000000020c72ca */ /* 0x004fe200000e0000 */
[----:B------:R-:W-:Y:S01]  /*0950*/  UISETP.NE.AND UP2, UPT, UR7, URZ, UPT ;  /* 0x0000003f0700728c */ /* 0x000fe2000bf45270 */
[----:B------:R-:W-:Y:S01]  /*0960*/  ISETP.NE.AND P1, PT, RZ, UR34, PT ;  /* 0x00000022ff007c0c */ /* 0x000fe2000bf25270 */
[----:B------:R-:W-:Y:S02]  /*0970*/  UISETP.GT.U32.AND UP1, UPT, UR27, UR25, UPT ;  /* 0x000000191b00728c */ /* 0x000fe4000bf24070 */
[----:B------:R-:W-:-:S03]  /*0980*/  USHF.R.S32.HI UR4, URZ, 0x1f, UR34 ;  /* 0x0000001f3f047899 */ /* 0x000fc60008011422 */
[----:B------:R-:W-:Y:S02]  /*0990*/  @!UP6 UIADD3 UR5, UR5, -UR28, URZ ;  /* 0x8000001c0505e290 */ /* 0x000fe4000fffe03f */
[----:B------:R-:W-:Y:S02]  /*09a0*/  UISETP.GE.AND UP6, UPT, UR11, URZ, UPT ;  /* 0x0000003f0b00728c */ /* 0x000fe4000bfc6270 */
[----:B------:R-:W-:Y:S02]  /*09b0*/  @!UP5 UIADD3 UR5, -UR5, URZ, URZ ;  /* 0x0000003f0505d290 */ /* 0x000fe4000fffe13f */
[----:B------:R-:W-:Y:S02]  /*09c0*/  @!UP1 UIADD3 UR25, UR25, -UR27, URZ ;  /* 0x8000001b19199290 */ /* 0x000fe4000fffe03f */
[----:B------:R-:W-:Y:S02]  /*09d0*/  ULEA.HI UR4, UR4, UR34, URZ, 0x2 ;  /* 0x0000002204047291 */ /* 0x000fe4000f8f103f */
[----:B------:R-:W-:-:S02]  /*09e0*/  USEL UR5, UR32, UR5, !UP4 ;  /* 0x0000000520057287 */ /* 0x000fc4000e000000 */
[----:B------:R-:W-:Y:S02]  /*09f0*/  ULOP3.LUT UR4, UR4, 0xfffffffc, URZ, 0xc0, !UPT ;  /* 0xfffffffc04047892 */ /* 0x000fe4000f8ec03f */
[----:B------:R-:W-:Y:S02]  /*0a00*/  @!UP6 UIADD3 UR25, -UR25, URZ, URZ ;  /* 0x0000003f1919e290 */ /* 0x000fe4000fffe13f */
[----:B------:R-:W-:Y:S02]  /*0a10*/  UIADD3 UR5, UR18, -UR5, URZ ;  /* 0x8000000512057290 */ /* 0x000fe4000fffe03f */
[----:B------:R-:W-:Y:S02]  /*0a20*/  USEL UR25, UR33, UR25, !UP2 ;  /* 0x0000001921197287 */ /* 0x000fe4000d000000 */
[----:B------:R-:W-:Y:S02]  /*0a30*/  UIADD3 UR55, UR34, -UR4, URZ ;  /* 0x8000000422377290 */ /* 0x000fe4000fffe03f */
[----:B------:R-:W-:-:S02]  /*0a40*/  UIADD3 UR25, UR11, -UR25, URZ ;  /* 0x800000190b197290 */ /* 0x000fc4000fffe03f */
[----:B------:R-:W-:Y:S02]  /*0a50*/  UISETP.NE.AND UP1, UPT, UR12, URZ, UPT ;  /* 0x0000003f0c00728c */ /* 0x000fe4000bf25270 */
[----:B------:R-:W-:Y:S02]  /*0a60*/  UIMAD UR24, UR5, UR25, URZ ;  /* 0x00000019051872a4 */ /* 0x000fe4000f8e023f */
[----:B------:R-:W-:Y:S02]  /*0a70*/  USEL UR4, UR25, UR5, !UP3 ;  /* 0x0000000519047287 */ /* 0x000fe4000d800000 */
[----:B------:R-:W-:Y:S02]  /*0a80*/  USHF.R.S32.HI UR25, URZ, 0x1f, UR24 ;  /* 0x0000001f3f197899 */ /* 0x000fe40008011418 */
[----:B------:R-:W-:Y:S01]  /*0a90*/  USHF.R.S32.HI UR5, URZ, 0x1f, UR4 ;  /* 0x0000001f3f057899 */ /* 0x000fe20008011404 */
[----:B------:R-:W-:Y:S01]  /*0aa0*/  IMAD.U32 R6, RZ, RZ, UR24 ;  /* 0x00000018ff067e24 */ /* 0x000fe2000f8e00ff */
[----:B------:R-:W-:Y:S01]  /*0ab0*/  UISETP.EQ.AND UP5, UPT, UR55, 0x3, !UP1 ;  /* 0x000000033700788c */ /* 0x000fe2000cfa2270 */
[----:B------:R-:W-:-:S02]  /*0ac0*/  IMAD.U32 R4, RZ, RZ, UR4 ;  /* 0x00000004ff047e24 */ /* 0x000fc4000f8e00ff */
[----:B------:R-:W-:Y:S01]  /*0ad0*/  IMAD.U32 R7, RZ, RZ, UR25 ;  /* 0x00000019ff077e24 */ /* 0x000fe2000f8e00ff */
[----:B------:R-:W-:Y:S01]  /*0ae0*/  USEL UR54, UR54, 0x2, UP5 ;  /* 0x0000000236367887 */ /* 0x000fe2000a800000 */
[----:B------:R-:W-:Y:S01]  /*0af0*/  IMAD.U32 R5, RZ, RZ, UR5 ;  /* 0x00000005ff057e24 */ /* 0x000fe2000f8e00ff */
[----:B------:R-:W-:Y:S10]  /*0b00*/  @P1 BRA `(.L_x_1) ;  /* 0x0000000000841947 */ /* 0x000ff40003800000 */
[----:B------:R-:W-:Y:S01]  /*0b10*/  ELECT P1, URZ, PT ;  /* 0x00000000003f782f */ /* 0x000fe20003820000 */
[----:B------:R-:W-:-:S12]  /*0b20*/  BSSY B0, `(.L_x_1) ;  /* 0x000001f000007945 */ /* 0x000fd80003800000 */
[----:B------:R-:W-:Y:S05]  /*0b30*/  @!P1 BRA `(.L_x_2) ;  /* 0x0000000000749947 */ /* 0x000fea0003800000 */
[----:B------:R-:W1:Y:S01]  /*0b40*/  S2UR UR11, SR_CgaCtaId ;  /* 0x00000000000b79c3 */ /* 0x000e620000008800 */
[----:B------:R-:W-:Y:S01]  /*0b50*/  UMOV UR4, 0x400 ;  /* 0x0000040000047882 */ /* 0x000fe20000000000 */
[----:B------:R-:W-:Y:S01]  /*0b60*/  UMOV UR5, 0x1 ;  /* 0x0000000100057882 */ /* 0x000fe20000000000 */
[----:B------:R-:W-:Y:S02]  /*0b70*/  UMOV UR24, 0x140 ;  /* 0x0000014000187882 */ /* 0x000fe40000000000 */
[----:B------:R-:W-:-:S04]  /*0b80*/  UIADD3 UR24, -UR24, 0x100000, URZ ;  /* 0x0010000018187890 */ /* 0x000fc8000fffe13f */
[----:B------:R-:W-:Y:S02]  /*0b90*/  USHF.L.U32 UR25, UR24, 0xb, URZ ;  /* 0x0000000b18197899 */ /* 0x000fe4000800063f */
[----:B------:R-:W-:Y:S02]  /*0ba0*/  USHF.L.U32 UR24, UR24, 0x1, URZ ;  /* 0x0000000118187899 */ /* 0x000fe4000800063f */
[----:B-1----:R-:W-:Y:S02]  /*0bb0*/  ULEA UR11, UR11, UR4, 0x18 ;  /* 0x000000040b0b7291 */ /* 0x002fe4000f8ec03f */
[----:B------:R-:W-:-:S04]  /*0bc0*/  UIADD3 UR4, -UR5, 0x100000, URZ ;  /* 0x0010000005047890 */ /* 0x000fc8000fffe13f */
[----:B------:R-:W-:Y:S02]  /*0bd0*/  USHF.L.U32 UR5, UR4, 0xb, URZ ;  /* 0x0000000b04057899 */ /* 0x000fe4000800063f */
[----:B------:R-:W-:Y:S01]  /*0be0*/  USHF.L.U32 UR4, UR4, 0x1, URZ ;  /* 0x0000000104047899 */ /* 0x000fe2000800063f */
[----:B------:R-:W1:Y:S11]  /*0bf0*/  FENCE.VIEW.ASYNC.S ;  /* 0x00000000000073c6 */ /* 0x000e760000000000 */
[----:B-1----:R1:W2:Y:S01]  /*0c00*/  SYNCS.EXCH.64 URZ, [UR11+0x38400], UR4 ;  /* 0x038400040b3f75b2 */ /* 0x0022a20008000100 */
[----:B------:R1:W3:Y:S01]  /*0c10*/  SYNCS.EXCH.64 URZ, [UR11+0x38440], UR24 ;  /* 0x038440180b3f75b2 */ /* 0x0002e20008000100 */
[----:B------:R1:W4:Y:S01]  /*0c20*/  SYNCS.EXCH.64 URZ, [UR11+0x38408], UR4 ;  /* 0x038408040b3f75b2 */ /* 0x0003220008000100 */
[----:B------:R1:W1:Y:S01]  /*0c30*/  SYNCS.EXCH.64 URZ, [UR11+0x38448], UR24 ;  /* 0x038448180b3f75b2 */ /* 0x0002620008000100 */
        /* <DEDUP_REMOVED lines=12> */
[----:B------:R-:W-:Y:S01]  /*0d00*/  NOP ;  /* 0x0000000000007918 */ /* 0x000fe20000000000 */
.L_x_2:
[----:B-1----:R-:W-:Y:S05]  /*0d10*/  BSYNC B0 ;  /* 0x0000000000007941 */ /* 0x002fea0003800000 */
.L_x_1:
[----:B------:R-:W1:Y:S01]  /*0d20*/  SHFL.IDX PT, R2, R13, RZ, 0x1f ;  /* 0x00001fff0d027589 */ /* 0x000e6200000e0000 */
[----:B------:R-:W-:Y:S01]  /*0d30*/  UIADD3 UR18, UR12, -0x1, URZ ;  /* 0xffffffff0c127890 */ /* 0x000fe2000fffe03f */
[----:B------:R-:W-:Y:S01]  /*0d40*/  I2FP.F32.U32 R3, UR6 ;  /* 0x0000000600037c45 */ /* 0x000fe20008201000 */
[----:B------:R-:W-:Y:S01]  /*0d50*/  UISETP.LT.U32.AND UP6, UPT, UR55, 0x2, !UP1 ;  /* 0x000000023700788c */ /* 0x000fe2000cfc1070 */
[----:B------:R-:W-:Y:S01]  /*0d60*/  NOP ;  /* 0x0000000000007918 */ /* 0x000fe20000000000 */
[----:B------:R-:W-:Y:S02]  /*0d70*/  UISETP.GE.U32.AND UP5, UPT, UR18, 0x2, UPT ;  /* 0x000000021200788c */ /* 0x000fe4000bfa6070 */
[----:B------:R-:W-:-:S04]  /*0d80*/  USEL UR53, URZ, 0x1, !UP6 ;  /* 0x000000013f357887 */ /* 0x000fc8000f000000 */
[----:B------:R-:W-:Y:S01]  /*0d90*/  USEL UR53, UR53, 0x2, UP5 ;  /* 0x0000000235357887 */ /* 0x000fe2000a800000 */
[----:B-1----:R-:W-:-:S13]  /*0da0*/  ISETP.NE.AND P1, PT, R2, RZ, PT ;  /* 0x000000ff0200720c */ /* 0x002fda0003f25270 */
[----:B------:R-:W-:Y:S05]  /*0db0*/  @P1 BRA `(.L_x_3) ;  /* 0x0000000000581947 */ /* 0x000fea0003800000 */
[----:B------:R-:W1:Y:S01]  /*0dc0*/  S2UR UR5, SR_CgaCtaId ;  /* 0x00000000000579c3 */ /* 0x000e620000008800 */
[----:B------:R-:W-:Y:S01]  /*0dd0*/  UMOV UR4, 0x400 ;  /* 0x0000040000047882 */ /* 0x000fe20000000000 */
[----:B------:R-:W-:Y:S01]  /*0de0*/  UMOV UR24, 0x1 ;  /* 0x0000000100187882 */ /* 0x000fe20000000000 */
[----:B------:R-:W-:Y:S01]  /*0df0*/  UMOV UR25, 0x4 ;  /* 0x0000000400197882 */ /* 0x000fe20000000000 */
[----:B------:R-:W-:Y:S01]  /*0e00*/  ELECT P1, URZ, PT ;  /* 0x00000000003f782f */ /* 0x000fe20003820000 */
[----:B-1----:R-:W-:Y:S02]  /*0e10*/  ULEA UR11, UR5, UR4, 0x18 ;  /* 0x00000004050b7291 */ /* 0x002fe4000f8ec03f */
[----:B------:R-:W-:-:S04]  /*0e20*/  UIADD3 UR4, -UR24, 0x100000, URZ ;  /* 0x0010000018047890 */ /* 0x000fc8000fffe13f */
[----:B------:R-:W-:Y:S02]  /*0e30*/  USHF.L.U32 UR5, UR4, 0xb, URZ ;  /* 0x0000000b04057899 */ /* 0x000fe4000800063f */
[----:B------:R-:W-:Y:S02]  /*0e40*/  USHF.L.U32 UR4, UR4, 0x1, URZ ;  /* 0x0000000104047899 */ /* 0x000fe4000800063f */
[----:B------:R-:W-:-:S04]  /*0e50*/  UIADD3 UR24, -UR25, 0x100000, URZ ;  /* 0x0010000019187890 */ /* 0x000fc8000fffe13f */
[----:B------:R-:W-:Y:S02]  /*0e60*/  USHF.L.U32 UR25, UR24, 0xb, URZ ;  /* 0x0000000b18197899 */ /* 0x000fe4000800063f */
[----:B------:R-:W-:Y:S01]  /*0e70*/  USHF.L.U32 UR24, UR24, 0x1, URZ ;  /* 0x0000000118187899 */ /* 0x000fe2000800063f */
[----:B------:R-:W1:Y:S03]  /*0e80*/  FENCE.VIEW.ASYNC.S ;  /* 0x00000000000073c6 */ /* 0x000e660000000000 */
[----:B-1----:R1:W1:Y:S08]  /*0e90*/  SYNCS.EXCH.64 URZ, [UR11+0x38480], UR4 ;  /* 0x038480040b3f75b2 */ /* 0x0022700008000100 */
        /* <DEDUP_REMOVED lines=8> */
.L_x_3:
[----:B------:R-:W2:Y:S01]  /*0f20*/  SHFL.IDX PT, R15, R13, RZ, 0x1f ;  /* 0x00001fff0d0f7589 */ /* 0x000ea200000e0000 */
[----:B-1----:R-:W-:Y:S01]  /*0f30*/  ULDC UR4, c[0x0][0x154] ;  /* 0x0000550000047ab9 */ /* 0x002fe20000000800 */
[----:B------:R-:W1:Y:S01]  /*0f40*/  LDC R14, c[0x0][0x148] ;  /* 0x00005200ff0e7b82 */ /* 0x000e620000000800 */
[----:B------:R-:W-:Y:S01]  /*0f50*/  FMUL R12, R3, UR4 ;  /* 0x00000004030c7c20 */ /* 0x000fe20008400000 */
[----:B------:R-:W-:Y:S01]  /*0f60*/  UISETP.EQ.AND UP6, UPT, UR55, 0x2, !UP1 ;  /* 0x000000023700788c */ /* 0x000fe2000cfc2270 */
[----:B------:R-:W-:Y:S01]  /*0f70*/  I2FP.F32.U32 R3, UR40 ;  /* 0x0000002800037c45 */ /* 0x000fe20008201000 */
[----:B------:R-:W-:Y:S01]  /*0f80*/  ULDC UR4, c[0x0][0x150] ;  /* 0x0000540000047ab9 */ /* 0x000fe20000000800 */
[----:B------:R-:W-:Y:S01]  /*0f90*/  NOP ;  /* 0x0000000000007918 */ /* 0x000fe20000000000 */
[----:B------:R-:W-:Y:S01]  /*0fa0*/  USEL UR52, URZ, 0x1, !UP6 ;  /* 0x000000013f347887 */ /* 0x000fe2000f000000 */
[----:B------:R-:W3:Y:S01]  /*0fb0*/  F2I.U32.TRUNC.NTZ R12, R12 ;  /* 0x0000000c000c7305 */ /* 0x000ee2000020f000 */
[----:B------:R-:W-:-:S02]  /*0fc0*/  FMUL R17, R3, UR4 ;  /* 0x0000000403117c20 */ /* 0x000fc40008400000 */
[----:B------:R-:W-:Y:S01]  /*0fd0*/  USEL UR52, UR52, 0x2, UP5 ;  /* 0x0000000234347887 */ /* 0x000fe2000a800000 */
[----:B--2---:R-:W-:Y:S01]  /*0fe0*/  ISETP.NE.AND P1, PT, R15, RZ, PT ;  /* 0x000000ff0f00720c */ /* 0x004fe20003f25270 */
[----:B---3--:R-:W-:-:S04]  /*0ff0*/  IMAD.MOV R21, RZ, RZ, -R12 ;  /* 0x000000ffff157224 */ /* 0x008fc800078e0a0c */
[----:B-1----:R-:W-:-:S08]  /*1000*/  IMAD R21, R14, R21, UR6 ;  /* 0x000000060e157e24 */ /* 0x002fd0000f8e0215 */
[----:B------:R-:W-:Y:S05]  /*1010*/  @P1 BRA `(.L_x_4) ;  /* 0x0000000000581947 */ /* 0x000fea0003800000 */
[----:B------:R-:W1:Y:S01]  /*1020*/  S2UR UR5, SR_CgaCtaId ;  /* 0x00000000000579c3 */ /* 0x000e620000008800 */
[----:B------:R-:W-:Y:S01]  /*1030*/  UMOV UR4, 0x400 ;  /* 0x0000040000047882 */ /* 0x000fe20000000000 */
[----:B------:R-:W-:Y:S01]  /*1040*/  UMOV UR11, 0x20 ;  /* 0x00000020000b7882 */ /* 0x000fe20000000000 */
[----:B------:R-:W-:Y:S01]  /*1050*/  UMOV UR24, 0x100 ;  /* 0x0000010000187882 */ /* 0x000fe20000000000 */
[----:B------:R-:W-:Y:S01]  /*1060*/  ELECT P1, URZ, PT ;  /* 0x00000000003f782f */ /* 0x000fe20003820000 */
        /* <DEDUP_REMOVED lines=10> */
[----:B------:R1:W1:Y:S01]  /*1110*/  SYNCS.EXCH.64 URZ, [UR6+0x384c8], UR4 ;  /* 0x0384c804063f75b2 */ /* 0x0002620008000100 */
[----:B------:R1:W1:Y:S01]  /*1120*/  SYNCS.EXCH.64 URZ, [UR6+0x384e8], UR24 ;  /* 0x0384e818063f75b2 */ /* 0x0002620008000100 */
[----:B------:R1:W1:Y:S01]  /*1130*/  SYNCS.EXCH.64 URZ, [UR6+0x384d0], UR4 ;  /* 0x0384d004063f75b2 */ /* 0x0002620008000100 */
[----:B------:R1:W1:Y:S01]  /*1140*/  SYNCS.EXCH.64 URZ, [UR6+0x384f0], UR24 ;  /* 0x0384f018063f75b2 */ /* 0x0002620008000100 */
[----:B------:R1:W1:Y:S01]  /*1150*/  SYNCS.EXCH.64 URZ, [UR6+0x384d8], UR4 ;  /* 0x0384d804063f75b2 */ /* 0x0002620008000100 */
[----:B------:R1:W1:Y:S01]  /*1160*/  SYNCS.EXCH.64 URZ, [UR6+0x384f8], UR24 ;  /* 0x0384f818063f75b2 */ /* 0x0002620008000100 */
[----:B------:R-:W-:Y:S01]  /*1170*/  NOP ;  /* 0x0000000000007918 */ /* 0x000fe20000000000 */
.L_x_4:
[----:B------:R-:W-:Y:S01]  /*1180*/  SHF.R.S32.HI R14, RZ, 0x1f, R19 ;  /* 0x0000001fff0e7819 */ /* 0x000fe20000011413 */
[----:B------:R-:W4:Y:S01]  /*1190*/  SHFL.IDX PT, R15, R13, RZ, 0x1f ;  /* 0x00001fff0d0f7589 */ /* 0x000f2200000e0000 */
[----:B------:R-:W-:Y:S01]  /*11a0*/  ELECT P1, URZ, PT ;  /* 0x00000000003f782f */ /* 0x000fe20003820000 */
[----:B------:R-:W2:Y:S01]  /*11b0*/  LDC R18, c[0x0][0x144] ;  /* 0x00005100ff127b82 */ /* 0x000ea20000000800 */
[----:B------:R-:W-:Y:S01]  /*11c0*/  LEA.HI R3, R14, R19, RZ, 0x7 ;  /* 0x000000130e037211 */ /* 0x000fe200078f38ff */
[----:B------:R-:W3:Y:S01]  /*11d0*/  F2I.U32.TRUNC.NTZ R17, R17 ;  /* 0x0000001100117305 */ /* 0x000ee2000020f000 */
[----:B-1----:R-:W-:Y:S01]  /*11e0*/  UMOV UR4, 0x20 ;  /* 0x0000002000047882 */ /* 0x002fe20000000000 */
[----:B------:R-:W-:Y:S01]  /*11f0*/  NOP ;  /* 0x0000000000007918 */ /* 0x000fe20000000000 */
[----:B------:R-:W-:Y:S01]  /*1200*/  LOP3.LUT R12, R3, 0xffffff80, RZ, 0xc0, !PT ;  /* 0xffffff80030c7812 */ /* 0x000fe200078ec0ff */
[----:B------:R-:W-:Y:S01]  /*1210*/  ULDC UR41, c[0x0][0xc] ;  /* 0x0000030000297ab9 */ /* 0x000fe20000000800 */
[----:B------:R-:W-:-:S03]  /*1220*/  MOV R23, 0x1 ;  /* 0x0000000100177802 */ /* 0x000fc60000000f00 */
[----:B------:R-:W-:-:S05]  /*1230*/  IMAD.IADD R12, R19, 0x1, -R12 ;  /* 0x00000001130c7824 */ /* 0x000fca00078e0a0c */
[----:B------:R-:W-:-:S04]  /*1240*/  SHF.R.S32.HI R3, RZ, 0x1f, R12 ;  /* 0x0000001fff037819 */ /* 0x000fc8000001140c */
[----:B------:R-:W-:Y:S02]  /*1250*/  LEA.HI R3, R3, R12, RZ, 0x3 ;  /* 0x0000000c03037211 */ /* 0x000fe400078f18ff */
[----:B----4-:R-:W-:Y:S02]  /*1260*/  ISETP.NE.OR P1, PT, R15, RZ, !P1 ;  /* 0x000000ff0f00720c */ /* 0x010fe40004f25670 */
[--C-:B------:R-:W-:Y:S02]  /*1270*/  SHF.R.S32.HI R15, RZ, 0x3, R3.reuse ;  /* 0x00000003ff0f7819 */ /* 0x100fe40000011403 */
[----:B------:R-:W-:Y:S02]  /*1280*/  SHF.R.S32.HI R16, RZ, 0x1f, R3 ;  /* 0x0000001fff107819 */ /* 0x000fe40000011403 */
[----:B------:R-:W-:Y:S02]  /*1290*/  SHF.R.S32.HI R3, RZ, 0x1f, R2 ;  /* 0x0000001fff037819 */ /* 0x000fe40000011402 */
[----:B------:R-:W-:-:S02]  /*12a0*/  LEA.HI R16, R16, R15, RZ, 0x2 ;  /* 0x0000000f10107211 */ /* 0x000fc400078f10ff */
[----:B------:R-:W-:Y:S02]  /*12b0*/  LEA.HI R3, R3, R2, RZ, 0x2 ;  /* 0x0000000203037211 */ /* 0x000fe400078f10ff */
[----:B------:R-:W-:Y:S01]  /*12c0*/  LOP3.LUT R16, R16, 0xfffffffc, RZ, 0xc0, !PT ;  /* 0xfffffffc10107812 */ /* 0x000fe200078ec0ff */
[----:B------:R-:W-:Y:S01]  /*12d0*/  VOTEU.ALL UP5, P1 ;  /* 0x00000000003f7886 */ /* 0x000fe200008a0000 */
[----:B------:R-:W-:Y:S01]  /*12e0*/  LOP3.LUT R3, R3, 0x3ffffffc, RZ, 0xc0, !PT ;  /* 0x3ffffffc03037812 */ /* 0x000fe200078ec0ff */
[----:B------:R-:W-:Y:S02]  /*12f0*/  VOTEU.ALL UP6, P1 ;  /* 0x00000000003f7886 */ /* 0x000fe400008c0000 */
[----:B------:R-:W-:Y:S01]  /*1300*/  IMAD.IADD R16, R15, 0x1, -R16 ;  /* 0x000000010f107824 */ /* 0x000fe200078e0a10 */
[----:B------:R-:W1:Y:S01]  /*1310*/  @!UP5 S2UR UR11, SR_CgaCtaId ;  /* 0x00000000000bd9c3 */ /* 0x000e620000008800 */
[----:B------:R-:W-:Y:S01]  /*1320*/  IMAD.IADD R3, R2, 0x1, -R3 ;  /* 0x0000000102037824 */ /* 0x000fe200078e0a03 */
[----:B------:R-:W-:Y:S01]  /*1330*/  @!UP5 UMOV UR6, 0x400 ;  /* 0x000004000006d882 */ /* 0x000fe20000000000 */
[----:B---3--:R-:W-:Y:S01]  /*1340*/  IMAD.MOV R15, RZ, RZ, -R17 ;  /* 0x000000ffff0f7224 */ /* 0x008fe200078e0a11 */
[----:B------:R-:W-:-:S04]  /*1350*/  @!UP5 UIADD3 UR4, -UR4, 0x100000, URZ ;  /* 0x001000000404d890 */ /* 0x000fc8000fffe13f */
[----:B------:R-:W-:Y:S02]  /*1360*/  @!UP5 USHF.L.U32 UR5, UR4, 0xb, URZ ;  /* 0x0000000b0405d899 */ /* 0x000fe4000800063f */
[----:B------:R-:W-:Y:S01]  /*1370*/  @!UP5 USHF.L.U32 UR4, UR4, 0x1, URZ ;  /* 0x000000010404d899 */ /* 0x000fe2000800063f */
[----:B------:R-:W-:Y:S02]  /*1380*/  IMAD R3, R3, 0x4, R16 ;  /* 0x0000000403037824 */ /* 0x000fe400078e0210 */
[----:B--2---:R-:W-:Y:S02]  /*1390*/  IMAD R15, R18, R15, UR40 ;  /* 0x00000028120f7e24 */ /* 0x004fe4000f8e020f */
[C---:B------:R-:W-:Y:S01]  /*13a0*/  IMAD.SHL.U32 R22, R3.reuse, 0x4, RZ ;  /* 0x0000000403167824 */ /* 0x040fe200078e00ff */
[----:B------:R-:W-:-:S04]  /*13b0*/  LEA.HI R2, R3, R3, RZ, 0x1 ;  /* 0x0000000303027211 */ /* 0x000fc800078f08ff */
[----:B------:R-:W-:Y:S02]  /*13c0*/  LOP3.LUT R2, R2, 0xfffffffe, RZ, 0xc0, !PT ;  /* 0xfffffffe02027812 */ /* 0x000fe400078ec0ff */
[----:B------:R-:W-:-:S03]  /*13d0*/  LOP3.LUT R22, R3, 0xc, R22, 0x78, !PT ;  /* 0x0000000c03167812 */ /* 0x000fc600078e7816 */
[----:B------:R-:W-:-:S05]  /*13e0*/  IMAD.IADD R2, R3, 0x1, -R2 ;  /* 0x0000000103027824 */ /* 0x000fca00078e0a02 */
[----:B------:R-:W-:Y:S01]  /*13f0*/  ISETP.NE.AND P2, PT, R2, R15, PT ;  /* 0x0000000f0200720c */ /* 0x000fe20003f45270 */
[----:B-1----:R-:W-:Y:S01]  /*1400*/  @!UP5 ULEA UR6, UR11, UR6, 0x18 ;  /* 0x000000060b06d291 */ /* 0x002fe2000f8ec03f */
[----:B------:R-:W1:Y:S01]  /*1410*/  LDC R15, c[0x0][0x140] ;  /* 0x00005000ff0f7b82 */ /* 0x000e620000000800 */
[----:B------:R-:W-:Y:S01]  /*1420*/  VOTEU.ALL UP5, P1 ;  /* 0x00000000003f7886 */ /* 0x000fe200008a0000 */
[----:B------:R-:W-:-:S04]  /*1430*/  LOP3.LUT P1, RZ, R12, 0x7, RZ, 0xc0, !PT ;  /* 0x000000070cff7812 */ /* 0x000fc8000782c0ff */
[----:B------:R-:W-:-:S05]  /*1440*/  ISETP.LT.U32.AND P1, PT, R22, 0x2, !P1 ;  /* 0x000000021600780c */ /* 0x000fca0004f21070 */
[----:B------:R-:W-:Y:S01]  /*1450*/  @P2 LEA.HI R2, R22, R22, RZ, 0x1 ;  /* 0x0000001616022211 */ /* 0x000fe200078f08ff */
[----:B------:R-:W2:Y:S02]  /*1460*/  FENCE.VIEW.ASYNC.S ;  /* 0x00000000000073c6 */ /* 0x000ea40000000000 */
[----:B--2---:R-:W2:Y:S01]  /*1470*/  @!UP5 SYNCS.EXCH.64 URZ, [UR6+0x38500], UR4 ;  /* 0x03850004063fd5b2 */ /* 0x004ea20008000100 */
[----:B------:R-:W-:-:S04]  /*1480*/  @P2 SHF.R.S32.HI R2, RZ, 0x1, R2 ;  /* 0x00000001ff022819 */ /* 0x000fc80000011402 */
[----:B------:R-:W-:Y:S02]  /*1490*/  @P2 ISETP.NE.AND P3, PT, R2, R21, PT ;  /* 0x000000150200220c */ /* 0x000fe40003f65270 */
[----:B------:R-:W-:Y:S02]  /*14a0*/  SEL R2, RZ, 0x1, !P1 ;  /* 0x00000001ff027807 */ /* 0x000fe40004800000 */
[----:B------:R-:W-:Y:S02]  /*14b0*/  @P2 SEL R23, RZ, 0x1, P3 ;  /* 0x00000001ff172807 */ /* 0x000fe40001800000 */
[----:B-1----:R-:W-:Y:S02]  /*14c0*/  ISETP.EQ.U32.AND P4, PT, R15, 0x1, PT ;  /* 0x000000010f00780c */ /* 0x002fe40003f82070 */
[----:B------:R-:W-:Y:S01]  /*14d0*/  LOP3.LUT R23, R23, R2, RZ, 0xc0, !PT ;  /* 0x0000000217177212 */ /* 0x000fe200078ec0ff */
[----:B------:R1:W3:Y:S01]  /*14e0*/  @!UP6 SYNCS.EXCH.64 URZ, [UR6+0x38508], UR4 ;  /* 0x03850804063fe5b2 */ /* 0x0002e20008000100 */
[----:B------:R-:W-:Y:S01]  /*14f0*/  NOP ;  /* 0x0000000000007918 */ /* 0x000fe20000000000 */
[----:B-1----:R-:W-:-:S08]  /*1500*/  ULDC.U8 UR4, c[0x0][0x900] ;  /* 0x0002400000047ab9 */ /* 0x002fd00000000000 */
[----:B--2---:R-:W-:Y:S05]  /*1510*/  @!P4 BRA `(.L_x_5) ;  /* 0x000000000008c947 */ /* 0x004fea0003800000 */
[----:B---3--:R-:W-:Y:S01]  /*1520*/  UCGABAR_ARV ;  /* 0x00000000000079c7 */ /* 0x008fe20008000000 */
[----:B------:R-:W-:Y:S05]  /*1530*/  BRA `(.L_x_6) ;  /* 0x0000000000047947 */ /* 0x000fea0003800000 */
.L_x_5:
[----:B---3--:R-:W-:Y:S01]  /*1540*/  NOP ;  /* 0x0000000000007918 */ /* 0x008fe20000000000 */
.L_x_6:
[----:B------:R-:W-:Y:S05]  /*1550*/  @!P4 BRA `(.L_x_7) ;  /* 0x00000000000cc947 */ /* 0x000fea0003800000 */
[----:B------:R-:W-:Y:S01]  /*1560*/  UCGABAR_WAIT ;  /* 0x0000000000007dc7 */ /* 0x000fe20008000000 */
[----:B------:R-:W-:Y:S01]  /*1570*/  CCTL.IVALL ;  /* 0x00000000ff00798f */ /* 0x000fe20002000000 */
[----:B------:R-:W-:Y:S05]  /*1580*/  BRA `(.L_x_8) ;  /* 0x0000000000047947 */ /* 0x000fea0003800000 */
.L_x_7:
[----:B------:R-:W-:Y:S06]  /*1590*/  BAR.SYNC.DEFER_BLOCKING 0x0 ;  /* 0x0000000000007b1d */ /* 0x000fec0000010000 */
.L_x_8:
[----:B------:R-:W1:Y:S01]  /*15a0*/  LDC.64 R16, c[0x0][0x8f8] ;  /* 0x00023e00ff107b82 */ /* 0x000e620000000a00 */
[----:B------:R-:W-:Y:S01]  /*15b0*/  IMAD.U32 R2, RZ, RZ, UR9 ;  /* 0x00000009ff027e24 */ /* 0x000fe2000f8e00ff */
[----:B------:R-:W-:Y:S01]  /*15c0*/  ISETP.NE.AND P2, PT, RZ, UR4, PT ;  /* 0x00000004ff007c0c */ /* 0x000fe2000bf45270 */
[----:B------:R-:W-:Y:S01]  /*15d0*/  UMOV UR6, URZ ;  /* 0x0000003f00067c82 */ /* 0x000fe20008000000 */
[----:B------:R-:W-:Y:S01]  /*15e0*/  UMOV UR5, URZ ;  /* 0x0000003f00057c82 */ /* 0x000fe20008000000 */
[----:B------:R-:W-:Y:S01]  /*15f0*/  UMOV UR4, URZ ;  /* 0x0000003f00047c82 */ /* 0x000fe20008000000 */
[----:B------:R-:W-:Y:S01]  /*1600*/  UMOV UR11, URZ ;  /* 0x0000003f000b7c82 */ /* 0x000fe20008000000 */
[----:B------:R-:W-:Y:S01]  /*1610*/  P2R R21, PR, RZ, 0x4 ;  /* 0x00000004ff157803 */ /* 0x000fe20000000000 */
[----:B------:R-:W-:Y:S01]  /*1620*/  IMAD.MOV.U32 R18, RZ, RZ, -0x1 ;  /* 0xffffffffff127424 */ /* 0x000fe200078e00ff */
[----:B-1----:R-:W-:Y:S01]  /*1630*/  ISETP.LE.U32.AND P1, PT, R16, UR10, PT ;  /* 0x0000000a10007c0c */ /* 0x002fe2000bf23070 */
[----:B------:R-:W-:-:S03]  /*1640*/  IMAD.MOV.U32 R16, RZ, RZ, -0x1 ;  /* 0xffffffffff107424 */ /* 0x000fc600078e00ff */
[----:B------:R-:W-:Y:S01]  /*1650*/  ISETP.GE.U32.AND.EX P1, PT, R2, R17, PT, P1 ;  /* 0x000000110200720c */ /* 0x000fe20003f26110 */
[----:B------:R-:W-:-:S12]  /*1660*/  IMAD.MOV.U32 R17, RZ, RZ, -0x1 ;  /* 0xffffffffff117424 */ /* 0x000fd800078e00ff */
[----:B------:R-:W-:Y:S05]  /*1670*/  @P2 BRA P1, `(.L_x_9) ;  /* 0x0000001400fc2947 */ /* 0x000fea0000800000 */
[----:B------:R-:W-:Y:S01]  /*1680*/  IMAD.U32 R3, RZ, RZ, UR9 ;  /* 0x00000009ff037e24 */ /* 0x000fe2000f8e00ff */
[----:B------:R-:W-:Y:S01]  /*1690*/  ISETP.LE.U32.AND P1, PT, R6, UR10, PT ;  /* 0x0000000a06007c0c */ /* 0x000fe2000bf23070 */
[----:B------:R-:W-:Y:S01]  /*16a0*/  UMOV UR5, URZ ;  /* 0x0000003f00057c82 */ /* 0x000fe20008000000 */
[----:B------:R-:W-:Y:S01]  /*16b0*/  UMOV UR4, URZ ;  /* 0x0000003f00047c82 */ /* 0x000fe20008000000 */
[----:B------:R-:W-:Y:S01]  /*16c0*/  UMOV UR11, URZ ;  /* 0x0000003f000b7c82 */ /* 0x000fe20008000000 */
[----:B------:R-:W-:Y:S01]  /*16d0*/  ISETP.GE.U32.AND.EX P1, PT, R3, R7, PT, P1 ;  /* 0x000000070300720c */ /* 0x000fe20003f26110 */
[----:B------:R-:W-:-:S12]  /*16e0*/  UMOV UR6, URZ ;  /* 0x0000003f00067c82 */ /* 0x000fd80008000000 */
[----:B------:R-:W-:Y:S05]  /*16f0*/  @!P1 BRA `(.L_x_10) ;  /* 0x0000001000c89947 */ /* 0x000fea0003800000 */
[----:B------:R-:W-:Y:S02]  /*1700*/  VIADD R7, R9, 0x20 ;  /* 0x0000002009077836 */ /* 0x000fe40000000000 */
[----:B------:R-:W-:Y:S02]  /*1710*/  IMAD.MOV.U32 R3, RZ, RZ, R9 ;  /* 0x000000ffff037224 */ /* 0x000fe400078e0009 */
[----:B-----5:R-:W-:Y:S01]  /*1720*/  IMAD.MOV.U32 R12, RZ, RZ, R8 ;  /* 0x000000ffff0c7224 */ /* 0x020fe200078e0008 */
[----:B------:R-:W-:-:S13]  /*1730*/  ISETP.GE.AND P1, PT, R7, R0, PT ;  /* 0x000000000700720c */ /* 0x000fda0003f26270 */
[----:B------:R-:W1:Y:S01]  /*1740*/  @!P1 LDC.64 R24, c[0x0][0x918] ;  /* 0x00024600ff189b82 */ /* 0x000e620000000a00 */
[----:B------:R-:W-:Y:S01]  /*1750*/  @!P1 VIADD R15, R3, 0x20 ;  /* 0x00000020030f9836 */ /* 0x000fe20000000000 */
[----:B------:R-:W-:Y:S02]  /*1760*/  UIADD3 UR16, UP5, UR16, -0x1, URZ ;  /* 0xffffffff10107890 */ /* 0x000fe4000ffbe03f */
[----:B------:R-:W-:Y:S01]  /*1770*/  UIADD3 UR14, UP6, UR14, -0x1, URZ ;  /* 0xffffffff0e0e7890 */ /* 0x000fe2000ffde03f */
[----:B------:R-:W-:Y:S01]  /*1780*/  BSSY B0, `(.L_x_11) ;  /* 0x0000051000007945 */ /* 0x000fe20003800000 */
[----:B------:R-:W-:Y:S01]  /*1790*/  UIADD3.X UR17, UR17, -0x1, URZ, UP5, !UPT ;  /* 0xffffffff11117890 */ /* 0x000fe2000affe43f */
[----:B-1----:R-:W-:-:S04]  /*17a0*/  @!P1 IMAD.WIDE R24, R15, 0xc, R24 ;  /* 0x0000000c0f189825 */ /* 0x002fc800078e0218 */
[----:B------:R-:W-:Y:S01]  /*17b0*/  IMAD.MOV.U32 R15, RZ, RZ, R10 ;  /* 0x000000ffff0f7224 */ /* 0x000fe200078e000a */
[----:B------:R1:W5:Y:S04]  /*17c0*/  @!P1 LDG.E R8, desc[UR58][R24.64] ;  /* 0x0000003a18089981 */ /* 0x000368000c1e1900 */
[----:B------:R1:W5:Y:S01]  /*17d0*/  @!P1 LDG.E R10, desc[UR58][R24.64+0x4] ;  /* 0x0000043a180a9981 */ /* 0x000362000c1e1900 */
[----:B------:R-:W-:Y:S01]  /*17e0*/  ISETP.GE.AND P1, PT, R3, R0, PT ;  /* 0x000000000300720c */ /* 0x000fe20003f26270 */
[----:B------:R-:W-:Y:S01]  /*17f0*/  UIADD3.X UR15, UR15, -0x1, URZ, UP6, !UPT ;  /* 0xffffffff0f0f7890 */ /* 0x000fe2000b7fe43f */
[----:B------:R-:W-:Y:S01]  /*1800*/  IMAD.MOV.U32 R6, RZ, RZ, RZ ;  /* 0x000000ffff067224 */ /* 0x000fe200078e00ff */
[----:B------:R-:W-:Y:S01]  /*1810*/  UIADD3 UR4, UR8, -0x1, URZ ;  /* 0xffffffff08047890 */ /* 0x000fe2000fffe03f */
[----:B------:R-:W-:Y:S01]  /*1820*/  IMAD.MOV.U32 R2, RZ, RZ, RZ ;  /* 0x000000ffff027224 */ /* 0x000fe200078e00ff */
[----:B------:R-:W-:Y:S01]  /*1830*/  UIADD3 UR5, UR7, -0x1, URZ ;  /* 0xffffffff07057890 */ /* 0x000fe2000fffe03f */
[----:B------:R-:W-:Y:S01]  /*1840*/  IMAD.MOV.U32 R28, RZ, RZ, 0x7fffffff ;  /* 0x7fffffffff1c7424 */ /* 0x000fe200078e00ff */
[----:B------:R-:W-:-:S06]  /*1850*/  MOV R29, RZ ;  /* 0x000000ff001d7202 */ /* 0x000fcc0000000f00 */
[----:B-1----:R-:W-:Y:S05]  /*1860*/  @P1 BRA `(.L_x_12) ;  /* 0x0000000400081947 */ /* 0x002fea0003800000 */
[----:B------:R-:W-:Y:S02]  /*1870*/  PLOP3.LUT P3, PT, PT, PT, UP0, 0x80, 0x0 ;  /* 0x000000000000781c */ /* 0x000fe40003f6f008 */
[C---:B------:R-:W-:Y:S02]  /*1880*/  IADD3 R17, P2, R15.reuse, UR16, RZ ;  /* 0x000000100f117c10 */ /* 0x040fe4000ff5e0ff */
[C---:B------:R-:W-:Y:S02]  /*1890*/  IADD3 R28, P1, R12.reuse, UR14, RZ ;  /* 0x0000000e0c1c7c10 */ /* 0x040fe4000ff3e0ff */
[----:B------:R-:W-:Y:S02]  /*18a0*/  LEA.HI.X.SX32 R18, R15, UR17, 0x1, P2 ;  /* 0x000000110f127c11 */ /* 0x000fe400090f0eff */
[----:B------:R-:W-:-:S05]  /*18b0*/  LEA.HI.X.SX32 R29, R12, UR15, 0x1, P1 ;  /* 0x0000000f0c1d7c11 */ /* 0x000fca00088f0eff */
[----:B------:R-:W-:Y:S05]  /*18c0*/  @!P3 BRA `(.L_x_13) ;  /* 0x000000000030b947 */ /* 0x000fea0003800000 */
[----:B------:R-:W-:Y:S02]  /*18d0*/  ULDC UR6, c[0x0][0x8dc] ;  /* 0x0002370000067ab9 */ /* 0x000fe40000000800 */
[----:B------:R-:W-:-:S05]  /*18e0*/  IADD3 R15, P1, R28, UR6, RZ ;  /* 0x000000061c0f7c10 */ /* 0x000fca000ff3e0ff */
[----:B------:R-:W-:-:S04]  /*18f0*/  IMAD.X R29, RZ, RZ, R29, P1 ;  /* 0x000000ffff1d7224 */ /* 0x000fc800008e061d */
[----:B------:R-:W-:-:S04]  /*1900*/  IMAD.WIDE.U32 R4, R29, UR20, RZ ;  /* 0x000000141d047c25 */ /* 0x000fc8000f8e00ff */
[----:B------:R-:W-:-:S04]  /*1910*/  IMAD.WIDE.U32 R24, P1, R15, UR21, R4 ;  /* 0x000000150f187c25 */ /* 0x000fc8000f820004 */
[----:B------:R-:W-:-:S04]  /*1920*/  IMAD.WIDE.U32 R4, R15, UR20, RZ ;  /* 0x000000140f047c25 */ /* 0x000fc8000f8e00ff */
[----:B------:R-:W-:Y:S01]  /*1930*/  IMAD.X R27, RZ, RZ, RZ, P1 ;  /* 0x000000ffff1b7224 */ /* 0x000fe200008e06ff */
[----:B------:R-:W-:Y:S01]  /*1940*/  IADD3 RZ, P1, R5, R24, RZ ;  /* 0x0000001805ff7210 */ /* 0x000fe20007f3e0ff */
[----:B------:R-:W-:-:S04]  /*1950*/  IMAD.MOV.U32 R26, RZ, RZ, R25 ;  /* 0x000000ffff1a7224 */ /* 0x000fc800078e0019 */
[----:B------:R-:W-:-:S04]  /*1960*/  IMAD.WIDE.U32.X R4, R29, UR21, R26, P1 ;  /* 0x000000151d047c25 */ /* 0x000fc800088e041a */
[----:B------:R-:W-:Y:S02]  /*1970*/  IMAD.MOV.U32 R28, RZ, RZ, R4 ;  /* 0x000000ffff1c7224 */ /* 0x000fe400078e0004 */
[----:B------:R-:W-:-:S07]  /*1980*/  IMAD.MOV.U32 R29, RZ, RZ, R5 ;  /* 0x000000ffff1d7224 */ /* 0x000fce00078e0005 */
.L_x_13:
        /* <DEDUP_REMOVED lines=13> */
.L_x_14:
[----:B------:R-:W-:Y:S02]  /*1a60*/  SHF.R.U64 R5, R28, UR26, R29 ;  /* 0x0000001a1c057c19 */ /* 0x000fe4000800121d */
[----:B------:R-:W-:-:S03]  /*1a70*/  SHF.R.U64 R4, R17, UR30, R18 ;  /* 0x0000001e11047c19 */ /* 0x000fc60008001212 */
[----:B------:R-:W-:Y:S02]  /*1a80*/  VIADD R17, R5, UR4 ;  /* 0x0000000405117c36 */ /* 0x000fe40008000000 */
[----:B------:R-:W-:-:S03]  /*1a90*/  VIADD R18, R4, UR5 ;  /* 0x0000000504127c36 */ /* 0x000fc60008000000 */
[----:B------:R-:W-:Y:S02]  /*1aa0*/  IABS R15, R17 ;  /* 0x00000011000f7213 */ /* 0x000fe40000000000 */
[----:B------:R-:W-:-:S03]  /*1ab0*/  IABS R12, R18 ;  /* 0x00000012000c7213 */ /* 0x000fc60000000000 */
[----:B------:R-:W-:-:S04]  /*1ac0*/  IMAD.HI.U32 R4, R15, UR13, RZ ;  /* 0x0000000d0f047c27 */ /* 0x000fc8000f8e00ff */
[----:B------:R-:W-:-:S04]  /*1ad0*/  IMAD.HI.U32 R5, R12, UR19, RZ ;  /* 0x000000130c057c27 */ /* 0x000fc8000f8e00ff */
[----:B------:R-:W-:Y:S02]  /*1ae0*/  IMAD R4, R4, UR29, R15 ;  /* 0x0000001d04047c24 */ /* 0x000fe4000f8e020f */
[----:B------:R-:W-:Y:S02]  /*1af0*/  IMAD R5, R5, UR31, R12 ;  /* 0x0000001f05057c24 */ /* 0x000fe4000f8e020c */
[----:B------:R-:W-:Y:S01]  /*1b00*/  IMAD.U32 R15, RZ, RZ, UR32 ;  /* 0x00000020ff0f7e24 */ /* 0x000fe2000f8e00ff */
[----:B------:R-:W-:Y:S01]  /*1b10*/  ISETP.LT.U32.AND P1, PT, R4, UR28, PT ;  /* 0x0000001c04007c0c */ /* 0x000fe2000bf21070 */
[----:B------:R-:W-:Y:S01]  /*1b20*/  IMAD.U32 R12, RZ, RZ, UR33 ;  /* 0x00000021ff0c7e24 */ /* 0x000fe2000f8e00ff */
[----:B------:R-:W-:-:S11]  /*1b30*/  ISETP.LT.U32.AND P2, PT, R5, UR27, PT ;  /* 0x0000001b05007c0c */ /* 0x000fd6000bf41070 */
[----:B------:R-:W-:Y:S01]  /*1b40*/  @!P1 VIADD R4, R4, -UR28 ;  /* 0x8000001c04049c36 */ /* 0x000fe20008000000 */
[----:B------:R-:W-:Y:S02]  /*1b50*/  ISETP.GE.AND P1, PT, R18, RZ, PT ;  /* 0x000000ff1200720c */ /* 0x000fe40003f26270 */
[----:B------:R-:W-:Y:S02]  /*1b60*/  @!P2 IADD3 R5, R5, -UR27, RZ ;  /* 0x8000001b0505ac10 */ /* 0x000fe4000fffe0ff */
[----:B------:R-:W-:Y:S02]  /*1b70*/  ISETP.LT.U32.AND P3, PT, R4, UR28, PT ;  /* 0x0000001c04007c0c */ /* 0x000fe4000bf61070 */
[----:B------:R-:W-:Y:S02]  /*1b80*/  ISETP.LT.U32.AND P4, PT, R5, UR27, PT ;  /* 0x0000001b05007c0c */ /* 0x000fe4000bf81070 */
[----:B------:R-:W-:-:S09]  /*1b90*/  ISETP.GE.AND P2, PT, R17, RZ, PT ;  /* 0x000000ff1100720c */ /* 0x000fd20003f46270 */
[----:B------:R-:W-:Y:S01]  /*1ba0*/  @!P3 VIADD R4, R4, -UR28 ;  /* 0x8000001c0404bc36 */ /* 0x000fe20008000000 */
[----:B------:R-:W-:Y:S01]  /*1bb0*/  PLOP3.LUT P3, PT, PT, PT, UP4, 0x80, 0x0 ;  /* 0x000000000000781c */ /* 0x000fe20003f6f048 */
[----:B------:R-:W-:Y:S01]  /*1bc0*/  @!P4 VIADD R5, R5, -UR27 ;  /* 0x8000001b0505cc36 */ /* 0x000fe20008000000 */
[----:B------:R-:W-:Y:S01]  /*1bd0*/  PLOP3.LUT P4, PT, PT, PT, UP2, 0x80, 0x0 ;  /* 0x000000000000781c */ /* 0x000fe20003f8f028 */
[----:B------:R-:W-:Y:S02]  /*1be0*/  @!P2 IMAD.MOV R4, RZ, RZ, -R4 ;  /* 0x000000ffff04a224 */ /* 0x000fe400078e0a04 */
[----:B------:R-:W-:Y:S01]  /*1bf0*/  @!P1 IMAD.MOV R5, RZ, RZ, -R5 ;  /* 0x000000ffff059224 */ /* 0x000fe200078e0a05 */
[----:B------:R-:W-:Y:S02]  /*1c00*/  PLOP3.LUT P1, PT, PT, PT, UP3, 0x80, 0x0 ;  /* 0x000000000000781c */ /* 0x000fe40003f2f038 */
[----:B------:R-:W-:Y:S02]  /*1c10*/  SEL R4, R15, R4, !P3 ;  /* 0x000000040f047207 */ /* 0x000fe40005800000 */
[----:B------:R-:W-:-:S03]  /*1c20*/  SEL R5, R12, R5, !P4 ;  /* 0x000000050c057207 */ /* 0x000fc60006000000 */
[----:B------:R-:W-:Y:S02]  /*1c30*/  IMAD.IADD R28, R17, 0x1, -R4 ;  /* 0x00000001111c7824 */ /* 0x000fe400078e0a04 */
[----:B------:R-:W-:-:S05]  /*1c40*/  IMAD.IADD R5, R18, 0x1, -R5 ;  /* 0x0000000112057824 */ /* 0x000fca00078e0a05 */
[----:B------:R-:W-:Y:S01]  /*1c50*/  SEL R4, R5, R28, !P1 ;  /* 0x0000001c05047207 */ /* 0x000fe20004800000 */
[----:B------:R-:W-:-:S03]  /*1c60*/  IMAD R28, R28, R5, RZ ;  /* 0x000000051c1c7224 */ /* 0x000fc600078e02ff */
[----:B------:R-:W-:Y:S02]  /*1c70*/  SHF.R.S32.HI R5, RZ, 0x1f, R4 ;  /* 0x0000001fff057819 */ /* 0x000fe40000011404 */
[----:B------:R-:W-:-:S07]  /*1c80*/  SHF.R.S32.HI R29, RZ, 0x1f, R28 ;  /* 0x0000001fff1d7819 */ /* 0x000fce000001141c */
.L_x_12:
[----:B------:R-:W-:Y:S05]  /*1c90*/  BSYNC B0 ;  /* 0x0000000000007941 */ /* 0x000fea0003800000 */
.L_x_11:
[----:B------:R-:W1:Y:S01]  /*1ca0*/  SHFL.UP PT, R15, R28, 0x1, RZ ;  /* 0x042000001c0f7989 */ /* 0x000e6200000e00ff */
[C---:B------:R-:W-:Y:S02]  /*1cb0*/  ISETP.NE.AND P2, PT, R9.reuse, RZ, PT ;  /* 0x000000ff0900720c */ /* 0x040fe40003f45270 */
[C---:B------:R-:W-:Y:S01]  /*1cc0*/  ISETP.GE.U32.AND P3, PT, R9.reuse, 0x2, PT ;  /* 0x000000020900780c */ /* 0x040fe20003f66070 */
[----:B------:R-:W2:Y:S01]  /*1cd0*/  SHFL.UP PT, R12, R29, 0x1, RZ ;  /* 0x042000001d0c7989 */ /* 0x000ea200000e00ff */
[C---:B------:R-:W-:Y:S02]  /*1ce0*/  ISETP.GE.U32.AND P4, PT, R9.reuse, 0x4, PT ;  /* 0x000000040900780c */ /* 0x040fe40003f86070 */
[C---:B------:R-:W-:Y:S02]  /*1cf0*/  ISETP.GE.U32.AND P5, PT, R9.reuse, 0x8, PT ;  /* 0x000000080900780c */ /* 0x040fe40003fa6070 */
[----:B------:R-:W-:Y:S02]  /*1d00*/  ISETP.GE.U32.AND P6, PT, R9, 0x10, PT ;  /* 0x000000100900780c */ /* 0x000fe40003fc6070 */
[----:B-1----:R-:W-:-:S02]  /*1d10*/  SEL R15, R15, RZ, P2 ;  /* 0x000000ff0f0f7207 */ /* 0x002fc40001000000 */
[----:B--2---:R-:W-:Y:S02]  /*1d20*/  SEL R12, R12, RZ, P2 ;  /* 0x000000ff0c0c7207 */ /* 0x004fe40001000000 */
[----:B------:R-:W-:-:S05]  /*1d30*/  IADD3 R24, P1, R15, R28, RZ ;  /* 0x0000001c0f187210 */ /* 0x000fca0007f3e0ff */
[----:B------:R-:W-:Y:S01]  /*1d40*/  IMAD.X R17, R12, 0x1, R29, P1 ;  /* 0x000000010c117824 */ /* 0x000fe200008e061d */
[----:B------:R-:W1:Y:S04]  /*1d50*/  SHFL.UP PT, R15, R24, 0x2, RZ ;  /* 0x04400000180f7989 */ /* 0x000e6800000e00ff */
[----:B------:R-:W2:Y:S01]  /*1d60*/  SHFL.UP PT, R12, R17, 0x2, RZ ;  /* 0x04400000110c7989 */ /* 0x000ea200000e00ff */
[----:B-1----:R-:W-:-:S04]  /*1d70*/  SEL R15, R15, RZ, P3 ;  /* 0x000000ff0f0f7207 */ /* 0x002fc80001800000 */
[----:B------:R-:W-:Y:S02]  /*1d80*/  IADD3 R18, P1, R15, R24, RZ ;  /* 0x000000180f127210 */ /* 0x000fe40007f3e0ff */
[----:B--2---:R-:W-:-:S03]  /*1d90*/  SEL R12, R12, RZ, P3 ;  /* 0x000000ff0c0c7207 */ /* 0x004fc60001800000 */
[----:B------:R-:W1:Y:S02]  /*1da0*/  SHFL.UP PT, R15, R18, 0x4, RZ ;  /* 0x04800000120f7989 */ /* 0x000e6400000e00ff */
[----:B------:R-:W-:-:S05]  /*1db0*/  IMAD.X R25, R12, 0x1, R17, P1 ;  /* 0x000000010c197824 */ /* 0x000fca00008e0611 */
        /* <DEDUP_REMOVED lines=15> */
[----:B--2---:R-:W-:-:S05]  /*1eb0*/  SEL R12, R12, RZ, P6 ;  /* 0x000000ff0c0c7207 */ /* 0x004fca0003000000 */
[----:B------:R-:W-:Y:S01]  /*1ec0*/  IMAD.X R17, R12, 0x1, R25, P1 ;  /* 0x000000010c117824 */ /* 0x000fe200008e0619 */
[----:B------:R-:W-:-:S04]  /*1ed0*/  ISETP.GT.U32.AND P1, PT, R15, UR10, PT ;  /* 0x0000000a0f007c0c */ /* 0x000fc8000bf24070 */
[----:B------:R-:W-:-:S13]  /*1ee0*/  ISETP.GT.U32.AND.EX P1, PT, R17, UR9, PT, P1 ;  /* 0x0000000911007c0c */ /* 0x000fda000bf24110 */
[----:B------:R-:W-:-:S04]  /*1ef0*/  VOTE.ANY R12, PT, P1 ;  /* 0x00000000000c7806 */ /* 0x000fc800008e0100 */
[----:B------:R-:W-:-:S13]  /*1f00*/  ISETP.NE.AND P1, PT, R12, RZ, PT ;  /* 0x000000ff0c00720c */ /* 0x000fda0003f25270 */
[----:B------:R-:W-:Y:S05]  /*1f10*/  @P1 BRA `(.L_x_15) ;  /* 0x00000008006c1947 */ /* 0x000fea0003800000 */
[----:B------:R-:W1:Y:S01]  /*1f20*/  LDC R0, c[0x0][0x910] ;  /* 0x00024400ff007b82 */ /* 0x000e620000000800 */
[----:B------:R-:W-:Y:S01]  /*1f30*/  MOV R26, R15 ;  /* 0x0000000f001a7202 */ /* 0x000fe20000000f00 */
[----:B------:R-:W-:Y:S01]  /*1f40*/  IMAD.MOV.U32 R27, RZ, RZ, R17 ;  /* 0x000000ffff1b7224 */ /* 0x000fe200078e0011 */
[----:B------:R-:W-:Y:S01]  /*1f50*/  ULDC UR13, c[0x0][0x8f4] ;  /* 0x00023d00000d7ab9 */ /* 0x000fe20000000800 */
[----:B------:R-:W-:Y:S01]  /*1f60*/  ULDC UR6, c[0x0][0x8dc] ;  /* 0x0002370000067ab9 */ /* 0x000fe20000000800 */
[----:B------:R-:W-:Y:S01]  /*1f70*/  ULDC UR19, c[0x0][0x8d8] ;  /* 0x0002360000137ab9 */ /* 0x000fe20000000800 */
[----:B------:R-:W-:Y:S01]  /*1f80*/  ULDC UR24, c[0x0][0x8f0] ;  /* 0x00023c0000187ab9 */ /* 0x000fe20000000800 */
[----:B------:R-:W-:Y:S01]  /*1f90*/  ULDC.64 UR20, c[0x0][0x8d0] ;  /* 0x0002340000147ab9 */ /* 0x000fe20000000a00 */
[----:B------:R-:W-:-:S05]  /*1fa0*/  ULDC.64 UR22, c[0x0][0x8e8] ;  /* 0x00023a0000167ab9 */ /* 0x000fca0000000a00 */
.L_x_20:
[----:B------:R-:W-:Y:S02]  /*1fb0*/  IMAD.MOV.U32 R3, RZ, RZ, R7 ;  /* 0x000000ffff037224 */ /* 0x000fe400078e0007 */
[----:B------:R-:W-:Y:S02]  /*1fc0*/  VIADD R7, R7, 0x20 ;  /* 0x0000002007077836 */ /* 0x000fe40000000000 */
[----:B-----5:R-:W-:-:S03]  /*1fd0*/  IMAD.MOV.U32 R12, RZ, RZ, R8 ;  /* 0x000000ffff0c7224 */ /* 0x020fc600078e0008 */
[----:B-1----:R-:W-:-:S13]  /*1fe0*/  ISETP.GE.AND P1, PT, R7, R0, PT ;  /* 0x000000000700720c */ /* 0x002fda0003f26270 */
[----:B------:R-:W1:Y:S01]  /*1ff0*/  @!P1 LDC.64 R24, c[0x0][0x918] ;  /* 0x00024600ff189b82 */ /* 0x000e620000000a00 */
[----:B------:R-:W-:Y:S01]  /*2000*/  @!P1 VIADD R15, R3, 0x20 ;  /* 0x00000020030f9836 */ /* 0x000fe20000000000 */
[----:B------:R2:W3:Y:S01]  /*2010*/  SHFL.IDX PT, R2, R27, 0x1f, 0x1f ;  /* 0x03e01f001b027f89 */ /* 0x0004e200000e0000 */
[----:B------:R-:W-:Y:S03]  /*2020*/  BSSY B0, `(.L_x_16) ;  /* 0x0000065000007945 */ /* 0x000fe60003800000 */
[----:B------:R2:W4:Y:S01]  /*2030*/  SHFL.IDX PT, R6, R26, 0x1f, 0x1f ;  /* 0x03e01f001a067f89 */ /* 0x00052200000e0000 */
[----:B-1----:R-:W-:-:S04]  /*2040*/  @!P1 IMAD.WIDE R24, R15, 0xc, R24 ;  /* 0x0000000c0f189825 */ /* 0x002fc800078e0218 */
[----:B------:R-:W-:Y:S01]  /*2050*/  IMAD.MOV.U32 R15, RZ, RZ, R10 ;  /* 0x000000ffff0f7224 */ /* 0x000fe200078e000a */
[----:B------:R2:W5:Y:S04]  /*2060*/  @!P1 LDG.E R8, desc[UR58][R24.64] ;  /* 0x0000003a18089981 */ /* 0x000568000c1e1900 */
[----:B------:R2:W5:Y:S01]  /*2070*/  @!P1 LDG.E R10, desc[UR58][R24.64+0x4] ;  /* 0x0000043a180a9981 */ /* 0x000562000c1e1900 */
[----:B------:R-:W-:Y:S01]  /*2080*/  ISETP.GE.AND P1, PT, R3, R0, PT ;  /* 0x000000000300720c */ /* 0x000fe20003f26270 */
[----:B------:R-:W-:Y:S02]  /*2090*/  IMAD.MOV.U32 R28, RZ, RZ, 0x7fffffff ;  /* 0x7fffffffff1c7424 */ /* 0x000fe400078e00ff */
[----:B------:R-:W-:-:S10]  /*20a0*/  IMAD.MOV.U32 R29, RZ, RZ, RZ ;  /* 0x000000ffff1d7224 */ /* 0x000fd400078e00ff */
[----:B--234-:R-:W-:Y:S05]  /*20b0*/  @P1 BRA `(.L_x_17) ;  /* 0x00000004006c1947 */ /* 0x01cfea0003800000 */
[----:B------:R-:W-:Y:S02]  /*20c0*/  IABS R31, R20 ;  /* 0x00000014001f7213 */ /* 0x000fe40000000000 */
[C---:B------:R-:W-:Y:S02]  /*20d0*/  IADD3 R17, P1, R12.reuse, UR14, RZ ;  /* 0x0000000e0c117c10 */ /* 0x040fe4000ff3e0ff */
[----:B------:R-:W1:Y:S02]  /*20e0*/  I2F.RP R4, R31 ;  /* 0x0000001f00047306 */ /* 0x000e640000209400 */
[----:B------:R-:W-:Y:S02]  /*20f0*/  LEA.HI.X.SX32 R18, R12, UR15, 0x1, P1 ;  /* 0x0000000f0c127c11 */ /* 0x000fe400088f0eff */
[----:B------:R-:W-:-:S04]  /*2100*/  IADD3 R12, P1, R15, UR16, RZ ;  /* 0x000000100f0c7c10 */ /* 0x000fc8000ff3e0ff */
[----:B------:R-:W-:Y:S02]  /*2110*/  LEA.HI.X.SX32 R15, R15, UR17, 0x1, P1 ;  /* 0x000000110f0f7c11 */ /* 0x000fe400088f0eff */
[----:B------:R-:W-:Y:S01]  /*2120*/  PLOP3.LUT P1, PT, PT, PT, UP0, 0x80, 0x0 ;  /* 0x000000000000781c */ /* 0x000fe20003f2f008 */
[----:B-1----:R-:W1:Y:S02]  /*2130*/  MUFU.RCP R4, R4 ;  /* 0x0000000400047308 */ /* 0x002e640000001000 */
[----:B-1----:R-:W-:-:S06]  /*2140*/  VIADD R5, R4, 0xffffffe ;  /* 0x0ffffffe04057836 */ /* 0x002fcc0000000000 */
[----:B------:R-:W1:Y:S02]  /*2150*/  F2I.FTZ.U32.TRUNC.NTZ R33, R5 ;  /* 0x0000000500217305 */ /* 0x000e64000021f000 */
[----:B-1----:R-:W-:Y:S02]  /*2160*/  IMAD.MOV R28, RZ, RZ, -R33 ;  /* 0x000000ffff1c7224 */ /* 0x002fe400078e0a21 */
[----:B------:R-:W-:Y:S05]  /*2170*/  @!P1 BRA `(.L_x_18) ;  /* 0x00000000002c9947 */ /* 0x000fea0003800000 */
        /* <DEDUP_REMOVED lines=9> */
[----:B------:R-:W-:Y:S01]  /*2210*/  IMAD.MOV.U32 R18, RZ, RZ, R5 ;  /* 0x000000ffff127224 */ /* 0x000fe200078e0005 */
[----:B------:R-:W-:-:S07]  /*2220*/  MOV R17, R4 ;  /* 0x0000000400117202 */ /* 0x000fce0000000f00 */
.L_x_18:
        /* <DEDUP_REMOVED lines=12> */
.L_x_19:
[----:B------:R-:W-:Y:S01]  /*22f0*/  SHF.R.U64 R12, R12, UR24, R15 ;  /* 0x000000180c0c7c19 */ /* 0x000fe2000800120f */
[----:B------:R-:W-:Y:S01]  /*2300*/  IMAD.MOV.U32 R4, RZ, RZ, R28 ;  /* 0x000000ffff047224 */ /* 0x000fe200078e001c */
[----:B------:R-:W-:Y:S02]  /*2310*/  IABS R5, R20 ;  /* 0x0000001400057213 */ /* 0x000fe40000000000 */
[----:B------:R-:W-:Y:S01]  /*2320*/  SHF.R.U64 R17, R17, UR19, R18 ;  /* 0x0000001311117c19 */ /* 0x000fe20008001212 */
[----:B------:R-:W-:Y:S01]  /*2330*/  VIADD R15, R12, UR5 ;  /* 0x000000050c0f7c36 */ /* 0x000fe20008000000 */
[----:B------:R-:W-:Y:S01]  /*2340*/  IABS R28, R11 ;  /* 0x0000000b001c7213 */ /* 0x000fe20000000000 */
[----:B------:R-:W-:Y:S02]  /*2350*/  IMAD R12, R4, R31, RZ ;  /* 0x0000001f040c7224 */ /* 0x000fe400078e02ff */
[----:B------:R-:W-:Y:S01]  /*2360*/  IMAD.MOV R25, RZ, RZ, -R5 ;  /* 0x000000ffff197224 */ /* 0x000fe200078e0a05 */
[----:B------:R-:W-:Y:S01]  /*2370*/  IABS R24, R15 ;  /* 0x0000000f00187213 */ /* 0x000fe20000000000 */
[----:B------:R-:W-:-:S02]  /*2380*/  IMAD.MOV.U32 R4, RZ, RZ, RZ ;  /* 0x000000ffff047224 */ /* 0x000fc400078e00ff */
[----:B------:R-:W-:Y:S02]  /*2390*/  IMAD.MOV.U32 R5, RZ, RZ, R33 ;  /* 0x000000ffff057224 */ /* 0x000fe400078e0021 */
[----:B------:R-:W-:Y:S02]  /*23a0*/  VIADD R18, R17, UR4 ;  /* 0x0000000411127c36 */ /* 0x000fe40008000000 */
[----:B------:R-:W-:-:S04]  /*23b0*/  IMAD.HI.U32 R4, R33, R12, R4 ;  /* 0x0000000c21047227 */ /* 0x000fc800078e0004 */
[----:B------:R-:W-:Y:S01]  /*23c0*/  IMAD.MOV.U32 R5, RZ, RZ, R24 ;  /* 0x000000ffff057224 */ /* 0x000fe200078e0018 */
[----:B------:R-:W-:Y:S01]  /*23d0*/  IABS R24, R11 ;  /* 0x0000000b00187213 */ /* 0x000fe20000000000 */
[----:B------:R-:W-:Y:S02]  /*23e0*/  IMAD.MOV.U32 R12, RZ, RZ, R25 ;  /* 0x000000ffff0c7224 */ /* 0x000fe400078e0019 */
[----:B------:R-:W-:Y:S01]  /*23f0*/  IMAD.HI.U32 R4, R4, R5, RZ ;  /* 0x0000000504047227 */ /* 0x000fe200078e00ff */
[----:B------:R-:W1:Y:S03]  /*2400*/  I2F.RP R25, R24 ;  /* 0x0000001800197306 */ /* 0x000e660000209400 */
[----:B------:R-:W-:-:S05]  /*2410*/  IMAD R12, R4, R12, R5 ;  /* 0x0000000c040c7224 */ /* 0x000fca00078e0205 */
[----:B------:R-:W-:Y:S01]  /*2420*/  ISETP.GT.U32.AND P1, PT, R31, R12, PT ;  /* 0x0000000c1f00720c */ /* 0x000fe20003f24070 */
[----:B-1----:R-:W1:-:S12]  /*2430*/  MUFU.RCP R25, R25 ;  /* 0x0000001900197308 */ /* 0x002e580000001000 */
[----:B------:R-:W-:Y:S01]  /*2440*/  @!P1 IADD3 R12, R12, -R31, RZ ;  /* 0x8000001f0c0c9210 */ /* 0x000fe20007ffe0ff */
[----:B-1----:R-:W-:-:S04]  /*2450*/  VIADD R4, R25, 0xffffffe ;  /* 0x0ffffffe19047836 */ /* 0x002fc80000000000 */
[----:B------:R1:W2:Y:S02]  /*2460*/  F2I.FTZ.U32.TRUNC.NTZ R5, R4 ;  /* 0x0000000400057305 */ /* 0x0002a4000021f000 */
[----:B-1----:R-:W-:Y:S02]  /*2470*/  IMAD.MOV.U32 R4, RZ, RZ, RZ ;  /* 0x000000ffff047224 */ /* 0x002fe400078e00ff */
[----:B--2---:R-:W-:-:S04]  /*2480*/  IMAD.MOV R27, RZ, RZ, -R5 ;  /* 0x000000ffff1b7224 */ /* 0x004fc800078e0a05 */
[----:B------:R-:W-:Y:S01]  /*2490*/  IMAD R17, R27, R24, RZ ;  /* 0x000000181b117224 */ /* 0x000fe200078e02ff */
[----:B------:R-:W-:-:S03]  /*24a0*/  IABS R27, R18 ;  /* 0x00000012001b7213 */ /* 0x000fc60000000000 */
[----:B------:R-:W-:-:S04]  /*24b0*/  IMAD.HI.U32 R26, R5, R17, R4 ;  /* 0x00000011051a7227 */ /* 0x000fc800078e0004 */
[----:B------:R-:W-:Y:S02]  /*24c0*/  IMAD.MOV.U32 R5, RZ, RZ, R27 ;  /* 0x000000ffff057224 */ /* 0x000fe400078e001b */
[----:B------:R-:W-:Y:S02]  /*24d0*/  IMAD.MOV R17, RZ, RZ, -R28 ;  /* 0x000000ffff117224 */ /* 0x000fe400078e0a1c */
[----:B------:R-:W-:-:S04]  /*24e0*/  IMAD.HI.U32 R4, R26, R5, RZ ;  /* 0x000000051a047227 */ /* 0x000fc800078e00ff */
[----:B------:R-:W-:-:S05]  /*24f0*/  IMAD R5, R4, R17, R5 ;  /* 0x0000001104057224 */ /* 0x000fca00078e0205 */
[----:B------:R-:W-:-:S13]  /*2500*/  ISETP.GT.U32.AND P1, PT, R24, R5, PT ;  /* 0x000000051800720c */ /* 0x000fda0003f24070 */
[----:B------:R-:W-:Y:S01]  /*2510*/  @!P1 IMAD.IADD R5, R5, 0x1, -R24 ;  /* 0x0000000105059824 */ /* 0x000fe200078e0a18 */
[----:B------:R-:W-:-:S13]  /*2520*/  ISETP.GT.U32.AND P1, PT, R31, R12, PT ;  /* 0x0000000c1f00720c */ /* 0x000fda0003f24070 */
[----:B------:R-:W-:Y:S01]  /*2530*/  @!P1 IMAD.IADD R12, R12, 0x1, -R31 ;  /* 0x000000010c0c9824 */ /* 0x000fe200078e0a1f */
[----:B------:R-:W-:-:S03]  /*2540*/  ISETP.GT.U32.AND P1, PT, R24, R5, PT ;  /* 0x000000051800720c */ /* 0x000fc60003f24070 */
[----:B------:R-:W-:-:S10]  /*2550*/  IMAD.MOV.U32 R4, RZ, RZ, R12 ;  /* 0x000000ffff047224 */ /* 0x000fd400078e000c */
[----:B------:R-:W-:Y:S01]  /*2560*/  @!P1 IMAD.IADD R5, R5, 0x1, -R24 ;  /* 0x0000000105059824 */ /* 0x000fe200078e0a18 */
[----:B------:R-:W-:-:S13]  /*2570*/  ISETP.GE.AND P1, PT, R15, RZ, PT ;  /* 0x000000ff0f00720c */ /* 0x000fda0003f26270 */
[----:B------:R-:W-:Y:S01]  /*2580*/  @!P1 IMAD.MOV R4, RZ, RZ, -R4 ;  /* 0x000000ffff049224 */ /* 0x000fe200078e0a04 */
[----:B------:R-:W-:-:S13]  /*2590*/  ISETP.GE.AND P1, PT, R18, RZ, PT ;  /* 0x000000ff1200720c */ /* 0x000fda0003f26270 */
[----:B------:R-:W-:Y:S01]  /*25a0*/  @!P1 IMAD.MOV R5, RZ, RZ, -R5 ;  /* 0x000000ffff059224 */ /* 0x000fe200078e0a05 */
[----:B------:R-:W-:-:S13]  /*25b0*/  ISETP.NE.AND P1, PT, RZ, UR7, PT ;  /* 0x00000007ff007c0c */ /* 0x000fda000bf25270 */
[----:B------:R-:W-:Y:S02]  /*25c0*/  @!P1 LOP3.LUT R4, RZ, UR7, RZ, 0x33, !PT ;  /* 0x00000007ff049c12 */ /* 0x000fe4000f8e33ff */
[----:B------:R-:W-:-:S03]  /*25d0*/  ISETP.NE.AND P1, PT, RZ, UR8, PT ;  /* 0x00000008ff007c0c */ /* 0x000fc6000bf25270 */
[----:B------:R-:W-:-:S10]  /*25e0*/  IMAD.IADD R4, R15, 0x1, -R4 ;  /* 0x000000010f047824 */ /* 0x000fd400078e0a04 */
[----:B------:R-:W-:Y:S02]  /*25f0*/  @!P1 LOP3.LUT R5, RZ, UR8, RZ, 0x33, !PT ;  /* 0x00000008ff059c12 */ /* 0x000fe4000f8e33ff */
[----:B------:R-:W-:Y:S02]  /*2600*/  PLOP3.LUT P1, PT, PT, PT, UP3, 0x80, 0x0 ;  /* 0x000000000000781c */ /* 0x000fe40003f2f038 */
[----:B------:R-:W-:-:S04]  /*2610*/  IADD3 R5, -R5, R18, RZ ;  /* 0x0000001205057210 */ /* 0x000fc80007ffe1ff */
[CC--:B------:R-:W-:Y:S01]  /*2620*/  SEL R15, R4.reuse, R5.reuse, !P1 ;  /* 0x00000005040f7207 */ /* 0x0c0fe20004800000 */
[----:B------:R-:W-:-:S03]  /*2630*/  IMAD R28, R4, R5, RZ ;  /* 0x00000005041c7224 */ /* 0x000fc600078e02ff */
[--C-:B------:R-:W-:Y:S01]  /*2640*/  SHF.R.S32.HI R5, RZ, 0x1f, R15.reuse ;  /* 0x0000001fff057819 */ /* 0x100fe2000001140f */
[----:B------:R-:W-:Y:S01]  /*2650*/  IMAD.MOV.U32 R4, RZ, RZ, R15 ;  /* 0x000000ffff047224 */ /* 0x000fe200078e000f */
[----:B------:R-:W-:-:S07]  /*2660*/  SHF.R.S32.HI R29, RZ, 0x1f, R28 ;  /* 0x0000001fff1d7819 */ /* 0x000fce000001141c */
.L_x_17:
[----:B------:R-:W-:Y:S05]  /*2670*/  BSYNC B0 ;  /* 0x0000000000007941 */ /* 0x000fea0003800000 */
.L_x_16:
[----:B------:R-:W1:Y:S04]  /*2680*/  SHFL.UP PT, R15, R28, 0x1, RZ ;  /* 0x042000001c0f7989 */ /* 0x000e6800000e00ff */
[----:B------:R-:W2:Y:S01]  /*2690*/  SHFL.UP PT, R12, R29, 0x1, RZ ;  /* 0x042000001d0c7989 */ /* 0x000ea200000e00ff */
[----:B-1----:R-:W-:Y:S02]  /*26a0*/  SEL R15, R15, RZ, P2 ;  /* 0x000000ff0f0f7207 */ /* 0x002fe40001000000 */
[----:B--2---:R-:W-:Y:S02]  /*26b0*/  SEL R12, R12, RZ, P2 ;  /* 0x000000ff0c0c7207 */ /* 0x004fe40001000000 */
[----:B------:R-:W-:-:S05]  /*26c0*/  IADD3 R18, P1, R15, R28, RZ ;  /* 0x0000001c0f127210 */ /* 0x000fca0007f3e0ff */
[----:B------:R-:W-:Y:S01]  /*26d0*/  IMAD.X R25, R12, 0x1, R29, P1 ;  /* 0x000000010c197824 */ /* 0x000fe200008e061d */
        /* <DEDUP_REMOVED lines=24> */
[----:B------:R-:W-:-:S05]  /*2860*/  IADD3 R26, P1, R15, R6, RZ ;  /* 0x000000060f1a7210 */ /* 0x000fca0007f3e0ff */
[----:B------:R-:W-:Y:S01]  /*2870*/  IMAD.X R27, R17, 0x1, R2, P1 ;  /* 0x00000001111b7824 */ /* 0x000fe200008e0602 */
[----:B------:R-:W-:-:S04]  /*2880*/  ISETP.GT.U32.AND P1, PT, R26, UR10, PT ;  /* 0x0000000a1a007c0c */ /* 0x000fc8000bf24070 */
[----:B------:R-:W-:-:S13]  /*2890*/  ISETP.GT.U32.AND.EX P1, PT, R27, UR9, PT, P1 ;  /* 0x000000091b007c0c */ /* 0x000fda000bf24110 */
[----:B------:R-:W-:-:S04]  /*28a0*/  VOTE.ANY R12, PT, P1 ;  /* 0x00000000000c7806 */ /* 0x000fc800008e0100 */
[----:B------:R-:W-:-:S13]  /*28b0*/  ISETP.NE.AND P1, PT, R12, RZ, PT ;  /* 0x000000ff0c00720c */ /* 0x000fda0003f25270 */
[----:B------:R-:W-:Y:S05]  /*28c0*/  @!P1 BRA `(.L_x_20) ;  /* 0xfffffff400b89947 */ /* 0x000fea000383ffff */
.L_x_15:
[----:B------:R-:W1:Y:S08]  /*28d0*/  BREV R12, R12 ;  /* 0x0000000c000c7301 */ /* 0x000e700000000000 */
[----:B-1----:R-:W1:Y:S02]  /*28e0*/  FLO.U32.SH R7, R12 ;  /* 0x0000000c00077300 */ /* 0x002e6400000e0400 */
[----:B-1----:R-:W1:Y:S02]  /*28f0*/  SHFL.IDX PT, R3, R3, R7, 0x1f ;  /* 0x00001f0703037589 */ /* 0x002e6400000e0000 */
[----:B-1----:R-:W-:-:S13]  /*2900*/  R2UR UR6, R3 ;  /* 0x00000000030672ca */ /* 0x002fda00000e0000 */
[----:B------:R-:W-:-:S05]  /*2910*/  VIADD R27, R9, UR6 ;  /* 0x00000006091b7c36 */ /* 0x000fca0008000000 */
[----:B------:R-:W-:-:S13]  /*2920*/  ISETP.GE.AND P1, PT, R27, R0, PT ;  /* 0x000000001b00720c */ /* 0x000fda0003f26270 */
[----:B------:R-:W1:Y:S02]  /*2930*/  @!P1 LDC.64 R24, c[0x0][0x918] ;  /* 0x00024600ff189b82 */ /* 0x000e640000000a00 */
[----:B-1----:R-:W-:-:S05]  /*2940*/  @!P1 IMAD.WIDE R24, R27, 0xc, R24 ;  /* 0x0000000c1b189825 */ /* 0x002fca00078e0218 */
[----:B-----5:R1:W5:Y:S04]  /*2950*/  @!P1 LDG.E R8, desc[UR58][R24.64] ;  /* 0x0000003a18089981 */ /* 0x020368000c1e1900 */
[----:B------:R1:W5:Y:S01]  /*2960*/  @!P1 LDG.E R10, desc[UR58][R24.64+0x4] ;  /* 0x0000043a180a9981 */ /* 0x000362000c1e1900 */
[----:B------:R-:W-:-:S03]  /*2970*/  IADD3 R18, P1, P2, R15, R6, -R28 ;  /* 0x000000060f127210 */ /* 0x000fc60007a3e81c */
[----:B------:R-:W-:Y:S01]  /*2980*/  SHFL.IDX PT, R6, R28, R7, 0x1f ;  /* 0x00001f071c067589 */ /* 0x000fe200000e0000 */
[----:B------:R-:W-:-:S03]  /*2990*/  IADD3.X R26, R17, R2, ~R29, P1, P2 ;  /* 0x00000002111a7210 */ /* 0x000fc60000fe4c1d */
[----:B------:R-:W2:Y:S04]  /*29a0*/  SHFL.IDX PT, R18, R18, R7, 0x1f ;  /* 0x00001f0712127589 */ /* 0x000ea800000e0000 */
[----:B------:R-:W3:Y:S04]  /*29b0*/  SHFL.IDX PT, R26, R26, R7, 0x1f ;  /* 0x00001f071a1a7589 */ /* 0x000ee800000e0000 */
[----:B------:R-:W4:Y:S04]  /*29c0*/  SHFL.IDX PT, R2, R29, R7, 0x1f ;  /* 0x00001f071d027589 */ /* 0x000f2800000e0000 */
[----:B------:R-:W1:Y:S04]  /*29d0*/  SHFL.IDX PT, R5, R5, R7, 0x1f ;  /* 0x00001f0705057589 */ /* 0x000e6800000e0000 */
[----:B------:R4:W1:Y:S01]  /*29e0*/  SHFL.IDX PT, R4, R4, R7, 0x1f ;  /* 0x00001f0704047589 */ /* 0x00086200000e0000 */
[----:B--2---:R-:W-:-:S02]  /*29f0*/  R2UR UR5, R18 ;  /* 0x00000000120572ca */ /* 0x004fc400000e0000 */
[----:B---3--:R-:W-:Y:S01]  /*2a00*/  R2UR UR4, R26 ;  /* 0x000000001a0472ca */ /* 0x008fe200000e0000 */
[----:B----4-:R-:W-:-:S14]  /*2a10*/  IMAD.MOV.U32 R7, RZ, RZ, R2 ;  /* 0x000000ffff077224 */ /* 0x010fdc00078e0002 */
.L_x_10:
[----:B------:R-:W-:Y:S01]  /*2a20*/  ISETP.LE.AND P1, PT, R0, UR6, PT ;  /* 0x0000000600007c0c */ /* 0x000fe2000bf23270 */
[----:B------:R-:W-:Y:S02]  /*2a30*/  IMAD.MOV.U32 R17, RZ, RZ, -0x1 ;  /* 0xffffffffff117424 */ /* 0x000fe400078e00ff */
[----:B------:R-:W-:-:S10]  /*2a40*/  IMAD.MOV.U32 R18, RZ, RZ, -0x1 ;  /* 0xffffffffff127424 */ /* 0x000fd400078e00ff */
[----:B------:R-:W-:Y:S05]  /*2a50*/  @P1 BRA `(.L_x_9) ;  /* 0x0000000400041947 */ /* 0x000fea0003800000 */
[----:B------:R-:W-:Y:S01]  /*2a60*/  UIADD3 UR15, UP2, -UR5, UR10, URZ ;  /* 0x0000000a050f7290 */ /* 0x000fe2000ff5e13f */
[----:B------:R-:W2:Y:S01]  /*2a70*/  S2UR UR19, SR_CTAID.Y ;  /* 0x00000000001379c3 */ /* 0x000ea20000002600 */
[----:B------:R-:W-:Y:S01]  /*2a80*/  ULDC UR17, c[0x0][0x8c0] ;  /* 0x0002300000117ab9 */ /* 0x000fe20000000800 */
[----:B------:R-:W-:Y:S01]  /*2a90*/  ULDC UR21, c[0x0][0x8b0] ;  /* 0x00022c0000157ab9 */ /* 0x000fe20000000800 */
[----:B------:R-:W-:Y:S01]  /*2aa0*/  UIADD3.X UR11, ~UR4, UR9, URZ, UP2, !UPT ;  /* 0x00000009040b7290 */ /* 0x000fe200097fe53f */
[--C-:B-1----:R-:W-:Y:S01]  /*2ab0*/  SHF.R.U32.HI R25, RZ, UR21, R5.reuse ;  /* 0x00000015ff197c19 */ /* 0x102fe20008011605 */
[----:B------:R-:W-:Y:S01]  /*2ac0*/  ULDC UR20, c[0x0][0x904] ;  /* 0x0002410000147ab9 */ /* 0x000fe20000000800 */
[----:B------:R-:W-:Y:S01]  /*2ad0*/  ULDC UR13, c[0x0][0x8a8] ;  /* 0x00022a00000d7ab9 */ /* 0x000fe20000000800 */
[----:B------:R-:W-:Y:S01]  /*2ae0*/  USHF.R.U32.HI UR16, URZ, UR17, UR11 ;  /* 0x000000113f107299 */ /* 0x000fe2000801160b */
[----:B------:R-:W-:Y:S01]  /*2af0*/  SHF.R.U64 R24, R4, UR21, R5 ;  /* 0x0000001504187c19 */ /* 0x000fe20008001205 */
[----:B------:R-:W-:-:S02]  /*2b00*/  USHF.R.U64 UR15, UR15, UR17, UR11 ;  /* 0x000000110f0f7299 */ /* 0x000fc4000800120b */
[----:B------:R-:W-:Y:S02]  /*2b10*/  USHF.R.U32.HI UR14, URZ, UR21, UR16 ;  /* 0x000000153f0e7299 */ /* 0x000fe40008011610 */
[----:B------:R-:W-:Y:S02]  /*2b20*/  UIADD3 UR13, UR13, -0x1, URZ ;  /* 0xffffffff0d0d7890 */ /* 0x000fe4000fffe03f */
[----:B------:R-:W-:Y:S02]  /*2b30*/  USHF.R.U32.HI UR22, URZ, UR20, UR14 ;  /* 0x000000143f167299 */ /* 0x000fe4000801160e */
[----:B------:R-:W-:Y:S02]  /*2b40*/  USHF.R.U64 UR16, UR15, UR21, UR16 ;  /* 0x000000150f107299 */ /* 0x000fe40008001210 */
[----:B------:R-:W-:Y:S02]  /*2b50*/  ULOP3.LUT UR15, UR15, UR13, URZ, 0xc0, !UPT ;  /* 0x0000000d0f0f7292 */ /* 0x000fe4000f8ec03f */
[----:B------:R-:W-:Y:S01]  /*2b60*/  LOP3.LUT R0, R25, UR22, RZ, 0xfc, !PT ;  /* 0x0000001619007c12 */ /* 0x000fe2000f8efcff */
[----:B------:R-:W-:-:S02]  /*2b70*/  USHF.R.U64 UR14, UR16, UR20, UR14 ;  /* 0x00000014100e7299 */ /* 0x000fc4000800120e */
[----:B--2---:R-:W-:Y:S01]  /*2b80*/  USEL UR11, UR40, UR19, !UP3 ;  /* 0x00000013280b7287 */ /* 0x004fe2000d800000 */
[----:B------:R-:W-:-:S13]  /*2b90*/  ISETP.NE.U32.AND P1, PT, R0, RZ, PT ;  /* 0x000000ff0000720c */ /* 0x000fda0003f25070 */
[----:B------:R-:W-:Y:S05]  /*2ba0*/  @!P1 BRA `(.L_x_21) ;  /* 0x0000000000149947 */ /* 0x000fea0003800000 */
[----:B------:R-:W-:-:S07]  /*2bb0*/  MOV R12, 0x2bd0 ;  /* 0x00002bd0000c7802 */ /* 0x000fce0000000f00 */
[----:B-----5:R-:W-:Y:S05]  /*2bc0*/  CALL.REL.NOINC `($__internal_0_$__cuda_sm20_div_u64) ;  /* 0x000000cc00147944 */ /* 0x020fea0003c00000 */
[----:B------:R-:W-:-:S04]  /*2bd0*/  IMAD.MOV R12, RZ, RZ, -R0 ;  /* 0x000000ffff0c7224 */ /* 0x000fc800078e0a00 */
[----:B------:R-:W-:Y:S01]  /*2be0*/  IMAD R12, R24, R12, UR14 ;  /* 0x0000000e180c7e24 */ /* 0x000fe2000f8e020c */
[----:B------:R-:W-:Y:S06]  /*2bf0*/  BRA `(.L_x_22) ;  /* 0x0000000000507947 */ /* 0x000fec0003800000 */
.L_x_21:
[----:B------:R-:W1:Y:S01]  /*2c00*/  I2F.U32.RP R0, R24 ;  /* 0x0000001800007306 */ /* 0x000e620000209000 */
[----:B------:R-:W-:-:S07]  /*2c10*/  ISETP.NE.U32.AND P3, PT, R24, RZ, PT ;  /* 0x000000ff1800720c */ /* 0x000fce0003f65070 */
[----:B-1----:R-:W1:Y:S02]  /*2c20*/  MUFU.RCP R0, R0 ;  /* 0x0000000000007308 */ /* 0x002e640000001000 */
[----:B-1----:R-:W-:-:S06]  /*2c30*/  VIADD R2, R0, 0xffffffe ;  /* 0x0ffffffe00027836 */ /* 0x002fcc0000000000 */
[----:B------:R1:W2:Y:S02]  /*2c40*/  F2I.FTZ.U32.TRUNC.NTZ R3, R2 ;  /* 0x0000000200037305 */ /* 0x0002a4000021f000 */
[----:B-1----:R-:W-:Y:S01]  /*2c50*/  IMAD.MOV.U32 R2, RZ, RZ, RZ ;  /* 0x000000ffff027224 */ /* 0x002fe200078e00ff */
[----:B--2---:R-:W-:-:S05]  /*2c60*/  IADD3 R15, RZ, -R3, RZ ;  /* 0x80000003ff0f7210 */ /* 0x004fca0007ffe0ff */
[----:B------:R-:W-:-:S04]  /*2c70*/  IMAD R15, R15, R24, RZ ;  /* 0x000000180f0f7224 */ /* 0x000fc800078e02ff */
[----:B------:R-:W-:-:S06]  /*2c80*/  IMAD.HI.U32 R3, R3, R15, R2 ;  /* 0x0000000f03037227 */ /* 0x000fcc00078e0002 */
[----:B------:R-:W-:-:S04]  /*2c90*/  IMAD.HI.U32 R0, R3, UR14, RZ ;  /* 0x0000000e03007c27 */ /* 0x000fc8000f8e00ff */
[----:B------:R-:W-:-:S04]  /*2ca0*/  IMAD.MOV R3, RZ, RZ, -R0 ;  /* 0x000000ffff037224 */ /* 0x000fc800078e0a00 */
[----:B------:R-:W-:-:S05]  /*2cb0*/  IMAD R3, R24, R3, UR14 ;  /* 0x0000000e18037e24 */ /* 0x000fca000f8e0203 */
[----:B------:R-:W-:-:S13]  /*2cc0*/  ISETP.GE.U32.AND P1, PT, R3, R24, PT ;  /* 0x000000180300720c */ /* 0x000fda0003f26070 */
[----:B------:R-:W-:Y:S02]  /*2cd0*/  @P1 IMAD.IADD R3, R3, 0x1, -R24 ;  /* 0x0000000103031824 */ /* 0x000fe400078e0a18 */
[----:B------:R-:W-:-:S03]  /*2ce0*/  @P1 VIADD R0, R0, 0x1 ;  /* 0x0000000100001836 */ /* 0x000fc60000000000 */
[----:B------:R-:W-:-:S13]  /*2cf0*/  ISETP.GE.U32.AND P2, PT, R3, R24, PT ;  /* 0x000000180300720c */ /* 0x000fda0003f46070 */
[----:B------:R-:W-:Y:S01]  /*2d00*/  @P2 VIADD R0, R0, 0x1 ;  /* 0x0000000100002836 */ /* 0x000fe20000000000 */
[----:B------:R-:W-:-:S05]  /*2d10*/  @!P3 LOP3.LUT R0, RZ, R24, RZ, 0x33, !PT ;  /* 0x00000018ff00b212 */ /* 0x000fca00078e33ff */
[----:B------:R-:W-:-:S04]  /*2d20*/  IMAD.MOV R12, RZ, RZ, -R0 ;  /* 0x000000ffff0c7224 */ /* 0x000fc800078e0a00 */
[----:B------:R-:W-:-:S07]  /*2d30*/  IMAD R12, R24, R12, UR14 ;  /* 0x0000000e180c7e24 */ /* 0x000fce000f8e020c */
.L_x_22:
[----:B------:R-:W1:Y:S01]  /*2d40*/  LDC R15, c[0x0][0x8a8] ;  /* 0x00022a00ff0f7b82 */ /* 0x000e620000000800 */
[----:B------:R-:W-:Y:S01]  /*2d50*/  ULDC UR14, c[0x0][0x904] ;  /* 0x00024100000e7ab9 */ /* 0x000fe20000000800 */
[----:B------:R-:W-:Y:S01]  /*2d60*/  UMOV UR13, 0xffffffff ;  /* 0xffffffff000d7882 */ /* 0x000fe20000000000 */
[----:B------:R-:W-:Y:S01]  /*2d70*/  PLOP3.LUT P1, PT, PT, PT, UP3, 0x80, 0x0 ;  /* 0x000000000000781c */ /* 0x000fe20003f2f038 */
[----:B------:R-:W-:-:S04]  /*2d80*/  USHF.L.U32 UR13, UR13, UR14, URZ ;  /* 0x0000000e0d0d7299 */ /* 0x000fc8000800063f */
[----:B------:R-:W2:Y:S02]  /*2d90*/  LDC R17, c[0x0][0x8b8] ;  /* 0x00022e00ff117b82 */ /* 0x000ea40000000800 */
[----:B------:R-:W-:Y:S01]  /*2da0*/  LOP3.LUT R2, RZ, UR13, RZ, 0x33, !PT ;  /* 0x0000000dff027c12 */ /* 0x000fe2000f8e33ff */
[----:B------:R-:W-:Y:S02]  /*2db0*/  UMOV UR13, 0x1 ;  /* 0x00000001000d7882 */ /* 0x000fe40000000000 */
[----:B------:R-:W-:Y:S01]  /*2dc0*/  USHF.L.U32 UR13, UR13, UR14, URZ ;  /* 0x0000000e0d0d7299 */ /* 0x000fe2000800063f */
[----:B------:R-:W-:Y:S02]  /*2dd0*/  LOP3.LUT R3, R2, UR16, RZ, 0xc0, !PT ;  /* 0x0000001002037c12 */ /* 0x000fe4000f8ec0ff */
[----:B------:R-:W-:Y:S02]  /*2de0*/  @P1 IMAD.U32 R18, RZ, RZ, UR6 ;  /* 0x00000006ff121e24 */ /* 0x000fe4000f8e00ff */
[----:B------:R-:W-:-:S02]  /*2df0*/  @!P1 IMAD.U32 R18, RZ, RZ, UR6 ;  /* 0x00000006ff129e24 */ /* 0x000fc4000f8e00ff */
[----:B------:R-:W-:Y:S02]  /*2e00*/  IMAD R0, R0, UR13, R3 ;  /* 0x0000000d00007c24 */ /* 0x000fe4000f8e0203 */
[----:B-1----:R-:W-:-:S04]  /*2e10*/  IMAD R12, R12, R15, UR15 ;  /* 0x0000000f0c0c7e24 */ /* 0x002fc8000f8e020f */
[----:B------:R-:W-:Y:S02]  /*2e20*/  @P1 IMAD.MOV.U32 R16, RZ, RZ, R12 ;  /* 0x000000ffff101224 */ /* 0x000fe400078e000c */
[----:B--2---:R-:W-:Y:S01]  /*2e30*/  IMAD R17, R0, R17, UR11 ;  /* 0x0000000b00117e24 */ /* 0x004fe2000f8e0211 */
[----:B------:R-:W-:-:S03]  /*2e40*/  UMOV UR11, 0x1 ;  /* 0x00000001000b7882 */ /* 0x000fc60000000000 */
[----:B------:R-:W-:Y:S02]  /*2e50*/  @!P1 IMAD.MOV.U32 R16, RZ, RZ, R17 ;  /* 0x000000ffff109224 */ /* 0x000fe400078e0011 */
[----:B------:R-:W-:-:S07]  /*2e60*/  @!P1 IMAD.MOV.U32 R17, RZ, RZ, R12 ;  /* 0x000000ffff119224 */ /* 0x000fce00078e000c */
.L_x_9:
[----:B------:R-:W-:-:S13]  /*2e70*/  ISETP.NE.AND P1, PT, RZ, UR11, PT ;  /* 0x0000000bff007c0c */ /* 0x000fda000bf25270 */
[----:B------:R-:W-:Y:S05]  /*2e80*/  @!P1 EXIT ;  /* 0x000000000000994d */ /* 0x000fea0003800000 */
[----:B-1----:R-:W1:Y:S02]  /*2e90*/  LDC.64 R24, c[0x0][0x290] ;  /* 0x0000a400ff187b82 */ /* 0x002e640000000a00 */
[----:B-1----:R-:W-:-:S05]  /*2ea0*/  IMAD.WIDE R24, R18, 0xc, R24 ;  /* 0x0000000c12187825 */ /* 0x002fca00078e0218 */
[----:B------:R1:W5:Y:S04]  /*2eb0*/  LDG.E R2, desc[UR58][R24.64] ;  /* 0x0000003a18027981 */ /* 0x000368000c1e1900 */
[----:B------:R1:W5:Y:S04]  /*2ec0*/  LDG.E R0, desc[UR58][R24.64+0x4] ;  /* 0x0000043a18007981 */ /* 0x000368000c1e1900 */
[----:B------:R1:W5:Y:S01]  /*2ed0*/  LDG.E R36, desc[UR58][R24.64+0x8] ;  /* 0x0000083a18247981 */ /* 0x000362000c1e1900 */
[----:B------:R-:W-:Y:S01]  /*2ee0*/  PLOP3.LUT P1, PT, PT, PT, UP1, 0x80, 0x0 ;  /* 0x000000000000781c */ /* 0x000fe20003f2f018 */
[----:B------:R-:W2:Y:S01]  /*2ef0*/  S2UR UR42, SR_CgaCtaId ;  /* 0x00000000002a79c3 */ /* 0x000ea20000008800 */
[----:B------:R-:W-:-:S11]  /*2f00*/  SHF.R.S32.HI R3, RZ, 0x1f, R18 ;  /* 0x0000001fff037819 */ /* 0x000fd60000011412 */
[----:B-1----:R-:W-:Y:S05]  /*2f10*/  @!P1 BRA `(.L_x_23) ;  /* 0x0000005800b89947 */ /* 0x002fea0003800000 */
[----:B------:R-:W-:-:S06]  /*2f20*/  UISETP.GT.U32.AND UP0, UPT, UR18, 0x1, UPT ;  /* 0x000000011200788c */ /* 0x000fcc000bf04070 */
[----:B------:R-:W-:-:S13]  /*2f30*/  PLOP3.LUT P0, PT, PT, PT, UP0, 0x80, 0x0 ;  /* 0x000000000000781c */ /* 0x000fda0003f0f008 */
[----:B--2---:R-:W-:Y:S05]  /*2f40*/  @P0 EXIT ;  /* 0x000000000000094d */ /* 0x004fea0003800000 */
.L_x_24:
[----:B------:R-:W-:-:S08]  /*2f50*/  NOP ;  /* 0x0000000000007918 */ /* 0x000fd00000000000 */
[----:B------:R-:W1:Y:S02]  /*2f60*/  USETMAXREG.TRY_ALLOC.CTAPOOL UP0, 0xe8 ;  /* 0x000000e8000079c8 */ /* 0x000e640008000600 */
[----:B-1----:R-:W-:-:S13]  /*2f70*/  PLOP3.LUT P0, PT, PT, PT, UP0, 0x80, 0x0 ;  /* 0x000000000000781c */ /* 0x002fda0003f0f008 */
[----:B------:R-:W-:Y:S05]  /*2f80*/  @!P0 BRA `(.L_x_24) ;  /* 0xfffffffc00f08947 */ /* 0x000fea000383ffff */
[----:B------:R-:W1:Y:S01]  /*2f90*/  SHFL.IDX PT, R13, R13, RZ, 0x1f ;  /* 0x00001fff0d0d7589 */ /* 0x000e6200000e0000 */
[----:B------:R-:W2:Y:S01]  /*2fa0*/  S2UR UR4, SR_CTAID.Y ;  /* 0x00000000000479c3 */ /* 0x000ea20000002600 */
[----:B------:R-:W-:Y:S01]  /*2fb0*/  UMOV UR60, URZ ;  /* 0x0000003f003c7c82 */ /* 0x000fe20008000000 */
[----:B------:R-:W-:Y:S01]  /*2fc0*/  UMOV UR61, URZ ;  /* 0x0000003f003d7c82 */ /* 0x000fe20008000000 */
[----:B-1----:R-:W-:Y:S01]  /*2fd0*/  LOP3.LUT P0, RZ, R13, 0x3, RZ, 0xc0, !PT ;  /* 0x000000030dff7812 */ /* 0x002fe2000780c0ff */
[----:B--2---:R-:W-:-:S12]  /*2fe0*/  UIMAD UR4, UR4, UR41, UR40 ;  /* 0x00000029040472a4 */ /* 0x004fd8000f8e0228 */
[----:B------:R-:W-:Y:S05]  /*2ff0*/  @P0 BRA `(.L_x_25) ;  /* 0x0000000000a40947 */ /* 0x000fea0003800000 */
[----:B------:R-:W-:Y:S01]  /*3000*/  ELECT P0, URZ, PT ;  /* 0x00000000003f782f */ /* 0x000fe20003800000 */
[----:B------:R-:W-:-:S12]  /*3010*/  BSSY B0, `(.L_x_26) ;  /* 0x0000020000007945 */ /* 0x000fd80003800000 */
[----:B------:R-:W-:Y:S05]  /*3020*/  @!P0 BRA `(.L_x_27) ;  /* 0x0000000000788947 */ /* 0x000fea0003800000 */
[----:B------:R-:W1:Y:S01]  /*3030*/  S2UR UR6, SR_CgaCtaId ;  /* 0x00000000000679c3 */ /* 0x000e620000008800 */
[----:B------:R-:W-:Y:S01]  /*3040*/  UISETP.NE.AND UP0, UPT, UR12, 0x1, UPT ;  /* 0x000000010c00788c */ /* 0x000fe2000bf05270 */
[----:B------:R-:W-:-:S06]  /*3050*/  UMOV UR5, 0x400 ;  /* 0x0000040000057882 */ /* 0x000fcc0000000000 */
[----:B------:R-:W2:Y:S08]  /*3060*/  LDC.64 R4, c[0x0][0x700] ;  /* 0x0001c000ff047b82 */ /* 0x000eb00000000a00 */
[----:B------:R-:W2:Y:S08]  /*3070*/  LDC.64 R6, c[0x0][0x708] ;  /* 0x0001c200ff067b82 */ /* 0x000eb00000000a00 */
[----:B-----5:R-:W3:Y:S01]  /*3080*/  LDC.64 R8, c[0x0][0x710] ;  /* 0x0001c400ff087b82 */ /* 0x020ee20000000a00 */
[----:B-1----:R-:W-:-:S04]  /*3090*/  ULEA UR5, UR6, UR5, 0x18 ;  /* 0x0000000506057291 */ /* 0x002fc8000f8ec03f */
[----:B------:R-:W-:Y:S02]  /*30a0*/  UIADD3 UR6, UR5, 0x80, URZ ;  /* 0x0000008005067890 */ /* 0x000fe4000fffe03f */
[----:B------:R-:W-:Y:S01]  /*30b0*/  @!UP0 UIADD3 UR6, UR5, URZ, URZ ;  /* 0x0000003f05068290 */ /* 0x000fe2000fffe03f */
[----:B------:R-:W3:Y:S08]  /*30c0*/  LDC.64 R10, c[0x0][0x718] ;  /* 0x0001c600ff0a7b82 */ /* 0x000ef00000000a00 */
[----:B------:R-:W1:Y:S01]  /*30d0*/  LDC.64 R24, c[0x0][0x720] ;  /* 0x0001c800ff187b82 */ /* 0x000e620000000a00 */
[----:B--2---:R2:W-:Y:S07]  /*30e0*/  STS.128 [UR6+0x38780], R4 ;  /* 0x03878004ff007988 */ /* 0x0045ee0008000c06 */
[----:B------:R-:W1:Y:S08]  /*30f0*/  LDC.64 R26, c[0x0][0x728] ;  /* 0x0001ca00ff1a7b82 */ /* 0x000e700000000a00 */
[----:B------:R-:W4:Y:S01]  /*3100*/  LDC.64 R28, c[0x0][0x730] ;  /* 0x0001cc00ff1c7b82 */ /* 0x000f220000000a00 */
[----:B---3--:R2:W-:Y:S07]  /*3110*/  STS.128 [UR6+0x38790], R8 ;  /* 0x03879008ff007988 */ /* 0x0085ee0008000c06 */
[----:B------:R-:W4:Y:S08]  /*3120*/  LDC.64 R30, c[0x0][0x738] ;  /* 0x0001ce00ff1e7b82 */ /* 0x000f300000000a00 */
[----:B------:R-:W3:Y:S01]  /*3130*/  LDC.64 R32, c[0x0][0x740] ;  /* 0x0001d000ff207b82 */ /* 0x000ee20000000a00 */
[----:B-1----:R2:W-:Y:S07]  /*3140*/  STS.128 [UR6+0x387a0], R24 ;  /* 0x0387a018ff007988 */ /* 0x0025ee0008000c06 */
[----:B------:R-:W3:Y:S08]  /*3150*/  LDC.64 R34, c[0x0][0x748] ;  /* 0x0001d200ff227b82 */ /* 0x000ef00000000a00 */
[----:B------:R-:W1:Y:S01]  /*3160*/  LDC.64 R36, c[0x0][0x750] ;  /* 0x0001d400ff247b82 */ /* 0x000e620000000a00 */
[----:B----4-:R2:W-:Y:S07]  /*3170*/  STS.128 [UR6+0x387b0], R28 ;  /* 0x0387b01cff007988 */ /* 0x0105ee0008000c06 */
[----:B------:R-:W1:Y:S08]  /*3180*/  LDC.64 R38, c[0x0][0x758] ;  /* 0x0001d600ff267b82 */ /* 0x000e700000000a00 */
[----:B------:R-:W4:Y:S01]  /*3190*/  LDC.64 R40, c[0x0][0x760] ;  /* 0x0001d800ff287b82 */ /* 0x000f220000000a00 */
[----:B---3--:R2:W-:Y:S07]  /*31a0*/  STS.128 [UR6+0x387c0], R32 ;  /* 0x0387c020ff007988 */ /* 0x0085ee0008000c06 */
[----:B------:R-:W4:Y:S08]  /*31b0*/  LDC.64 R42, c[0x0][0x768] ;  /* 0x0001da00ff2a7b82 */ /* 0x000f300000000a00 */
[----:B------:R-:W3:Y:S01]  /*31c0*/  LDC.64 R44, c[0x0][0x770] ;  /* 0x0001dc00ff2c7b82 */ /* 0x000ee20000000a00 */
[----:B-1----:R2:W-:Y:S07]  /*31d0*/  STS.128 [UR6+0x387d0], R36 ;  /* 0x0387d024ff007988 */ /* 0x0025ee0008000c06 */
[----:B------:R-:W3:Y:S01]  /*31e0*/  LDC.64 R46, c[0x0][0x778] ;  /* 0x0001de00ff2e7b82 */ /* 0x000ee20000000a00 */
[----:B----4-:R2:W-:Y:S04]  /*31f0*/  STS.128 [UR6+0x387e0], R40 ;  /* 0x0387e028ff007988 */ /* 0x0105e80008000c06 */
[----:B---3--:R2:W-:Y:S02]  /*3200*/  STS.128 [UR6+0x387f0], R44 ;  /* 0x0387f02cff007988 */ /* 0x0085e40008000c06 */
.L_x_27:
[----:B------:R-:W-:Y:S05]  /*3210*/  BSYNC B0 ;  /* 0x0000000000007941 */ /* 0x000fea0003800000 */
.L_x_26:
[----:B------:R-:W-:Y:S01]  /*3220*/  UISETP.NE.AND UP0, UPT, UR12, 0x1, UPT ;  /* 0x000000010c00788c */ /* 0x000fe2000bf05270 */
[----:B------:R-:W-:Y:S01]  /*3230*/  NOP ;  /* 0x0000000000007918 */ /* 0x000fe20000000000 */
[----:B------:R-:W-:Y:S01]  /*3240*/  ULDC UR5, c[0x0][0x884] ;  /* 0x0002210000057ab9 */ /* 0x000fe20000000800 */
[----:B------:R-:W-:Y:S01]  /*3250*/  ULDC.64 UR60, c[0x0][0x800] ;  /* 0x00020000003c7ab9 */ /* 0x000fe20000000a00 */
[----:B------:R-:W-:-:S04]  /*3260*/  USEL UR5, UR5, URZ, UP0 ;  /* 0x0000003f05057287 */ /* 0x000fc80008000000 */
[----:B------:R-:W-:-:S04]  /*3270*/  UIADD3 UR5, UR4, UR5, URZ ;  /* 0x0000000504057290 */ /* 0x000fc8000fffe03f */
[----:B------:R-:W-:-:S12]  /*3280*/  UIMAD.WIDE UR60, UR5, 0x80, UR60 ;  /* 0x00000080053c78a5 */ /* 0x000fd8000f8e023c */
.L_x_25:
[----:B------:R-:W-:-:S13]  /*3290*/  ISETP.NE.AND P0, PT, RZ, UR55, PT ;  /* 0x00000037ff007c0c */ /* 0x000fda000bf05270 */
[----:B------:R-:W-:Y:S05]  /*32a0*/  @P0 BRA `(.L_x_28) ;  /* 0x00000004001c0947 */ /* 0x000fea0003800000 */
[----:B------:R-:W-:Y:S01]  /*32b0*/  ELECT P0, URZ, PT ;  /* 0x00000000003f782f */ /* 0x000fe20003800000 */
[----:B------:R-:W-:-:S12]  /*32c0*/  BSSY B0, `(.L_x_29) ;  /* 0x0000030000007945 */ /* 0x000fd80003800000 */
[----:B------:R-:W-:Y:S05]  /*32d0*/  @!P0 BRA `(.L_x_30) ;  /* 0x0000000000b88947 */ /* 0x000fea0003800000 */
[C---:B--2---:R-:W-:Y:S01]  /*32e0*/  IMAD.SHL.U32 R4, R18.reuse, 0x8, RZ ;  /* 0x0000000812047824 */ /* 0x044fe200078e00ff */
[----:B------:R-:W-:Y:S01]  /*32f0*/  ULDC.64 UR4, c[0x0][0x820] ;  /* 0x0002080000047ab9 */ /* 0x000fe20000000a00 */
[----:B------:R-:W-:-:S03]  /*3300*/  SHF.L.U64.HI R3, R18, 0x3, R3 ;  /* 0x0000000312037819 */ /* 0x000fc60000010203 */
[----:B------:R-:W-:-:S04]  /*3310*/  IADD3 R6, P0, R4, UR4, RZ ;  /* 0x0000000404067c10 */ /* 0x000fc8000ff1e0ff */
[----:B------:R-:W-:Y:S01]  /*3320*/  IADD3.X R7, R3, UR5, RZ, P0, !PT ;  /* 0x0000000503077c10 */ /* 0x000fe200087fe4ff */
[----:B------:R-:W-:-:S05]  /*3330*/  ULDC.64 UR4, c[0x0][0x818] ;  /* 0x0002060000047ab9 */ /* 0x000fca0000000a00 */
[----:B------:R-:W2:Y:S01]  /*3340*/  LDG.E.64 R6, desc[UR58][R6.64] ;  /* 0x0000003a06067981 */ /* 0x000ea2000c1e1b00 */
[----:B------:R-:W-:-:S04]  /*3350*/  IADD3 R4, P0, R4, UR4, RZ ;  /* 0x0000000404047c10 */ /* 0x000fc8000ff1e0ff */
[----:B------:R-:W-:-:S06]  /*3360*/  IADD3.X R5, R3, UR5, RZ, P0, !PT ;  /* 0x0000000503057c10 */ /* 0x000fcc00087fe4ff */
[----:B------:R-:W3:Y:S01]  /*3370*/  LDG.E.64 R4, desc[UR58][R4.64] ;  /* 0x0000003a04047981 */ /* 0x000ee2000c1e1b00 */
[----:B------:R-:W1:Y:S01]  /*3380*/  S2UR UR5, SR_CgaCtaId ;  /* 0x00000000000579c3 */ /* 0x000e620000008800 */
[----:B------:R-:W-:Y:S01]  /*3390*/  UISETP.NE.AND UP0, UPT, UR12, 0x1, UPT ;  /* 0x000000010c00788c */ /* 0x000fe2000bf05270 */
[----:B-----5:R-:W-:Y:S01]  /*33a0*/  VIADD R9, R0, 0xffffffff ;  /* 0xffffffff00097836 */ /* 0x020fe20000000000 */
[----:B------:R-:W-:Y:S01]  /*33b0*/  UMOV UR4, 0x400 ;  /* 0x0000040000047882 */ /* 0x000fe20000000000 */
[----:B------:R-:W-:Y:S01]  /*33c0*/  CS2R R10, SRZ ;  /* 0x00000000000a7805 */ /* 0x000fe2000001ff00 */
[----:B-1----:R-:W-:-:S04]  /*33d0*/  ULEA UR4, UR5, UR4, 0x18 ;  /* 0x0000000405047291 */ /* 0x002fc8000f8ec03f */
[----:B------:R-:W-:-:S03]  /*33e0*/  UIADD3 UR5, UR4, 0x80, URZ ;  /* 0x0000008004057890 */ /* 0x000fc6000fffe03f */
[----:B------:R-:W-:-:S04]  /*33f0*/  @!UP0 UIADD3 UR5, UR4, URZ, URZ ;  /* 0x0000003f04058290 */ /* 0x000fc8000fffe03f */
[----:B------:R-:W-:-:S05]  /*3400*/  UIADD3 UR4, UR5, 0x38780, URZ ;  /* 0x0003878005047890 */ /* 0x000fca000fffe03f */
[----:B------:R-:W1:Y:S01]  /*3410*/  LDS R3, [UR5+0x3879c] ;  /* 0x03879c05ff037984 */ /* 0x000e620008000800 */
[----:B------:R-:W-:-:S03]  /*3420*/  IMAD.U32 R20, RZ, RZ, UR4 ;  /* 0x00000004ff147e24 */ /* 0x000fc6000f8e00ff */
[----:B------:R-:W-:Y:S02]  /*3430*/  STS [UR5+0x387b0], RZ ;  /* 0x0387b0ffff007988 */ /* 0x000fe40008000805 */
[----:B------:R-:W-:-:S05]  /*3440*/  SHF.R.U64 R20, R20, 0x4, RZ ;  /* 0x0000000414147819 */ /* 0x000fca00000012ff */
[----:B------:R-:W-:Y:S04]  /*3450*/  STS [UR5+0x38790], R20 ;  /* 0x03879014ff007988 */ /* 0x000fe80008000805 */
[----:B------:R-:W-:Y:S01]  /*3460*/  STS [UR5+0x38794], R20 ;  /* 0x03879414ff007988 */ /* 0x000fe20008000805 */
[C---:B--2---:R-:W-:Y:S02]  /*3470*/  SHF.L.U64.HI R13, R6.reuse, 0x1, R7 ;  /* 0x00000001060d7819 */ /* 0x044fe40000010207 */
[----:B------:R-:W-:Y:S02]  /*3480*/  SHF.L.U32 R6, R6, 0x1, RZ ;  /* 0x0000000106067819 */ /* 0x000fe400000006ff */
[----:B------:R-:W-:Y:S02]  /*3490*/  LOP3.LUT R13, R13, 0x1fffffff, RZ, 0xc0, !PT ;  /* 0x1fffffff0d0d7812 */ /* 0x000fe400078ec0ff */
[----:B------:R-:W-:-:S02]  /*34a0*/  LOP3.LUT R0, R6, 0xfffffffe, RZ, 0xc0, !PT ;  /* 0xfffffffe06007812 */ /* 0x000fc400078ec0ff */
[--C-:B------:R-:W-:Y:S02]  /*34b0*/  SHF.R.U32.HI R8, RZ, 0x4, R13.reuse ;  /* 0x00000004ff087819 */ /* 0x100fe4000001160d */
[----:B------:R-:W-:Y:S01]  /*34c0*/  SHF.R.U64 R0, R0, 0x4, R13 ;  /* 0x0000000400007819 */ /* 0x000fe2000000120d */
[----:B---3--:R-:W-:Y:S01]  /*34d0*/  STS.64 [UR5+0x38780], R4 ;  /* 0x03878004ff007988 */ /* 0x008fe20008000a05 */
[----:B-1----:R-:W-:-:S03]  /*34e0*/  LOP3.LUT R3, R3, 0xf, R8, 0xb8, !PT ;  /* 0x0000000f03037812 */ /* 0x002fc600078eb808 */
[----:B------:R-:W-:Y:S04]  /*34f0*/  STS [UR5+0x3878c], R0 ;  /* 0x03878c00ff007988 */ /* 0x000fe80008000805 */
[----:B------:R-:W-:Y:S04]  /*3500*/  STS [UR5+0x3879c], R3 ;  /* 0x03879c03ff007988 */ /* 0x000fe80008000805 */
[----:B------:R-:W1:Y:S02]  /*3510*/  LDS R7, [UR5+0x3879c] ;  /* 0x03879c05ff077984 */ /* 0x000e640008000800 */
[----:B-1----:R-:W-:-:S05]  /*3520*/  LOP3.LUT R7, R7, 0xf0, RZ, 0xb8, !PT ;  /* 0x000000f007077812 */ /* 0x002fca00078eb8ff */
[----:B------:R-:W-:Y:S04]  /*3530*/  STS [UR5+0x3879c], R7 ;  /* 0x03879c07ff007988 */ /* 0x000fe80008000805 */
[----:B------:R-:W1:Y:S02]  /*3540*/  LDS R8, [UR5+0x3879c] ;  /* 0x03879c05ff087984 */ /* 0x000e640008000800 */
[----:B-1----:R-:W-:Y:S01]  /*3550*/  LOP3.LUT R21, R8, 0xf00, RZ, 0xb8, !PT ;  /* 0x00000f0008157812 */ /* 0x002fe200078eb8ff */
[----:B------:R-:W-:-:S04]  /*3560*/  VIADD R8, R2, 0xffffffff ;  /* 0xffffffff02087836 */ /* 0x000fc80000000000 */
[----:B------:R-:W-:Y:S04]  /*3570*/  STS.64 [UR5+0x38798], R20 ;  /* 0x03879814ff007988 */ /* 0x000fe80008000a05 */
[----:B------:R-:W1:Y:S04]  /*3580*/  LDS R12, [UR5+0x3879c] ;  /* 0x03879c05ff0c7984 */ /* 0x000e680008000800 */
[----:B------:R3:W-:Y:S01]  /*3590*/  STS.128 [UR5+0x387a0], R8 ;  /* 0x0387a008ff007988 */ /* 0x0007e20008000c05 */
[----:B-1----:R-:W-:-:S05]  /*35a0*/  LOP3.LUT R12, R12, 0xf000, RZ, 0xb8, !PT ;  /* 0x0000f0000c0c7812 */ /* 0x002fca00078eb8ff */
[----:B------:R3:W-:Y:S02]  /*35b0*/  STS [UR5+0x3879c], R12 ;  /* 0x03879c0cff007988 */ /* 0x0007e40008000805 */
.L_x_30:
[----:B------:R-:W-:Y:S05]  /*35c0*/  BSYNC B0 ;  /* 0x0000000000007941 */ /* 0x000fea0003800000 */
.L_x_29:
[----:B------:R-:W-:Y:S01]  /*35d0*/  ELECT P0, URZ, PT ;  /* 0x00000000003f782f */ /* 0x000fe20003800000 */
[----:B------:R-:W-:Y:S01]  /*35e0*/  NOP ;  /* 0x0000000000007918 */ /* 0x000fe20000000000 */
[----:B------:R-:W-:Y:S11]  /*35f0*/  BSSY B0, `(.L_x_31) ;  /* 0x0000004000007945 */ /* 0x000ff60003800000 */
[----:B------:R-:W-:Y:S05]  /*3600*/  @!P0 BRA `(.L_x_32) ;  /* 0x0000000000088947 */ /* 0x000fea0003800000 */
[----:B------:R0:W-:Y:S01]  /*3610*/  UTMACMDFLUSH ;  /* 0x00000000000079b7 */ /* 0x0001e20000000000 */
[----:B------:R-:W-:-:S04]  /*3620*/  DEPBAR.LE SB0, 0x0 ;  /* 0x000080000000791a */ /* 0x000fc80000000000 */
.L_x_32:
[----:B------:R-:W-:Y:S05]  /*3630*/  BSYNC B0 ;  /* 0x0000000000007941 */ /* 0x000fea0003800000 */
.L_x_31:
[----:B------:R-:W1:Y:S01]  /*3640*/  S2UR UR5, SR_CgaCtaId ;  /* 0x00000000000579c3 */ /* 0x000e620000008800 */
[----:B-----5:R-:W4:Y:S01]  /*3650*/  S2R R0, SR_LANEID ;  /* 0x0000000000007919 */ /* 0x020f220000000000 */
[----:B------:R-:W-:Y:S01]  /*3660*/  UISETP.NE.AND UP0, UPT, UR12, 0x1, UPT ;  /* 0x000000010c00788c */ /* 0x000fe2000bf05270 */
[----:B------:R-:W-:Y:S02]  /*3670*/  UMOV UR4, 0x400 ;  /* 0x0000040000047882 */ /* 0x000fe40000000000 */
[----:B-1----:R-:W-:-:S04]  /*3680*/  ULEA UR4, UR5, UR4, 0x18 ;  /* 0x0000000405047291 */ /* 0x002fc8000f8ec03f */
[----:B------:R-:W-:-:S04]  /*3690*/  UIADD3 UR5, UR4, 0x80, URZ ;  /* 0x0000008004057890 */ /* 0x000fc8000fffe03f */
[----:B------:R-:W-:Y:S01]  /*36a0*/  @!UP0 UIADD3 UR5, UR4, URZ, URZ ;  /* 0x0000003f04058290 */ /* 0x000fe2000fffe03f */
[----:B----4-:R-:W-:-:S05]  /*36b0*/  IMAD.SHL.U32 R0, R0, 0x4, RZ ;  /* 0x0000000400007824 */ /* 0x010fca00078e00ff */
[----:B------:R-:W-:Y:S01]  /*36c0*/  IMAD.U32 R3, RZ, RZ, UR5 ;  /* 0x00000005ff037e24 */ /* 0x000fe2000f8e00ff */
[----:B------:R-:W-:-:S04]  /*36d0*/  IADD3 R2, P0, R0, UR60, RZ ;  /* 0x0000003c00027c10 */ /* 0x000fc8000ff1e0ff */
[----:B--2---:R-:W-:Y:S01]  /*36e0*/  IADD3 R4, R0, 0x38780, R3 ;  /* 0x0003878000047810 */ /* 0x004fe20007ffe003 */
[----:B------:R-:W-:-:S04]  /*36f0*/  IMAD.X R3, RZ, RZ, UR61, P0 ;  /* 0x0000003dff037e24 */ /* 0x000fc800080e06ff */
[----:B------:R-:W1:Y:S04]  /*3700*/  LDS R5, [R4] ;  /* 0x0000000004057984 */ /* 0x000e680000000800 */
[----:B-1----:R1:W5:Y:S02]  /*3710*/  ATOMG.E.EXCH.STRONG.GPU PT, RZ, [R2], R5 ;  /* 0x0000000502ff73a8 */ /* 0x00236400041ee100 */
.L_x_28:
[----:B------:R-:W-:Y:S01]  /*3720*/  LEA.HI R14, R14, R19, RZ, 0x8 ;  /* 0x000000130e0e7211 */ /* 0x000fe200078f40ff */
[----:B------:R-:W4:Y:S01]  /*3730*/  S2UR UR43, SR_CgaCtaId ;  /* 0x00000000002b79c3 */ /* 0x000f220000008800 */
[----:B------:R-:W-:Y:S01]  /*3740*/  UISETP.NE.AND UP0, UPT, UR12, 0x1, UPT ;  /* 0x000000010c00788c */ /* 0x000fe2000bf05270 */
[----:B------:R-:W-:Y:S01]  /*3750*/  MOV R156, RZ ;  /* 0x000000ff009c7202 */ /* 0x000fe20000000f00 */
[----:B------:R-:W-:Y:S01]  /*3760*/  UMOV UR47, 0x400 ;  /* 0x00000400002f7882 */ /* 0x000fe20000000000 */
[----:B------:R-:W-:Y:S01]  /*3770*/  LOP3.LUT R14, R14, 0xffffff00, RZ, 0xc0, !PT ;  /* 0xffffff000e0e7812 */ /* 0x000fe200078ec0ff */
[----:B------:R-:W-:Y:S02]  /*3780*/  ULOP3.LUT UR51, UR53, 0x1, URZ, 0xfc, !UPT ;  /* 0x0000000135337892 */ /* 0x000fe4000f8efc3f */
[----:B------:R-:W-:Y:S02]  /*3790*/  ULOP3.LUT UR50, UR54, 0x1, URZ, 0xfc, !UPT ;  /* 0x0000000136327892 */ /* 0x000fe4000f8efc3f */
[----:B------:R-:W-:Y:S01]  /*37a0*/  IMAD.IADD R14, R19, 0x1, -R14 ;  /* 0x00000001130e7824 */ /* 0x000fe200078e0a0e */
[----:B------:R-:W-:Y:S01]  /*37b0*/  ULOP3.LUT UR48, UR52, 0x1, URZ, 0xfc, !UPT ;  /* 0x0000000134307892 */ /* 0x000fe2000f8efc3f */
[----:B------:R-:W-:-:S02]  /*37c0*/  UMOV UR36, URZ ;  /* 0x0000003f00247c82 */ /* 0x000fc40008000000 */
[C---:B--2---:R-:W-:Y:S01]  /*37d0*/  IMAD.SHL.U32 R4, R14.reuse, 0x40, RZ ;  /* 0x000000400e047824 */ /* 0x044fe200078e00ff */
[----:B-1----:R-:W-:Y:S01]  /*37e0*/  SHF.R.S32.HI R3, RZ, 0x1f, R14 ;  /* 0x0000001fff037819 */ /* 0x002fe2000001140e */
[C---:B------:R-:W-:Y:S01]  /*37f0*/  VIADD R154, R14.reuse, 0x1f ;  /* 0x0000001f0e9a7836 */ /* 0x040fe20000000000 */
[-C--:B-----5:R-:W-:Y:S01]  /*3800*/  LEA.HI R0, R14, R14.reuse, RZ, 0x1 ;  /* 0x0000000e0e007211 */ /* 0x0a0fe200078f08ff */
[----:B------:R-:W-:Y:S01]  /*3810*/  UMOV UR56, URZ ;  /* 0x0000003f00387c82 */ /* 0x000fe20008000000 */
[CC--:B------:R-:W-:Y:S01]  /*3820*/  LEA.HI R2, R3.reuse, R14.reuse, RZ, 0x5 ;  /* 0x0000000e03027211 */ /* 0x0c0fe200078f28ff */
[----:B------:R-:W-:Y:S01]  /*3830*/  UMOV UR37, URZ ;  /* 0x0000003f00257c82 */ /* 0x000fe20008000000 */
[----:B------:R-:W-:Y:S01]  /*3840*/  SHF.R.S32.HI R0, RZ, 0x1, R0 ;  /* 0x00000001ff007819 */ /* 0x000fe20000011400 */
[----:B------:R-:W-:Y:S01]  /*3850*/  UMOV UR38, URZ ;  /* 0x0000003f00267c82 */ /* 0x000fe20008000000 */
[----:B------:R-:W-:Y:S01]  /*3860*/  SHF.R.S32.HI R2, RZ, 0x5, R2 ;  /* 0x00000005ff027819 */ /* 0x000fe20000011402 */
[----:B------:R-:W-:Y:S01]  /*3870*/  UMOV UR39, URZ ;  /* 0x0000003f00277c82 */ /* 0x000fe20008000000 */
[CC--:B------:R-:W-:Y:S01]  /*3880*/  LEA.HI R6, R3.reuse, R14.reuse, RZ, 0x4 ;  /* 0x0000000e03067211 */ /* 0x0c0fe200078f20ff */
[----:B----4-:R-:W-:Y:S01]  /*3890*/  ULEA UR47, UR43, UR47, 0x18 ;  /* 0x0000002f2b2f7291 */ /* 0x010fe2000f8ec03f */
[----:B------:R-:W-:Y:S01]  /*38a0*/  LOP3.LUT R4, R4, 0x40, RZ, 0xc0, !PT ;  /* 0x0000004004047812 */ /* 0x000fe200078ec0ff */
[----:B------:R-:W-:Y:S01]  /*38b0*/  IMAD.SHL.U32 R5, R2, 0x10, RZ ;  /* 0x0000001002057824 */ /* 0x000fe200078e00ff */
[----:B---3--:R-:W-:Y:S01]  /*38c0*/  SHF.R.S32.HI R9, RZ, 0x4, R6 ;  /* 0x00000004ff097819 */ /* 0x008fe20000011406 */
[----:B------:R-:W-:Y:S01]  /*38d0*/  IMAD.SHL.U32 R2, R0, 0x80, RZ ;  /* 0x0000008000027824 */ /* 0x000fe200078e00ff */
[----:B------:R-:W-:Y:S01]  /*38e0*/  LEA.HI R0, R3, R14, RZ, 0x3 ;  /* 0x0000000e03007211 */ /* 0x000fe200078f18ff */
[----:B------:R-:W-:Y:S01]  /*38f0*/  UIADD3 UR49, UR47, 0x80, URZ ;  /* 0x000000802f317890 */ /* 0x000fe2000fffe03f */
[----:B------:R-:W-:Y:S01]  /*3900*/  LOP3.LUT R7, R4, 0x30, R5, 0xf8, !PT ;  /* 0x0000003004077812 */ /* 0x000fe200078ef805 */
[----:B------:R-:W-:Y:S01]  /*3910*/  @!UP0 UIADD3 UR49, UR47, URZ, URZ ;  /* 0x0000003f2f318290 */ /* 0x000fe2000fffe03f */
[----:B------:R-:W-:-:S02]  /*3920*/  LEA.HI R6, R6, R9, RZ, 0x1 ;  /* 0x0000000906067211 */ /* 0x000fc400078f08ff */
[----:B------:R-:W-:Y:S01]  /*3930*/  LOP3.LUT R5, R2, 0x180, RZ, 0xc0, !PT ;  /* 0x0000018002057812 */ /* 0x000fe200078ec0ff */
[----:B------:R-:W-:Y:S01]  /*3940*/  UIADD3 UR49, UR49, 0x38780, URZ ;  /* 0x0003878031317890 */ /* 0x000fe2000fffe03f */
[----:B------:R-:W-:Y:S02]  /*3950*/  LOP3.LUT R6, R6, 0x7ffffe, RZ, 0xc0, !PT ;  /* 0x007ffffe06067812 */ /* 0x000fe400078ec0ff */
[----:B------:R-:W-:Y:S02]  /*3960*/  LOP3.LUT R4, R5, R4, RZ, 0xfc, !PT ;  /* 0x0000000405047212 */ /* 0x000fe400078efcff */
[----:B------:R-:W-:Y:S01]  /*3970*/  LEA.HI R152, R3, R14, RZ, 0x7 ;  /* 0x0000000e03987211 */ /* 0x000fe200078f38ff */
[----:B------:R-:W-:Y:S01]  /*3980*/  IMAD.IADD R9, R9, 0x1, -R6 ;  /* 0x0000000109097824 */ /* 0x000fe200078e0a06 */
[----:B------:R-:W-:Y:S02]  /*3990*/  LOP3.LUT R0, R7, 0x8, R0, 0xf8, !PT ;  /* 0x0000000807007812 */ /* 0x000fe400078ef800 */
[----:B------:R-:W-:-:S02]  /*39a0*/  SHF.R.U32.HI R4, RZ, 0x3, R4 ;  /* 0x00000003ff047819 */ /* 0x000fc40000011604 */
[----:B------:R-:W-:Y:S02]  /*39b0*/  SHF.R.S32.HI R152, RZ, 0x7, R152 ;  /* 0x00000007ff987819 */ /* 0x000fe40000011498 */
[----:B------:R-:W-:-:S03]  /*39c0*/  LOP3.LUT R0, R4, R0, R5, 0x1e, !PT ;  /* 0x0000000004007212 */ /* 0x000fc600078e1e05 */
[----:B------:R-:W-:-:S04]  /*39d0*/  IMAD R9, R152, 0x4, R9 ;  /* 0x0000000498097824 */ /* 0x000fc800078e0209 */
[----:B------:R-:W-:Y:S02]  /*39e0*/  IMAD.U32 R153, R9, 0x200, R0 ;  /* 0x0000020009997824 */ /* 0x000fe400078e0000 */
[----:B------:R-:W-:-:S07]  /*39f0*/  IMAD.MOV.U32 R0, RZ, RZ, 0x1 ;  /* 0x00000001ff007424 */ /* 0x000fce00078e00ff */
.L_x_113:
[----:B---3--:R-:W1:Y:S02]  /*3a00*/  LDC.64 R2, c[0x0][0x290] ;  /* 0x0000a400ff027b82 */ /* 0x008e640000000a00 */
[----:B-1----:R-:W-:-:S05]  /*3a10*/  IMAD.WIDE R2, R18, 0xc, R2 ;  /* 0x0000000c12027825 */ /* 0x002fca00078e0202 */
[----:B------:R-:W2:Y:S01]  /*3a20*/  LDG.E R155, desc[UR58][R2.64+0x8] ;  /* 0x0000083a029b7981 */ /* 0x000ea2000c1e1900 */
[----:B------:R-:W-:Y:S01]  /*3a30*/  UMOV UR9, URZ ;  /* 0x0000003f00097c82 */ /* 0x000fe20008000000 */
[----:B------:R-:W-:Y:S01]  /*3a40*/  UMOV UR10, UR37 ;  /* 0x00000025000a7c82 */ /* 0x000fe20008000000 */
[--C-:B------:R-:W-:Y:S01]  /*3a50*/  IMAD.MOV.U32 R157, RZ, RZ, R18.reuse ;  /* 0x000000ffff9d7224 */ /* 0x100fe200078e0012 */
[----:B-----5:R-:W1:Y:S01]  /*3a60*/  SHFL.IDX PT, R6, R152, RZ, 0x1f ;  /* 0x00001fff98067589 */ /* 0x020e6200000e0000 */
[----:B------:R-:W-:Y:S02]  /*3a70*/  SHF.R.S32.HI R19, RZ, 0x1f, R18 ;  /* 0x0000001fff137819 */ /* 0x000fe40000011412 */
[----:B------:R-:W-:Y:S02]  /*3a80*/  CS2R R86, SRZ ;  /* 0x0000000000567805 */ /* 0x000fe4000001ff00 */
[----:B------:R-:W-:Y:S02]  /*3a90*/  CS2R R88, SRZ ;  /* 0x0000000000587805 */ /* 0x000fe4000001ff00 */
[----:B------:R-:W-:-:S02]  /*3aa0*/  CS2R R90, SRZ ;  /* 0x00000000005a7805 */ /* 0x000fc4000001ff00 */
[----:B------:R-:W-:Y:S02]  /*3ab0*/  CS2R R92, SRZ ;  /* 0x00000000005c7805 */ /* 0x000fe4000001ff00 */
[----:B------:R-:W-:Y:S02]  /*3ac0*/  CS2R R94, SRZ ;  /* 0x00000000005e7805 */ /* 0x000fe4000001ff00 */
[----:B------:R-:W-:Y:S02]  /*3ad0*/  CS2R R96, SRZ ;  /* 0x0000000000607805 */ /* 0x000fe4000001ff00 */
        /* <DEDUP_REMOVED lines=16> */
[----:B-1----:R-:W-:Y:S02]  /*3be0*/  R2UR UR4, R6 ;  /* 0x00000000060472ca */ /* 0x002fe400000e0000 */
        /* <DEDUP_REMOVED lines=11> */
[----:B------:R-:W-:Y:S01]  /*3ca0*/  CS2R R24, SRZ ;  /* 0x0000000000187805 */ /* 0x000fe2000001ff00 */
[----:B------:R-:W-:Y:S01]  /*3cb0*/  ULEA.HI UR5, UR4, UR4, URZ, 0x1 ;  /* 0x0000000404057291 */ /* 0x000fe2000f8f083f */
[----:B------:R-:W-:Y:S02]  /*3cc0*/  CS2R R26, SRZ ;  /* 0x00000000001a7805 */ /* 0x000fe4000001ff00 */
[----:B------:R-:W-:Y:S02]  /*3cd0*/  CS2R R28, SRZ ;  /* 0x00000000001c7805 */ /* 0x000fe4000001ff00 */
[----:B------:R-:W-:Y:S01]  /*3ce0*/  CS2R R30, SRZ ;  /* 0x00000000001e7805 */ /* 0x000fe2000001ff00 */
[----:B------:R-:W-:Y:S01]  /*3cf0*/  ULOP3.LUT UR5, UR5, 0x1e, URZ, 0xc0, !UPT ;  /* 0x0000001e05057892 */ /* 0x000fe2000f8ec03f */
[----:B------:R-:W-:-:S02]  /*3d00*/  CS2R R32, SRZ ;  /* 0x0000000000207805 */ /* 0x000fc4000001ff00 */
[----:B------:R-:W-:Y:S02]  /*3d10*/  CS2R R34, SRZ ;  /* 0x0000000000227805 */ /* 0x000fe4000001ff00 */
[----:B------:R-:W-:Y:S01]  /*3d20*/  CS2R R36, SRZ ;  /* 0x0000000000247805 */ /* 0x000fe2000001ff00 */
[----:B------:R-:W-:Y:S01]  /*3d30*/  UIADD3 UR5, UR4, -UR5, URZ ;  /* 0x8000000504057290 */ /* 0x000fe2000fffe03f */
[----:B------:R-:W-:Y:S02]  /*3d40*/  CS2R R38, SRZ ;  /* 0x0000000000267805 */ /* 0x000fe4000001ff00 */
[----:B------:R-:W-:Y:S02]  /*3d50*/  CS2R R40, SRZ ;  /* 0x0000000000287805 */ /* 0x000fe4000001ff00 */
[----:B------:R-:W-:Y:S01]  /*3d60*/  CS2R R42, SRZ ;  /* 0x00000000002a7805 */ /* 0x000fe2000001ff00 */
[----:B------:R-:W-:Y:S01]  /*3d70*/  ULEA UR5, UR5, UR47, 0xd ;  /* 0x0000002f05057291 */ /* 0x000fe2000f8e683f */
[----:B------:R-:W-:-:S02]  /*3d80*/  CS2R R44, SRZ ;  /* 0x00000000002c7805 */ /* 0x000fc4000001ff00 */
[----:B------:R-:W-:Y:S02]  /*3d90*/  CS2R R46, SRZ ;  /* 0x00000000002e7805 */ /* 0x000fe4000001ff00 */
[----:B------:R-:W-:Y:S01]  /*3da0*/  CS2R R48, SRZ ;  /* 0x0000000000307805 */ /* 0x000fe2000001ff00 */
[----:B------:R-:W-:Y:S01]  /*3db0*/  USHF.R.U32.HI UR5, URZ, 0x4, UR5 ;  /* 0x000000043f057899 */ /* 0x000fe20008011605 */
[----:B------:R-:W-:Y:S02]  /*3dc0*/  CS2R R50, SRZ ;  /* 0x0000000000327805 */ /* 0x000fe4000001ff00 */
[----:B------:R-:W-:Y:S02]  /*3dd0*/  CS2R R52, SRZ ;  /* 0x0000000000347805 */ /* 0x000fe4000001ff00 */
[----:B------:R-:W-:Y:S01]  /*3de0*/  CS2R R54, SRZ ;  /* 0x0000000000367805 */ /* 0x000fe2000001ff00 */
[----:B------:R-:W-:Y:S01]  /*3df0*/  ULOP3.LUT UR8, UR5, 0x3fff, URZ, 0xc0, !UPT ;  /* 0x00003fff05087892 */ /* 0x000fe2000f8ec03f */
        /* <DEDUP_REMOVED lines=15> */
[C---:B--2---:R-:W-:Y:S01]  /*3ef0*/  ISETP.GE.AND P0, PT, R155.reuse, 0x1, PT ;  /* 0x000000019b00780c */ /* 0x044fe20003f06270 */
[----:B------:R-:W-:-:S05]  /*3f00*/  VIADD R4, R155, 0x3f ;  /* 0x0000003f9b047836 */ /* 0x000fca0000000000 */
[----:B------:R-:W-:-:S04]  /*3f10*/  SHF.R.S32.HI R5, RZ, 0x1f, R4 ;  /* 0x0000001fff057819 */ /* 0x000fc80000011404 */
[----:B------:R-:W-:Y:S01]  /*3f20*/  LEA.HI R5, R5, R4, RZ, 0x6 ;  /* 0x0000000405057211 */ /* 0x000fe200078f30ff */
[----:B------:R-:W-:-:S03]  /*3f30*/  IMAD.U32 R4, RZ, RZ, UR38 ;  /* 0x00000026ff047e24 */ /* 0x000fc6000f8e00ff */
[----:B------:R-:W-:Y:S01]  /*3f40*/  SHF.R.S32.HI R5, RZ, 0x6, R5 ;  /* 0x00000006ff057819 */ /* 0x000fe20000011405 */
[----:B------:R-:W-:Y:S06]  /*3f50*/  @!P0 BRA `(.L_x_33) ;  /* 0x00000004002c8947 */ /* 0x000fec0003800000 */
[----:B------:R-:W-:-:S06]  /*3f60*/  UISETP.NE.AND UP0, UPT, UR51, 0x3, UPT ;  /* 0x000000033300788c */ /* 0x000fcc000bf05270 */
[----:B------:R-:W-:-:S13]  /*3f70*/  PLOP3.LUT P1, PT, PT, PT, UP0, 0x80, 0x0 ;  /* 0x000000000000781c */ /* 0x000fda0003f2f008 */
[----:B------:R-:W-:Y:S05]  /*3f80*/  @!P1 BRA `(.L_x_34) ;  /* 0x0000000000049947 */ /* 0x000fea0003800000 */
[----:B------:R-:W-:Y:S01]  /*3f90*/  BPT.TRAP 0x1 ;  /* 0x000000040000795c */ /* 0x000fe20000300000 */
.L_x_34:
[----:B------:R-:W-:Y:S01]  /*3fa0*/  ULEA UR4, UR37, UR47, 0x3 ;  /* 0x0000002f25047291 */ /* 0x000fe2000f8e183f */
[----:B------:R-:W-:-:S05]  /*3fb0*/  IMAD.U32 R2, RZ, RZ, UR38 ;  /* 0x00000026ff027e24 */ /* 0x000fca000f8e00ff */
[----:B------:R-:W-:-:S04]  /*3fc0*/  SHF.L.U32 R2, R2, 0x1f, RZ ;  /* 0x0000001f02027819 */ /* 0x000fc800000006ff */
[----:B------:R1:W2:Y:S01]  /*3fd0*/  SYNCS.PHASECHK.TRANS64.TRYWAIT P0, [UR4+0x38480], R2 ;  /* 0x03848002ff0075a7 */ /* 0x0002a20008000144 */
[----:B------:R-:W-:Y:S05]  /*3fe0*/  @!P1 BRA `(.L_x_35) ;  /* 0x0000000000049947 */ /* 0x000fea0003800000 */
[----:B------:R-:W-:Y:S01]  /*3ff0*/  BPT.TRAP 0x1 ;  /* 0x000000040000795c */ /* 0x000fe20000300000 */
.L_x_35:
[----:B--2---:R-:W-:Y:S05]  /*4000*/  @P0 BRA `(.L_x_36) ;  /* 0x0000000000080947 */ /* 0x004fea0003800000 */
[----:B------:R-:W2:Y:S02]  /*4010*/  SYNCS.PHASECHK.TRANS64.TRYWAIT P0, [UR4+0x38480], R2 ;  /* 0x03848002ff0075a7 */ /* 0x000ea40008000144 */
[----:B--2---:R-:W-:Y:S05]  /*4020*/  @!P0 BRA `(.L_x_37) ;  /* 0x000000a800108947 */ /* 0x004fea0003800000 */
.L_x_36:
[----:B------:R-:W-:Y:S01]  /*4030*/  UIADD3 UR4, UR47, 0x20000, URZ ;  /* 0x000200002f047890 */ /* 0x000fe2000fffe03f */
[----:B------:R-:W-:Y:S01]  /*4040*/  WARPGROUP.ARRIVE ;  /* 0x00000000000079c5 */ /* 0x000fe20000000000 */
[----:B------:R-:W-:Y:S02]  /*4050*/  ULOP3.LUT UR9, UR8, 0x10000, URZ, 0xfc, !UPT ;  /* 0x0001000008097892 */ /* 0x000fe4000f8efc3f */
[----:B------:R-:W-:Y:S02]  /*4060*/  USHF.R.U32.HI UR4, URZ, 0x4, UR4 ;  /* 0x000000043f047899 */ /* 0x000fe40008011604 */
[----:B------:R-:W-:Y:S02]  /*4070*/  ULEA UR9, UR37, UR9, 0xb ;  /* 0x0000000925097291 */ /* 0x000fe4000f8e583f */
[----:B------:R-:W-:Y:S01]  /*4080*/  ULOP3.LUT UR4, UR4, 0x3fff, URZ, 0xc0, !UPT ;  /* 0x00003fff04047892 */ /* 0x000fe2000f8ec03f */
[----:B------:R-:W-:Y:S01]  /*4090*/  UMOV UR5, 0x40000040 ;  /* 0x4000004000057882 */ /* 0x000fe20000000000 */
[----:B------:R-:W-:-:S02]  /*40a0*/  UMOV UR7, 0x40000040 ;  /* 0x4000004000077882 */ /* 0x000fc40000000000 */
[----:B------:R-:W-:-:S04]  /*40b0*/  ULOP3.LUT UR4, UR4, 0x10000, URZ, 0xfc, !UPT ;  /* 0x0001000004047892 */ /* 0x000fc8000f8efc3f */
[----:B------:R-:W-:-:S03]  /*40c0*/  ULEA UR10, UR37, UR4, 0xa ;  /* 0x00000004250a7291 */ /* 0x000fc6000f8e503f */
[----:B------:R-:W-:-:S04]  /*40d0*/  UMOV UR4, UR9 ;  /* 0x0000000900047c82 */ /* 0x000fc80008000000 */
[----:B------:R-:W-:Y:S02]  /*40e0*/  UMOV UR6, UR10 ;  /* 0x0000000a00067c82 */ /* 0x000fe40008000000 */
[----:B------:R-:W-:Y:S01]  /*40f0*/  HGMMA.64x128x16.F32.BF16 R88, gdesc[UR4], RZ, !UPT, gsb0 ;  /* 0x01e00000045879f0 */ /* 0x000fe2000c0018ff */
[----:B------:R-:W-:Y:S01]  /*4100*/  UIADD3 UR4, UR9, 0x400, URZ ;  /* 0x0000040009047890 */ /* 0x000fe2000fffe03f */
[----:B------:R-:W-:Y:S01]  /*4110*/  UMOV UR5, 0x40000040 ;  /* 0x4000004000057882 */ /* 0x000fe20000000000 */
[----:B------:R-:W-:Y:S02]  /*4120*/  WARPGROUP.DEPBAR.LE gsb0, 0x0 ;  /* 0x00008000000079c5 */ /* 0x000fe40000010000 */
[----:B------:R-:W-:-:S07]  /*4130*/  WARPGROUP.ARRIVE ;  /* 0x00000000000079c5 */ /* 0x000fce0000000000 */
[----:B------:R-:W-:Y:S01]  /*4140*/  HGMMA.64x128x16.F32.BF16 R24, gdesc[UR4], RZ, !UPT, gsb0 ;  /* 0x01e00000041879f0 */ /* 0x000fe2000c0018ff */
[----:B------:R-:W-:Y:S02]  /*4150*/  UIADD3 UR4, UR9, 0x2, URZ ;  /* 0x0000000209047890 */ /* 0x000fe4000fffe03f */
[----:B------:R-:W-:Y:S01]  /*4160*/  UIADD3 UR6, UR10, 0x2, URZ ;  /* 0x000000020a067890 */ /* 0x000fe2000fffe03f */
[----:B------:R-:W-:Y:S01]  /*4170*/  UMOV UR5, 0x40000040 ;  /* 0x4000004000057882 */ /* 0x000fe20000000000 */
[----:B------:R-:W-:Y:S01]  /*4180*/  UMOV UR7, 0x40000040 ;  /* 0x4000004000077882 */ /* 0x000fe20000000000 */
[----:B------:R-:W-:Y:S02]  /*4190*/  WARPGROUP.DEPBAR.LE gsb0, 0x0 ;  /* 0x00008000000079c5 */ /* 0x000fe40000010000 */
[----:B------:R-:W-:-:S06]  /*41a0*/  WARPGROUP.ARRIVE ;  /* 0x00000000000079c5 */ /* 0x000fcc0000000000 */
[----:B------:R-:W-:Y:S01]  /*41b0*/  HGMMA.64x128x16.F32.BF16 R88, gdesc[UR4], R88, gsb0 ;  /* 0x01e00000045879f0 */ /* 0x000fe20008001858 */
[----:B------:R-:W-:Y:S01]  /*41c0*/  UIADD3 UR4, UR9, 0x402, URZ ;  /* 0x0000040209047890 */ /* 0x000fe2000fffe03f */
[----:B------:R-:W-:Y:S01]  /*41d0*/  UMOV UR5, 0x40000040 ;  /* 0x4000004000057882 */ /* 0x000fe20000000000 */
[----:B------:R-:W-:Y:S02]  /*41e0*/  WARPGROUP.DEPBAR.LE gsb0, 0x0 ;  /* 0x00008000000079c5 */ /* 0x000fe40000010000 */
[----:B------:R-:W-:-:S07]  /*41f0*/  WARPGROUP.ARRIVE ;  /* 0x00000000000079c5 */ /* 0x000fce0000000000 */
[----:B------:R-:W-:Y:S01]  /*4200*/  HGMMA.64x128x16.F32.BF16 R24, gdesc[UR4], R24, gsb0 ;  /* 0x01e00000041879f0 */ /* 0x000fe20008001818 */
        /* <DEDUP_REMOVED lines=16> */
[----:B------:R-:W-:-:S04]  /*4310*/  UIADD3 UR10, UR37, 0x1, URZ ;  /* 0x00000001250a7890 */ /* 0x000fc8000fffe03f */
[----:B------:R-:W-:-:S04]  /*4320*/  UISETP.NE.AND UP0, UPT, UR10, 0x4, UPT ;  /* 0x000000040a00788c */ /* 0x000fc8000bf05270 */
[----:B------:R-:W-:Y:S01]  /*4330*/  USEL UR10, UR10, URZ, UP0 ;  /* 0x0000003f0a0a7287 */ /* 0x000fe20008000000 */
[----:B------:R-:W-:Y:S02]  /*4340*/  WARPGROUP.DEPBAR.LE gsb0, 0x0 ;  /* 0x00008000000079c5 */ /* 0x000fe40000010000 */
[----:B------:R-:W-:-:S06]  /*4350*/  WARPGROUP.ARRIVE ;  /* 0x00000000000079c5 */ /* 0x000fcc0000000000 */
[----:B------:R-:W-:Y:S01]  /*4360*/  HGMMA.64x128x16.F32.BF16 R88, gdesc[UR4], R88, gsb0 ;  /* 0x01e00000045879f0 */ /* 0x000fe20008001858 */
[----:B------:R-:W-:Y:S01]  /*4370*/  UIADD3 UR4, UR9, 0x406, URZ ;  /* 0x0000040609047890 */ /* 0x000fe2000fffe03f */
[----:B------:R-:W-:Y:S02]  /*4380*/  UMOV UR5, 0x40000040 ;  /* 0x4000004000057882 */ /* 0x000fe40000000000 */
[----:B------:R-:W-:Y:S01]  /*4390*/  UMOV UR9, 0x1 ;  /* 0x0000000100097882 */ /* 0x000fe20000000000 */
[----:B------:R-:W-:Y:S02]  /*43a0*/  WARPGROUP.DEPBAR.LE gsb0, 0x0 ;  /* 0x00008000000079c5 */ /* 0x000fe40000010000 */
[----:B------:R-:W-:-:S06]  /*43b0*/  WARPGROUP.ARRIVE ;  /* 0x00000000000079c5 */ /* 0x000fcc0000000000 */
[----:B------:R-:W-:Y:S01]  /*43c0*/  HGMMA.64x128x16.F32.BF16 R24, gdesc[UR4], R24, gsb0 ;  /* 0x01e00000041879f0 */ /* 0x000fe20008001818 */
[----:B------:R-:W-:-:S04]  /*43d0*/  USEL UR4, URZ, 0x1, UP0 ;  /* 0x000000013f047887 */ /* 0x000fc80008000000 */
[----:B------:R-:W-:-:S06]  /*43e0*/  ULOP3.LUT UR4, UR38, UR4, URZ, 0x3c, !UPT ;  /* 0x0000000426047292 */ /* 0x000fcc000f8e3c3f */
[----:B------:R-:W-:Y:S01]  /*43f0*/  IMAD.U32 R4, RZ, RZ, UR4 ;  /* 0x00000004ff047e24 */ /* 0x000fe2000f8e00ff */
[----:B------:R-:W-:-:S06]  /*4400*/  WARPGROUP.DEPBAR.LE gsb0, 0x0 ;  /* 0x00008000000079c5 */ /* 0x000fcc0000010000 */
.L_x_33:
[----:B-12---:R-:W-:-:S05]  /*4410*/  VIMNMX R2, R5, 0x1, PT ;  /* 0x0000000105027848 */ /* 0x006fca0003fe0100 */
[----:B------:R-:W-:-:S05]  /*4420*/  IMAD.IADD R6, R5, 0x1, -R2 ;  /* 0x0000000105067824 */ /* 0x000fca00078e0a02 */
[----:B------:R-:W-:-:S13]  /*4430*/  ISETP.GE.AND P0, PT, R6, 0x1, PT ;  /* 0x000000010600780c */ /* 0x000fda0003f06270 */
[----:B------:R-:W-:Y:S05]  /*4440*/  @!P0 BRA `(.L_x_38) ;  /* 0x0000000400708947 */ /* 0x000fea0003800000 */
[----:B------:R-:W-:Y:S02]  /*4450*/  IMAD.MOV.U32 R2, RZ, RZ, R6 ;  /* 0x000000ffff027224 */ /* 0x000fe400078e0006 */
[----:B------:R-:W-:-:S07]  /*4460*/  IMAD.U32 R3, RZ, RZ, UR37 ;  /* 0x00000025ff037e24 */ /* 0x000fce000f8e00ff */
.L_x_45:
[----:B------:R-:W-:-:S06]  /*4470*/  UISETP.NE.AND UP0, UPT, UR51, 0x3, UPT ;  /* 0x000000033300788c */ /* 0x000fcc000bf05270 */
[----:B------:R-:W-:-:S13]  /*4480*/  PLOP3.LUT P1, PT, PT, PT, UP0, 0x80, 0x0 ;  /* 0x000000000000781c */ /* 0x000fda0003f2f008 */
[----:B------:R-:W-:Y:S05]  /*4490*/  @!P1 BRA `(.L_x_39) ;  /* 0x0000000000049947 */ /* 0x000fea0003800000 */
[----:B------:R-:W-:Y:S01]  /*44a0*/  BPT.TRAP 0x1 ;  /* 0x000000040000795c */ /* 0x000fe20000300000 */
.L_x_39:
[----:B------:R-:W-:Y:S01]  /*44b0*/  ULEA UR4, UR10, UR47, 0x3 ;  /* 0x0000002f0a047291 */ /* 0x000fe2000f8e183f */
[----:B------:R-:W-:-:S08]  /*44c0*/  SHF.L.U32 R5, R4, 0x1f, RZ ;  /* 0x0000001f04057819 */ /* 0x000fd000000006ff */
[----:B------:R1:W2:Y:S01]  /*44d0*/  SYNCS.PHASECHK.TRANS64.TRYWAIT P0, [UR4+0x38480], R5 ;  /* 0x03848005ff0075a7 */ /* 0x0002a20008000144 */
[----:B------:R-:W-:Y:S05]  /*44e0*/  @!P1 BRA `(.L_x_40) ;  /* 0x0000000000049947 */ /* 0x000fea0003800000 */
[----:B------:R-:W-:Y:S01]  /*44f0*/  BPT.TRAP 0x1 ;  /* 0x000000040000795c */ /* 0x000fe20000300000 */
.L_x_40:
[----:B--2---:R-:W-:Y:S05]  /*4500*/  @P0 BRA `(.L_x_41) ;  /* 0x0000000000080947 */ /* 0x004fea0003800000 */
[----:B------:R-:W2:Y:S02]  /*4510*/  SYNCS.PHASECHK.TRANS64.TRYWAIT P0, [UR4+0x38480], R5 ;  /* 0x03848005ff0075a7 */ /* 0x000ea40008000144 */
[----:B--2---:R-:W-:Y:S05]  /*4520*/  @!P0 BRA `(.L_x_42) ;  /* 0x000000a000e88947 */ /* 0x004fea0003800000 */
.L_x_41:
[----:B------:R-:W-:Y:S01]  /*4530*/  UIADD3 UR4, UR47, 0x20000, URZ ;  /* 0x000200002f047890 */ /* 0x000fe2000fffe03f */
[----:B------:R-:W-:Y:S01]  /*4540*/  WARPGROUP.ARRIVE ;  /* 0x00000000000079c5 */ /* 0x000fe20000000000 */
[----:B------:R-:W-:Y:S02]  /*4550*/  ULOP3.LUT UR11, UR8, 0x10000, URZ, 0xfc, !UPT ;  /* 0x00010000080b7892 */ /* 0x000fe4000f8efc3f */
[----:B------:R-:W-:Y:S02]  /*4560*/  USHF.R.U32.HI UR4, URZ, 0x4, UR4 ;  /* 0x000000043f047899 */ /* 0x000fe40008011604 */
[----:B------:R-:W-:Y:S02]  /*4570*/  UISETP.NE.U32.AND UP0, UPT, UR9, URZ, UPT ;  /* 0x0000003f0900728c */ /* 0x000fe4000bf05070 */
[----:B------:R-:W-:Y:S02]  /*4580*/  ULOP3.LUT UR4, UR4, 0x3fff, URZ, 0xc0, !UPT ;  /* 0x00003fff04047892 */ /* 0x000fe4000f8ec03f */
[----:B------:R-:W-:-:S02]  /*4590*/  ULEA UR11, UR10, UR11, 0xb ;  /* 0x0000000b0a0b7291 */ /* 0x000fc4000f8e583f */
[----:B------:R-:W-:Y:S01]  /*45a0*/  ULOP3.LUT UR4, UR4, 0x10000, URZ, 0xfc, !UPT ;  /* 0x0001000004047892 */ /* 0x000fe2000f8efc3f */
[----:B------:R-:W-:Y:S01]  /*45b0*/  UMOV UR5, 0x40000040 ;  /* 0x4000004000057882 */ /* 0x000fe20000000000 */
[----:B------:R-:W-:Y:S02]  /*45c0*/  UMOV UR7, 0x40000040 ;  /* 0x4000004000077882 */ /* 0x000fe40000000000 */
[----:B------:R-:W-:-:S03]  /*45d0*/  ULEA UR12, UR10, UR4, 0xa ;  /* 0x000000040a0c7291 */ /* 0x000fc6000f8e503f */
[----:B------:R-:W-:-:S04]  /*45e0*/  UMOV UR4, UR11 ;  /* 0x0000000b00047c82 */ /* 0x000fc80008000000 */
[----:B------:R-:W-:Y:S02]  /*45f0*/  UMOV UR6, UR12 ;  /* 0x0000000c00067c82 */ /* 0x000fe40008000000 */
[----:B------:R-:W-:Y:S01]  /*4600*/  HGMMA.64x128x16.F32.BF16 R88, gdesc[UR4], R88, UP0, gsb0 ;  /* 0x01e00000045879f0 */ /* 0x000fe2000b801858 */
[----:B------:R-:W-:Y:S01]  /*4610*/  UIADD3 UR4, UR11, 0x400, URZ ;  /* 0x000004000b047890 */ /* 0x000fe2000fffe03f */
[----:B------:R-:W-:Y:S01]  /*4620*/  UMOV UR5, 0x40000040 ;  /* 0x4000004000057882 */ /* 0x000fe20000000000 */
[----:B------:R-:W-:Y:S02]  /*4630*/  WARPGROUP.DEPBAR.LE gsb0, 0x0 ;  /* 0x00008000000079c5 */ /* 0x000fe40000010000 */
[----:B------:R-:W-:-:S07]  /*4640*/  WARPGROUP.ARRIVE ;  /* 0x00000000000079c5 */ /* 0x000fce0000000000 */
[----:B------:R-:W-:Y:S01]  /*4650*/  HGMMA.64x128x16.F32.BF16 R24, gdesc[UR4], R24, UP0, gsb0 ;  /* 0x01e00000041879f0 */ /* 0x000fe2000b801818 */
[----:B------:R-:W-:Y:S02]  /*4660*/  UIADD3 UR4, UR11, 0x2, URZ ;  /* 0x000000020b047890 */ /* 0x000fe4000fffe03f */
[----:B------:R-:W-:Y:S01]  /*4670*/  UIADD3 UR6, UR12, 0x2, URZ ;  /* 0x000000020c067890 */ /* 0x000fe2000fffe03f */
[----:B------:R-:W-:Y:S01]  /*4680*/  UMOV UR5, 0x40000040 ;  /* 0x4000004000057882 */ /* 0x000fe20000000000 */
[----:B------:R-:W-:Y:S01]  /*4690*/  UMOV UR7, 0x40000040 ;  /* 0x4000004000077882 */ /* 0x000fe20000000000 */
[----:B------:R-:W-:Y:S02]  /*46a0*/  WARPGROUP.DEPBAR.LE gsb0, 0x0 ;  /* 0x00008000000079c5 */ /* 0x000fe40000010000 */
[----:B------:R-:W-:-:S06]  /*46b0*/  WARPGROUP.ARRIVE ;  /* 0x00000000000079c5 */ /* 0x000fcc0000000000 */
        /* <DEDUP_REMOVED lines=29> */
[----:B------:R-:W-:Y:S03]  /*4890*/  HGMMA.64x128x16.F32.BF16 R24, gdesc[UR4], R24, UP0, gsb0 ;  /* 0x01e00000041879f0 */ /* 0x000fe6000b801818 */
[----:B------:R-:W-:Y:S02]  /*48a0*/  WARPGROUP.DEPBAR.LE gsb0, 0x0 ;  /* 0x00008000000079c5 */ /* 0x000fe40000010000 */
[----:B------:R-:W-:Y:S05]  /*48b0*/  @!P1 BRA `(.L_x_43) ;  /* 0x0000000000049947 */ /* 0x000fea0003800000 */
[----:B------:R-:W-:Y:S01]  /*48c0*/  BPT.TRAP 0x1 ;  /* 0x000000040000795c */ /* 0x000fe20000300000 */
.L_x_43:
[----:B------:R-:W-:Y:S01]  /*48d0*/  ISETP.NE.AND P0, PT, R23, RZ, PT ;  /* 0x000000ff1700720c */ /* 0x000fe20003f05270 */
[----:B------:R-:W-:-:S12]  /*48e0*/  UISETP.GT.U32.AND UP0, UPT, UR53, 0x1, UPT ;  /* 0x000000013500788c */ /* 0x000fd8000bf04070 */
[----:B-12---:R-:W-:-:S05]  /*48f0*/  @P0 LEA R5, R3, UR47, 0x3 ;  /* 0x0000002f03050c11 */ /* 0x006fca000f8e18ff */
[----:B------:R-:W-:-:S05]  /*4900*/  @P0 VIADD R5, R5, 0x384a0 ;  /* 0x000384a005050836 */ /* 0x000fca0000000000 */
[----:B------:R-:W-:-:S04]  /*4910*/  @P0 PRMT R5, R22, 0x654, R5 ;  /* 0x0000065416050816 */ /* 0x000fc80000000005 */
[----:B------:R1:W-:Y:S01]  /*4920*/  @P0 SYNCS.ARRIVE.TRANS64.RED.A1T0 RZ, [R5+URZ], RZ ;  /* 0x000000ff05ff09a7 */ /* 0x0003e2000810043f */
[----:B------:R-:W-:-:S13]  /*4930*/  PLOP3.LUT P0, PT, PT, PT, UP0, 0x80, 0x0 ;  /* 0x000000000000781c */ /* 0x000fda0003f0f008 */
[----:B-1----:R-:W-:Y:S05]  /*4940*/  @P0 BRA `(.L_x_44) ;  /* 0x0000000000040947 */ /* 0x002fea0003800000 */
[----:B------:R-:W-:Y:S01]  /*4950*/  BPT.TRAP 0x1 ;  /* 0x000000040000795c */ /* 0x000fe20000300000 */
.L_x_44:
[----:B------:R-:W-:Y:S01]  /*4960*/  UIADD3 UR10, UR10, 0x1, URZ ;  /* 0x000000010a0a7890 */ /* 0x000fe2000fffe03f */
[C---:B------:R-:W-:Y:S01]  /*4970*/  ISETP.GT.AND P1, PT, R2.reuse, 0x1, PT ;  /* 0x000000010200780c */ /* 0x040fe20003f24270 */
[----:B------:R-:W-:Y:S02]  /*4980*/  VIADD R3, R3, 0x1 ;  /* 0x0000000103037836 */ /* 0x000fe40000000000 */
[----:B------:R-:W-:Y:S01]  /*4990*/  UISETP.NE.AND UP0, UPT, UR10, 0x4, UPT ;  /* 0x000000040a00788c */ /* 0x000fe2000bf05270 */
[----:B------:R-:W-:Y:S02]  /*49a0*/  VIADD R2, R2, 0xffffffff ;  /* 0xffffffff02027836 */ /* 0x000fe40000000000 */
[C---:B------:R-:W-:Y:S01]  /*49b0*/  ISETP.NE.AND P0, PT, R3.reuse, 0x4, PT ;  /* 0x000000040300780c */ /* 0x040fe20003f05270 */
[----:B------:R-:W-:Y:S02]  /*49c0*/  USEL UR4, URZ, 0x1, UP0 ;  /* 0x000000013f047887 */ /* 0x000fe40008000000 */
[----:B------:R-:W-:Y:S01]  /*49d0*/  USEL UR10, UR10, URZ, UP0 ;  /* 0x0000003f0a0a7287 */ /* 0x000fe20008000000 */
[----:B------:R-:W-:-:S03]  /*49e0*/  SEL R3, R3, RZ, P0 ;  /* 0x000000ff03037207 */ /* 0x000fc60000000000 */
[----:B------:R-:W-:Y:S01]  /*49f0*/  LOP3.LUT R4, R4, UR4, RZ, 0x3c, !PT ;  /* 0x0000000404047c12 */ /* 0x000fe2000f8e3cff */
[----:B------:R-:W-:Y:S07]  /*4a00*/  @P1 BRA `(.L_x_45) ;  /* 0xfffffff800981947 */ /* 0x000fee000383ffff */
.L_x_38:
[----:B------:R-:W-:-:S13]  /*4a10*/  ISETP.GE.AND P0, PT, R155, 0x1, PT ;  /* 0x000000019b00780c */ /* 0x000fda0003f06270 */
[----:B------:R-:W-:Y:S05]  /*4a20*/  @!P0 BRA `(.L_x_46) ;  /* 0x0000000000408947 */ /* 0x000fea0003800000 */
[----:B------:R-:W-:-:S06]  /*4a30*/  UISETP.NE.AND UP0, UPT, UR51, 0x3, UPT ;  /* 0x000000033300788c */ /* 0x000fcc000bf05270 */
[----:B------:R-:W-:-:S13]  /*4a40*/  PLOP3.LUT P0, PT, PT, PT, UP0, 0x80, 0x0 ;  /* 0x000000000000781c */ /* 0x000fda0003f0f008 */
[----:B------:R-:W-:Y:S05]  /*4a50*/  @!P0 BRA `(.L_x_47) ;  /* 0x0000000000048947 */ /* 0x000fea0003800000 */
[----:B------:R-:W-:Y:S01]  /*4a60*/  BPT.TRAP 0x1 ;  /* 0x000000040000795c */ /* 0x000fe20000300000 */
.L_x_47:
[----:B------:R-:W-:Y:S01]  /*4a70*/  ISETP.NE.AND P0, PT, R23, RZ, PT ;  /* 0x000000ff1700720c */ /* 0x000fe20003f05270 */
[----:B------:R-:W-:Y:S01]  /*4a80*/  IMAD.U32 R3, RZ, RZ, UR47 ;  /* 0x0000002fff037e24 */ /* 0x000fe2000f8e00ff */
[----:B------:R-:W-:-:S11]  /*4a90*/  UISETP.GT.U32.AND UP0, UPT, UR53, 0x1, UPT ;  /* 0x000000013500788c */ /* 0x000fd6000bf04070 */
[----:B------:R-:W-:-:S05]  /*4aa0*/  @P0 VIADD R2, R6, UR37 ;  /* 0x0000002506020c36 */ /* 0x000fca0008000000 */
[----:B------:R-:W-:-:S04]  /*4ab0*/  @P0 SHF.L.U32 R2, R2, 0x3, RZ ;  /* 0x0000000302020819 */ /* 0x000fc800000006ff */
[----:B------:R-:W-:-:S04]  /*4ac0*/  @P0 LOP3.LUT R2, R2, 0x18, RZ, 0xc0, !PT ;  /* 0x0000001802020812 */ /* 0x000fc800078ec0ff */
[----:B------:R-:W-:-:S04]  /*4ad0*/  @P0 IADD3 R3, R3, 0x384a0, R2 ;  /* 0x000384a003030810 */ /* 0x000fc80007ffe002 */
[----:B------:R-:W-:-:S04]  /*4ae0*/  @P0 PRMT R3, R22, 0x654, R3 ;  /* 0x0000065416030816 */ /* 0x000fc80000000003 */
[----:B------:R1:W-:Y:S01]  /*4af0*/  @P0 SYNCS.ARRIVE.TRANS64.RED.A1T0 RZ, [R3+URZ], RZ ;  /* 0x000000ff03ff09a7 */ /* 0x0003e2000810043f */
[----:B------:R-:W-:-:S13]  /*4b00*/  PLOP3.LUT P0, PT, PT, PT, UP0, 0x80, 0x0 ;  /* 0x000000000000781c */ /* 0x000fda0003f0f008 */
[----:B-1----:R-:W-:Y:S05]  /*4b10*/  @P0 BRA `(.L_x_46) ;  /* 0x0000000000040947 */ /* 0x002fea0003800000 */
[----:B------:R-:W-:Y:S01]  /*4b20*/  BPT.TRAP 0x1 ;  /* 0x000000040000795c */ /* 0x000fe20000300000 */
.L_x_46:
[----:B------:R-:W-:Y:S01]  /*4b30*/  R2UR UR45, R16 ;  /* 0x00000000102d72ca */ /* 0x000fe200000e0000 */
[----:B------:R-:W-:Y:S01]  /*4b40*/  UIADD3 UR4, UR47, 0x30000, URZ ;  /* 0x000300002f047890 */ /* 0x000fe2000fffe03f */
[----:B------:R-:W-:Y:S02]  /*4b50*/  R2UR UR46, R17 ;  /* 0x00000000112e72ca */ /* 0x000fe400000e0000 */
[----:B------:R-:W-:Y:S01]  /*4b60*/  LOP3.LUT P0, RZ, R0, 0xff, RZ, 0xc0, !PT ;  /* 0x000000ff00ff7812 */ /* 0x000fe2000780c0ff */
[----:B------:R-:W-:-:S06]  /*4b70*/  ULOP3.LUT UP0, URZ, UR4, 0x3ff, URZ, 0xc0, !UPT ;  /* 0x000003ff043f7892 */ /* 0x000fcc000f80c03f */
[----:B------:R-:W-:Y:S02]  /*4b80*/  PLOP3.LUT P1, PT, PT, PT, UP0, 0x80, 0x0 ;  /* 0x000000000000781c */ /* 0x000fe40003f2f008 */
[----:B------:R-:W-:Y:S02]  /*4b90*/  USHF.L.U32 UR45, UR45, 0x8, URZ ;  /* 0x000000082d2d7899 */ /* 0x000fe4000800063f */
[----:B------:R-:W-:Y:S02]  /*4ba0*/  USHF.L.U32 UR46, UR46, 0x7, URZ ;  /* 0x000000072e2e7899 */ /* 0x000fe4000800063f */
[----:B------:R-:W-:Y:S10]  /*4bb0*/  @!P0 BRA `(.L_x_48) ;  /* 0x00000000000c8947 */ /* 0x000ff40003800000 */
[----:B------:R-:W-:-:S04]  /*4bc0*/  DEPBAR {5,4,3,2,1,0} ;  /* 0x0000003f0000791a */ /* 0x000fc80000000000 */
[----:B------:R1:W-:Y:S02]  /*4bd0*/  UTMACCTL.IV [UR60] ;  /* 0x000000003c0079b9 */ /* 0x0003e40008000000 */
[----:B-1----:R-:W-:Y:S01]  /*4be0*/  NOP ;  /* 0x0000000000007918 */ /* 0x002fe20000000000 */
.L_x_48:
[----:B------:R-:W-:Y:S05]  /*4bf0*/  @!P1 BRA `(.L_x_49) ;  /* 0x00000000007c9947 */ /* 0x000fea0003800000 */
[----:B------:R-:W-:Y:S01]  /*4c00*/  MOV R2, 0x0 ;  /* 0x0000000000027802 */ /* 0x000fe20000000f00 */
[----:B------:R-:W-:Y:S01]  /*4c10*/  ULDC.64 UR4, c[0x4][0x68] ;  /* 0x01001a0000047ab9 */ /* 0x000fe20000000a00 */
[----:B------:R-:W-:Y:S01]  /*4c20*/  ULDC.64 UR6, c[0x4][0x8] ;  /* 0x0100020000067ab9 */ /* 0x000fe20000000a00 */
[----:B------:R-:W-:Y:S01]  /*4c30*/  IMAD.U32 R4, RZ, RZ, UR4 ;  /* 0x00000004ff047e24 */ /* 0x000fe2000f8e00ff */
[----:B------:R1:W2:Y:S01]  /*4c40*/  LDC.64 R14, c[0x4][R2] ;  /* 0x01000000020e7b82 */ /* 0x0002a20000000a00 */
[----:B------:R-:W-:Y:S01]  /*4c50*/  IMAD.U32 R5, RZ, RZ, UR5 ;  /* 0x00000005ff057e24 */ /* 0x000fe2000f8e00ff */
[----:B------:R-:W-:Y:S01]  /*4c60*/  ULDC.64 UR4, c[0x4][0x70] ;  /* 0x01001c0000047ab9 */ /* 0x000fe20000000a00 */
[----:B------:R-:W-:Y:S02]  /*4c70*/  IMAD.U32 R10, RZ, RZ, UR6 ;  /* 0x00000006ff0a7e24 */ /* 0x000fe4000f8e00ff */
[----:B------:R-:W-:Y:S02]  /*4c80*/  IMAD.U32 R6, RZ, RZ, UR4 ;  /* 0x00000004ff067e24 */ /* 0x000fe4000f8e00ff */
[----:B------:R-:W-:-:S02]  /*4c90*/  IMAD.U32 R7, RZ, RZ, UR5 ;  /* 0x00000005ff077e24 */ /* 0x000fc4000f8e00ff */
[----:B------:R-:W-:Y:S02]  /*4ca0*/  IMAD.U32 R11, RZ, RZ, UR7 ;  /* 0x00000007ff0b7e24 */ /* 0x000fe4000f8e00ff */
[----:B------:R-:W-:Y:S02]  /*4cb0*/  IMAD.MOV.U32 R8, RZ, RZ, 0x70 ;  /* 0x00000070ff087424 */ /* 0x000fe400078e00ff */
[----:B------:R-:W-:Y:S02]  /*4cc0*/  IMAD.MOV.U32 R12, RZ, RZ, 0x1 ;  /* 0x00000001ff0c7424 */ /* 0x000fe400078e00ff */
[----:B-1----:R-:W-:-:S07]  /*4cd0*/  IMAD.MOV.U32 R13, RZ, RZ, RZ ;  /* 0x000000ffff0d7224 */ /* 0x002fce00078e00ff */
[----:B------:R-:W-:-:S07]  /*4ce0*/  LEPC R20, `(.L_x_50) ;  /* 0x000000001014794e */ /* 0x000fce0000000000 */
[----:B--2---:R-:W-:Y:S05]  /*4cf0*/  CALL.ABS.NOINC R14 ;  /* 0x000000000e007343 */ /* 0x004fea0003c00000 */
.L_x_50:
[----:B------:R-:W1:Y:S01]  /*4d00*/  LDC.64 R2, c[0x4][R2] ;  /* 0x0100000002027b82 */ /* 0x000e620000000a00 */
[----:B------:R-:W-:Y:S01]  /*4d10*/  ULDC.64 UR4, c[0x4][0x68] ;  /* 0x01001a0000047ab9 */ /* 0x000fe20000000a00 */
[----:B------:R-:W-:Y:S01]  /*4d20*/  ULDC.64 UR6, c[0x4][0x8] ;  /* 0x0100020000067ab9 */ /* 0x000fe20000000a00 */
[----:B------:R-:W-:Y:S02]  /*4d30*/  IMAD.U32 R4, RZ, RZ, UR4 ;  /* 0x00000004ff047e24 */ /* 0x000fe4000f8e00ff */
[----:B------:R-:W-:Y:S01]  /*4d40*/  IMAD.U32 R5, RZ, RZ, UR5 ;  /* 0x00000005ff057e24 */ /* 0x000fe2000f8e00ff */
[----:B------:R-:W-:Y:S01]  /*4d50*/  ULDC.64 UR4, c[0x4][0x70] ;  /* 0x01001c0000047ab9 */ /* 0x000fe20000000a00 */
[----:B------:R-:W-:Y:S01]  /*4d60*/  IMAD.U32 R10, RZ, RZ, UR6 ;  /* 0x00000006ff0a7e24 */ /* 0x000fe2000f8e00ff */
[----:B------:R-:W-:Y:S01]  /*4d70*/  MOV R7, UR5 ;  /* 0x0000000500077c02 */ /* 0x000fe20008000f00 */
[----:B------:R-:W-:Y:S02]  /*4d80*/  IMAD.U32 R6, RZ, RZ, UR4 ;  /* 0x00000004ff067e24 */ /* 0x000fe4000f8e00ff */
[----:B------:R-:W-:-:S02]  /*4d90*/  IMAD.U32 R11, RZ, RZ, UR7 ;  /* 0x00000007ff0b7e24 */ /* 0x000fc4000f8e00ff */
[----:B------:R-:W-:Y:S02]  /*4da0*/  IMAD.MOV.U32 R8, RZ, RZ, 0x70 ;  /* 0x00000070ff087424 */ /* 0x000fe400078e00ff */
[----:B------:R-:W-:Y:S02]  /*4db0*/  IMAD.MOV.U32 R12, RZ, RZ, 0x1 ;  /* 0x00000001ff0c7424 */ /* 0x000fe400078e00ff */
[----:B------:R-:W-:-:S07]  /*4dc0*/  IMAD.MOV.U32 R13, RZ, RZ, RZ ;  /* 0x000000ffff0d7224 */ /* 0x000fce00078e00ff */
[----:B------:R-:W-:-:S07]  /*4dd0*/  LEPC R20, `(.L_x_49) ;  /* 0x000000001014794e */ /* 0x000fce0000000000 */
[----:B-1----:R-:W-:Y:S05]  /*4de0*/  CALL.ABS.NOINC R2 ;  /* 0x0000000002007343 */ /* 0x002fea0003c00000 */
.L_x_49:
[----:B------:R-:W-:Y:S02]  /*4df0*/  ULDC.64 UR4, c[0x0][0x590] ;  /* 0x0001640000047ab9 */ /* 0x000fe40000000a00 */
[----:B------:R-:W-:-:S04]  /*4e00*/  ISETP.NE.U32.AND P0, PT, RZ, UR4, PT ;  /* 0x00000004ff007c0c */ /* 0x000fc8000bf05070 */
[----:B------:R-:W-:-:S13]  /*4e10*/  ISETP.NE.AND.EX P0, PT, RZ, UR5, PT, P0 ;  /* 0x00000005ff007c0c */ /* 0x000fda000bf05300 */
[----:B------:R-:W-:Y:S05]  /*4e20*/  @!P0 BRA `(.L_x_51) ;  /* 0x0000000000148947 */ /* 0x000fea0003800000 */
[----:B------:R-:W-:-:S04]  /*4e30*/  LEA R2, P0, R18, UR4, 0x3 ;  /* 0x0000000412027c11 */ /* 0x000fc8000f8018ff */
[----:B------:R-:W-:-:S06]  /*4e40*/  LEA.HI.X R3, R18, UR5, R19, 0x3, P0 ;  /* 0x0000000512037c11 */ /* 0x000fcc00080f1c13 */
[----:B------:R-:W2:Y:S04]  /*4e50*/  LDG.E.64 R2, desc[UR58][R2.64] ;  /* 0x0000003a02027981 */ /* 0x000ea8000c1e1b00 */
[----:B--2---:R2:W5:Y:S01]  /*4e60*/  LD.E R0, desc[UR58][R2.64] ;  /* 0x0000003a02007980 */ /* 0x004562000c101900 */
[----:B------:R-:W-:Y:S05]  /*4e70*/  BRA `(.L_x_52) ;  /* 0x0000000000307947 */ /* 0x000fea0003800000 */
.L_x_51:
[----:B------:R-:W-:Y:S02]  /*4e80*/  ULDC.64 UR4, c[0x0][0x588] ;  /* 0x0001620000047ab9 */ /* 0x000fe40000000a00 */
[----:B------:R-:W-:-:S04]  /*4e90*/  ISETP.NE.U32.AND P0, PT, RZ, UR4, PT ;  /* 0x00000004ff007c0c */ /* 0x000fc8000bf05070 */
[----:B------:R-:W-:-:S13]  /*4ea0*/  ISETP.NE.AND.EX P0, PT, RZ, UR5, PT, P0 ;  /* 0x00000005ff007c0c */ /* 0x000fda000bf05300 */
[----:B------:R-:W-:Y:S05]  /*4eb0*/  @!P0 BRA `(.L_x_53) ;  /* 0x0000000000188947 */ /* 0x000fea0003800000 */
[----:B------:R-:W1:Y:S01]  /*4ec0*/  LDC.64 R2, c[0x0][0x588] ;  /* 0x00016200ff027b82 */ /* 0x000e620000000a00 */
[----:B------:R-:W-:Y:S02]  /*4ed0*/  ULDC UR4, c[0x0][0x598] ;  /* 0x0001660000047ab9 */ /* 0x000fe40000000800 */
[----:B------:R-:W-:-:S04]  /*4ee0*/  IMAD R5, R18, UR4, RZ ;  /* 0x0000000412057c24 */ /* 0x000fc8000f8e02ff */
[----:B-1----:R-:W-:-:S05]  /*4ef0*/  IMAD.WIDE R2, R5, 0x4, R2 ;  /* 0x0000000405027825 */ /* 0x002fca00078e0202 */
[----:B------:R1:W5:Y:S01]  /*4f00*/  LDG.E R0, desc[UR58][R2.64] ;  /* 0x0000003a02007981 */ /* 0x000362000c1e1900 */
[----:B------:R-:W-:Y:S05]  /*4f10*/  BRA `(.L_x_52) ;  /* 0x0000000000087947 */ /* 0x000fea0003800000 */
.L_x_53:
[----:B------:R-:W-:Y:S02]  /*4f20*/  ULDC UR4, c[0x0][0x580] ;  /* 0x0001600000047ab9 */ /* 0x000fe40000000800 */
[----:B------:R-:W-:-:S07]  /*4f30*/  IMAD.U32 R0, RZ, RZ, UR4 ;  /* 0x00000004ff007e24 */ /* 0x000fce000f8e00ff */
.L_x_52:
[----:B------:R-:W-:Y:S02]  /*4f40*/  ULDC.64 UR4, c[0x0][0x5b8] ;  /* 0x00016e0000047ab9 */ /* 0x000fe40000000a00 */
[----:B------:R-:W-:-:S04]  /*4f50*/  ISETP.NE.U32.AND P0, PT, RZ, UR4, PT ;  /* 0x00000004ff007c0c */ /* 0x000fc8000bf05070 */
[----:B------:R-:W-:-:S13]  /*4f60*/  ISETP.NE.AND.EX P0, PT, RZ, UR5, PT, P0 ;  /* 0x00000005ff007c0c */ /* 0x000fda000bf05300 */
[----:B------:R-:W-:Y:S05]  /*4f70*/  @!P0 BRA `(.L_x_54) ;  /* 0x0000000000148947 */ /* 0x000fea0003800000 */
[----:B------:R-:W-:-:S04]  /*4f80*/  LEA R4, P0, R18, UR4, 0x3 ;  /* 0x0000000412047c11 */ /* 0x000fc8000f8018ff */
[----:B------:R-:W-:-:S05]  /*4f90*/  LEA.HI.X R5, R18, UR5, R19, 0x3, P0 ;  /* 0x0000000512057c11 */ /* 0x000fca00080f1c13 */
[----:B-12---:R-:W2:Y:S04]  /*4fa0*/  LDG.E.64 R2, desc[UR58][R4.64] ;  /* 0x0000003a04027981 */ /* 0x006ea8000c1e1b00 */
[----:B--2---:R1:W5:Y:S01]  /*4fb0*/  LD.E R2, desc[UR58][R2.64] ;  /* 0x0000003a02027980 */ /* 0x004362000c101900 */
[----:B------:R-:W-:Y:S05]  /*4fc0*/  BRA `(.L_x_55) ;  /* 0x0000000000307947 */ /* 0x000fea0003800000 */
.L_x_54:
[----:B------:R-:W-:Y:S02]  /*4fd0*/  ULDC.64 UR4, c[0x0][0x5b0] ;  /* 0x00016c0000047ab9 */ /* 0x000fe40000000a00 */
[----:B------:R-:W-:-:S04]  /*4fe0*/  ISETP.NE.U32.AND P0, PT, RZ, UR4, PT ;  /* 0x00000004ff007c0c */ /* 0x000fc8000bf05070 */
[----:B------:R-:W-:-:S13]  /*4ff0*/  ISETP.NE.AND.EX P0, PT, RZ, UR5, PT, P0 ;  /* 0x00000005ff007c0c */ /* 0x000fda000bf05300 */
[----:B------:R-:W-:Y:S05]  /*5000*/  @!P0 BRA `(.L_x_56) ;  /* 0x0000000000188947 */ /* 0x000fea0003800000 */
[----:B-12---:R-:W1:Y:S01]  /*5010*/  LDC.64 R2, c[0x0][0x5b0] ;  /* 0x00016c00ff027b82 */ /* 0x006e620000000a00 */
[----:B------:R-:W-:Y:S02]  /*5020*/  ULDC UR4, c[0x0][0x5c0] ;  /* 0x0001700000047ab9 */ /* 0x000fe40000000800 */
[----:B------:R-:W-:-:S04]  /*5030*/  IMAD R5, R18, UR4, RZ ;  /* 0x0000000412057c24 */ /* 0x000fc8000f8e02ff */
[----:B-1----:R-:W-:-:S06]  /*5040*/  IMAD.WIDE R2, R5, 0x4, R2 ;  /* 0x0000000405027825 */ /* 0x002fcc00078e0202 */
[----:B------:R2:W5:Y:S01]  /*5050*/  LDG.E R2, desc[UR58][R2.64] ;  /* 0x0000003a02027981 */ /* 0x000562000c1e1900 */
[----:B------:R-:W-:Y:S05]  /*5060*/  BRA `(.L_x_55) ;  /* 0x0000000000087947 */ /* 0x000fea0003800000 */
.L_x_56:
[----:B------:R-:W-:Y:S02]  /*5070*/  ULDC UR4, c[0x0][0x5a8] ;  /* 0x00016a0000047ab9 */ /* 0x000fe40000000800 */
[----:B-12---:R-:W-:-:S07]  /*5080*/  IMAD.U32 R2, RZ, RZ, UR4 ;  /* 0x00000004ff027e24 */ /* 0x006fce000f8e00ff */
.L_x_55:
[----:B------:R-:W-:Y:S01]  /*5090*/  ISETP.GT.U32.AND P0, PT, R154, 0x3e, PT ;  /* 0x0000003e9a00780c */ /* 0x000fe20003f04070 */
[----:B------:R-:W-:Y:S01]  /*50a0*/  BSSY B0, `(.L_x_57) ;  /* 0x0000007000007945 */ /* 0x000fe20003800000 */
[----:B------:R-:W-:-:S11]  /*50b0*/  PRMT R8, RZ, 0x7610, R8 ;  /* 0x00007610ff087816 */ /* 0x000fd60000000008 */
[----:B------:R-:W-:Y:S05]  /*50c0*/  @P0 BRA `(.L_x_58) ;  /* 0x0000000000100947 */ /* 0x000fea0003800000 */
[----:B------:R-:W-:-:S03]  /*50d0*/  UMOV UR4, 0xffffffff ;  /* 0xffffffff00047882 */ /* 0x000fc60000000000 */
[----:B------:R-:W-:Y:S05]  /*50e0*/  BRA.DIV UR4, `(.L_x_59) ;  /* 0x0000009a04107947 */ /* 0x000fea000b800000 */
[----:B------:R-:W-:-:S13]  /*50f0*/  ELECT P6, URZ, PT ;  /* 0x00000000003f782f */ /* 0x000fda00038c0000 */
.L_x_268:
[----:B------:R-:W-:-:S07]  /*5100*/  SEL R8, RZ, 0x1, !P6 ;  /* 0x00000001ff087807 */ /* 0x000fce0007000000 */
.L_x_58:
[----:B------:R-:W-:Y:S05]  /*5110*/  BSYNC B0 ;  /* 0x0000000000007941 */ /* 0x000fea0003800000 */
.L_x_57:
[----:B-12---:R-:W-:-:S05]  /*5120*/  IMAD.U32 R3, RZ, RZ, UR48 ;  /* 0x00000030ff037e24 */ /* 0x006fca000f8e00ff */
[----:B------:R-:W-:-:S13]  /*5130*/  ISETP.NE.AND P1, PT, R3, 0x3, PT ;  /* 0x000000030300780c */ /* 0x000fda0003f25270 */
[----:B------:R-:W-:Y:S05]  /*5140*/  @!P1 BRA `(.L_x_60) ;  /* 0x0000000000049947 */ /* 0x000fea0003800000 */
[----:B------:R-:W-:Y:S01]  /*5150*/  BPT.TRAP 0x1 ;  /* 0x000000040000795c */ /* 0x000fe20000300000 */
.L_x_60:
[----:B------:R-:W-:Y:S01]  /*5160*/  SHF.L.U32 R3, RZ, 0x1f, RZ ;  /* 0x0000001fff037819 */ /* 0x000fe200000006ff */
[----:B------:R-:W-:Y:S01]  /*5170*/  IMAD.MOV.U32 R4, RZ, RZ, RZ ;  /* 0x000000ffff047224 */ /* 0x000fe200078e00ff */
[----:B-----5:R-:W-:Y:S02]  /*5180*/  FSETP.NEU.AND P0, PT, R0, RZ, PT ;  /* 0x000000ff0000720b */ /* 0x020fe40003f0d000 */
[----:B------:R-:W1:Y:S11]  /*5190*/  SYNCS.PHASECHK.TRANS64.TRYWAIT P2, [UR47+0x384c0], R3 ;  /* 0x0384c003ff0075a7 */ /* 0x000e76000804016f */
[----:B------:R-:W-:Y:S01]  /*51a0*/  @P0 LEA R12, R153, UR47, 0x1 ;  /* 0x0000002f990c0c11 */ /* 0x000fe2000f8e08ff */
[----:B-1----:R-:W-:Y:S06]  /*51b0*/  @!P2 BRA `(.L_x_61) ;  /* 0x0000009400f4a947 */ /* 0x002fec0003800000 */
.L_x_269:
[----:B------:R-:W-:Y:S05]  /*51c0*/  @P0 WARPSYNC.ALL ;  /* 0x0000000000000948 */ /* 0x000fea0003800000 */
[----:B-1----:R-:W1:Y:S01]  /*51d0*/  @P0 LDSM.16.MT88.4 R4, [R12+0x30000] ;  /* 0x030000000c04083b */ /* 0x002e620000004200 */
[----:B------:R-:W-:Y:S01]  /*51e0*/  PRMT R8, R8, 0x9910, RZ ;  /* 0x0000991008087816 */ /* 0x000fe200000000ff */
[----:B------:R-:W-:Y:S01]  /*51f0*/  BSSY B0, `(.L_x_62) ;  /* 0x000000d000007945 */ /* 0x000fe20003800000 */
[-C--:B------:R-:W-:Y:S01]  /*5200*/  FMUL R88, R88, R2.reuse ;  /* 0x0000000258587220 */ /* 0x080fe20000400000 */
[-C--:B------:R-:W-:Y:S01]  /*5210*/  FMUL R14, R89, R2.reuse ;  /* 0x00000002590e7220 */ /* 0x080fe20000400000 */
[----:B------:R-:W-:Y:S01]  /*5220*/  ISETP.NE.AND P2, PT, R8, RZ, PT ;  /* 0x000000ff0800720c */ /* 0x000fe20003f45270 */
[----:B------:R-:W-:Y:S01]  /*5230*/  FMUL R90, R90, R2 ;  /* 0x000000025a5a7220 */ /* 0x000fe20000400000 */
[----:B------:R2:W3:Y:S01]  /*5240*/  @P0 LDSM.16.MT88.4 R8, [R12+0x30800] ;  /* 0x030800000c08083b */ /* 0x0004e20000004200 */
[----:B-1----:R-:W-:-:S02]  /*5250*/  HADD2.F32 R13, -RZ, R4.H0_H0 ;  /* 0x20000004ff0d7230 */ /* 0x002fc40000004100 */
[----:B------:R-:W-:Y:S01]  /*5260*/  HADD2.F32 R15, -RZ, R4.H1_H1 ;  /* 0x30000004ff0f7230 */ /* 0x000fe20000004100 */
[----:B--2---:R-:W-:Y:S07]  /*5270*/  @P0 BRA `(.L_x_63) ;  /* 0x0000000000100947 */ /* 0x004fee0003800000 */
[----:B------:R-:W-:Y:S01]  /*5280*/  IMAD.MOV.U32 R5, RZ, RZ, RZ ;  /* 0x000000ffff057224 */ /* 0x000fe200078e00ff */
[----:B------:R-:W-:Y:S02]  /*5290*/  CS2R R6, SRZ ;  /* 0x0000000000067805 */ /* 0x000fe4000001ff00 */
[----:B---3--:R-:W-:Y:S02]  /*52a0*/  CS2R R8, SRZ ;  /* 0x0000000000087805 */ /* 0x008fe4000001ff00 */
[----:B------:R-:W-:-:S07]  /*52b0*/  CS2R R10, SRZ ;  /* 0x00000000000a7805 */ /* 0x000fce000001ff00 */
.L_x_63:
[----:B------:R-:W-:Y:S05]  /*52c0*/  BSYNC B0 ;  /* 0x0000000000007941 */ /* 0x000fea0003800000 */
.L_x_62:
[--C-:B------:R-:W-:Y:S02]  /*52d0*/  HADD2.F32 R17, -RZ, R5.reuse.H0_H0 ;  /* 0x20000005ff117230 */ /* 0x100fe40000004100 */
[----:B------:R-:W-:Y:S01]  /*52e0*/  FMUL R16, R91, R2 ;  /* 0x000000025b107220 */ /* 0x000fe20000400000 */
[----:B------:R-:W-:Y:S02]  /*52f0*/  HADD2.F32 R19, -RZ, R5.H1_H1 ;  /* 0x30000005ff137230 */ /* 0x000fe40000004100 */
[-C--:B------:R-:W-:Y:S01]  /*5300*/  FFMA R12, R13, R0.reuse, R88 ;  /* 0x000000000d0c7223 */ /* 0x080fe20000000058 */
[-C--:B------:R-:W-:Y:S01]  /*5310*/  FFMA R21, R15, R0.reuse, R14 ;  /* 0x000000000f157223 */ /* 0x080fe2000000000e */
[-C--:B------:R-:W-:Y:S01]  /*5320*/  FFMA R90, R17, R0.reuse, R90 ;  /* 0x00000000115a7223 */ /* 0x080fe2000000005a */
[--C-:B------:R-:W-:Y:S02]  /*5330*/  HADD2.F32 R13, -RZ, R6.reuse.H0_H0 ;  /* 0x20000006ff0d7230 */ /* 0x100fe40000004100 */
[----:B------:R-:W-:Y:S01]  /*5340*/  FFMA R89, R19, R0, R16 ;  /* 0x0000000013597223 */ /* 0x000fe20000000010 */
[----:B------:R-:W-:-:S02]  /*5350*/  HADD2.F32 R15, -RZ, R6.H1_H1 ;  /* 0x30000006ff0f7230 */ /* 0x000fc40000004100 */
[-C--:B------:R-:W-:Y:S01]  /*5360*/  FMUL R92, R92, R2.reuse ;  /* 0x000000025c5c7220 */ /* 0x080fe20000400000 */
[-C--:B------:R-:W-:Y:S01]  /*5370*/  FMUL R16, R93, R2.reuse ;  /* 0x000000025d107220 */ /* 0x080fe20000400000 */
[--C-:B------:R-:W-:Y:S02]  /*5380*/  HADD2.F32 R17, -RZ, R7.reuse.H0_H0 ;  /* 0x20000007ff117230 */ /* 0x100fe40000004100 */
[-C--:B------:R-:W-:Y:S01]  /*5390*/  FMUL R94, R94, R2.reuse ;  /* 0x000000025e5e7220 */ /* 0x080fe20000400000 */
[----:B------:R-:W-:Y:S02]  /*53a0*/  HADD2.F32 R19, -RZ, R7.H1_H1 ;  /* 0x30000007ff137230 */ /* 0x000fe40000004100 */
[----:B------:R-:W-:Y:S01]  /*53b0*/  FMUL R18, R95, R2 ;  /* 0x000000025f127220 */ /* 0x000fe20000400000 */
[-C--:B------:R-:W-:Y:S01]  /*53c0*/  FFMA R14, R13, R0.reuse, R92 ;  /* 0x000000000d0e7223 */ /* 0x080fe2000000005c */
[-C--:B------:R-:W-:Y:S01]  /*53d0*/  FFMA R91, R15, R0.reuse, R16 ;  /* 0x000000000f5b7223 */ /* 0x080fe20000000010 */
[-C--:B------:R-:W-:Y:S01]  /*53e0*/  FFMA R94, R17, R0.reuse, R94 ;  /* 0x00000000115e7223 */ /* 0x080fe2000000005e */
[----:B------:R-:W-:Y:S01]  /*53f0*/  FFMA R93, R19, R0, R18 ;  /* 0x00000000135d7223 */ /* 0x000fe20000000012 */
[----:B---3--:R-:W-:-:S02]  /*5400*/  HADD2.F32 R13, -RZ, R8.H0_H0 ;  /* 0x20000008ff0d7230 */ /* 0x008fc40000004100 */
[-C--:B------:R-:W-:Y:S01]  /*5410*/  FMUL R96, R96, R2.reuse ;  /* 0x0000000260607220 */ /* 0x080fe20000400000 */
[----:B------:R-:W-:Y:S02]  /*5420*/  HADD2.F32 R15, -RZ, R8.H1_H1 ;  /* 0x30000008ff0f7230 */ /* 0x000fe40000004100 */
        /* <DEDUP_REMOVED lines=9> */
[----:B------:R-:W-:-:S02]  /*54c0*/  HADD2.F32 R13, -RZ, R10.H0_H0 ;  /* 0x2000000aff0d7230 */ /* 0x000fc40000004100 */
        /* <DEDUP_REMOVED lines=11> */
[----:B------:R-:W-:Y:S01]  /*5580*/  F2FP.F16.F32.PACK_AB R97, R97, R98 ;  /* 0x000000626161723e */ /* 0x000fe200000000ff */
[----:B------:R-:W-:Y:S05]  /*5590*/  WARPSYNC.ALL ;  /* 0x0000000000007948 */ /* 0x000fea0003800000 */
[----:B------:R-:W-:Y:S01]  /*55a0*/  F2FP.F16.F32.PACK_AB R12, R21, R12 ;  /* 0x0000000c150c723e */ /* 0x000fe200000000ff */
[----:B------:R-:W-:Y:S01]  /*55b0*/  BSSY B0, `(.L_x_64) ;  /* 0x000001a000007945 */ /* 0x000fe20003800000 */
[----:B------:R-:W-:-:S02]  /*55c0*/  F2FP.F16.F32.PACK_AB R13, R89, R90 ;  /* 0x0000005a590d723e */ /* 0x000fc400000000ff */
[----:B------:R-:W-:Y:S02]  /*55d0*/  F2FP.F16.F32.PACK_AB R14, R91, R14 ;  /* 0x0000000e5b0e723e */ /* 0x000fe400000000ff */
[----:B------:R-:W-:Y:S02]  /*55e0*/  F2FP.F16.F32.PACK_AB R15, R93, R94 ;  /* 0x0000005e5d0f723e */ /* 0x000fe400000000ff */
[----:B------:R-:W-:Y:S02]  /*55f0*/  F2FP.F16.F32.PACK_AB R98, R99, R100 ;  /* 0x000000646362723e */ /* 0x000fe400000000ff */
[----:B------:R-:W-:Y:S02]  /*5600*/  LEA R16, R153, UR47, 0x1 ;  /* 0x0000002f99107c11 */ /* 0x000fe4000f8e08ff */
[----:B------:R-:W-:Y:S02]  /*5610*/  F2FP.F16.F32.PACK_AB R96, R95, R96 ;  /* 0x000000605f60723e */ /* 0x000fe400000000ff */
[----:B------:R-:W-:Y:S01]  /*5620*/  F2FP.F16.F32.PACK_AB R99, R18, R17 ;  /* 0x000000111263723e */ /* 0x000fe200000000ff */
[----:B------:R1:W-:Y:S04]  /*5630*/  STSM.16.MT88.4 [R16+0x30000], R12 ;  /* 0x0300000c10007844 */ /* 0x0003e80000004200 */
[----:B------:R1:W-:Y:S01]  /*5640*/  STSM.16.MT88.4 [R16+0x30800], R96 ;  /* 0x0308006010007844 */ /* 0x0003e20000004200 */
[----:B------:R-:W-:Y:S01]  /*5650*/  @!PT LDS RZ, [RZ] ;  /* 0x00000000fffff984 */ /* 0x000fe20000000800 */
[----:B------:R-:W-:Y:S01]  /*5660*/  @!PT LDS RZ, [RZ] ;  /* 0x00000000fffff984 */ /* 0x000fe20000000800 */
[----:B------:R-:W-:Y:S01]  /*5670*/  @!PT LDS RZ, [RZ] ;  /* 0x00000000fffff984 */ /* 0x000fe20000000800 */
[----:B------:R-:W-:Y:S01]  /*5680*/  @!PT LDS RZ, [RZ] ;  /* 0x00000000fffff984 */ /* 0x000fe20000000800 */
[----:B------:R2:W-:Y:S06]  /*5690*/  MEMBAR.ALL.CTA ;  /* 0x0000000000007992 */ /* 0x0005ec0000008000 */
[----:B--2---:R-:W2:Y:S02]  /*56a0*/  FENCE.VIEW.ASYNC.S ;  /* 0x00000000000073c6 */ /* 0x004ea40000000000 */
[----:B--2---:R-:W-:Y:S06]  /*56b0*/  BAR.SYNC.DEFER_BLOCKING 0x1, 0x100 ;  /* 0x0044000000007b1d */ /* 0x004fec0000010000 */
[----:B------:R-:W-:Y:S05]  /*56c0*/  @!P2 BRA `(.L_x_65) ;  /* 0x000000000020a947 */ /* 0x000fea0003800000 */
[----:B------:R-:W-:Y:S02]  /*56d0*/  UIADD3 UR44, UR47, 0x30000, URZ ;  /* 0x000300002f2c7890 */ /* 0x000fe4000fffe03f */
[----:B------:R-:W-:Y:S02]  /*56e0*/  UIADD3 UR5, UR45, 0x40, URZ ;  /* 0x000000402d057890 */ /* 0x000fe4000fffe03f */
[----:B------:R-:W-:Y:S01]  /*56f0*/  UIADD3 UR4, UR47, 0x31000, URZ ;  /* 0x000310002f047890 */ /* 0x000fe2000fffe03f */
[----:B------:R-:W-:-:S04]  /*5700*/  UMOV UR6, UR46 ;  /* 0x0000002e00067c82 */ /* 0x000fc80008000000 */
[----:B------:R2:W-:Y:S04]  /*5710*/  UTMASTG.2D [UR44], [UR60] ;  /* 0x0000002c3c0073b5 */ /* 0x0005e80008008000 */
[----:B------:R2:W-:Y:S01]  /*5720*/  UTMASTG.2D [UR4], [UR60] ;  /* 0x000000043c0073b5 */ /* 0x0005e20008008000 */
[----:B------:R0:W-:Y:S01]  /*5730*/  UTMACMDFLUSH ;  /* 0x00000000000079b7 */ /* 0x0001e20000000000 */
[----:B--2---:R-:W-:-:S04]  /*5740*/  DEPBAR.LE SB0, 0x1 ;  /* 0x000080400000791a */ /* 0x004fc80000000000 */
.L_x_65:
[----:B------:R-:W-:Y:S05]  /*5750*/  BSYNC B0 ;  /* 0x0000000000007941 */ /* 0x000fea0003800000 */
.L_x_64:
[----:B------:R-:W-:Y:S01]  /*5760*/  BAR.SYNC.DEFER_BLOCKING 0x1, 0x100 ;  /* 0x0044000000007b1d */ /* 0x000fe20000010000 */
[----:B------:R-:W-:-:S13]  /*5770*/  ISETP.NE.AND P3, PT, RZ, UR36, PT ;  /* 0x00000024ff007c0c */ /* 0x000fda000bf65270 */
[----:B------:R-:W-:Y:S05]  /*5780*/  @!P3 BRA `(.L_x_66) ;  /* 0x000000000024b947 */ /* 0x000fea0003800000 */
[----:B------:R-:W-:Y:S05]  /*5790*/  @!P1 BRA `(.L_x_67) ;  /* 0x0000000000049947 */ /* 0x000fea0003800000 */
[----:B------:R-:W-:Y:S01]  /*57a0*/  BPT.TRAP 0x1 ;  /* 0x000000040000795c */ /* 0x000fe20000300000 */
.L_x_67:
[----:B------:R-:W-:Y:S02]  /*57b0*/  ULEA UR4, UR56, UR47, 0x3 ;  /* 0x0000002f38047291 */ /* 0x000fe4000f8e183f */
[----:B------:R-:W-:Y:S02]  /*57c0*/  UIADD3 UR56, UR56, 0x1, URZ ;  /* 0x0000000138387890 */ /* 0x000fe4000fffe03f */
[----:B------:R-:W-:Y:S02]  /*57d0*/  UIADD3 UR4, UR4, 0x384e0, URZ ;  /* 0x000384e004047890 */ /* 0x000fe4000fffe03f */
[----:B------:R-:W-:Y:S02]  /*57e0*/  UISETP.NE.AND UP0, UPT, UR56, 0x4, UPT ;  /* 0x000000043800788c */ /* 0x000fe4000bf05270 */
[----:B------:R-:W-:Y:S02]  /*57f0*/  UPRMT UR4, UR43, 0x654, UR4 ;  /* 0x000006542b047896 */ /* 0x000fe40008000004 */
[----:B------:R-:W-:-:S07]  /*5800*/  USEL UR56, UR56, URZ, UP0 ;  /* 0x0000003f38387287 */ /* 0x000fce0008000000 */
[----:B------:R-:W-:Y:S05]  /*5810*/  SYNCS.ARRIVE.TRANS64.RED.A1T0 RZ, [UR4], RZ ;  /* 0x000000ffffff79a7 */ /* 0x000fea0008100404 */
.L_x_66:
[----:B------:R-:W-:Y:S05]  /*5820*/  @!P1 BRA `(.L_x_68) ;  /* 0x0000000000049947 */ /* 0x000fea0003800000 */
[----:B------:R-:W-:Y:S01]  /*5830*/  BPT.TRAP 0x1 ;  /* 0x000000040000795c */ /* 0x000fe20000300000 */
.L_x_68:
[----:B------:R-:W2:Y:S02]  /*5840*/  SYNCS.PHASECHK.TRANS64.TRYWAIT P3, [UR47+0x384c8], R3 ;  /* 0x0384c803ff0075a7 */ /* 0x000ea4000806016f */
[----:B--2---:R-:W-:Y:S05]  /*5850*/  @!P3 BRA `(.L_x_69) ;  /* 0x000000900064b947 */ /* 0x004fea0003800000 */
.L_x_270:
[----:B------:R-:W-:Y:S05]  /*5860*/  @P0 WARPSYNC.ALL ;  /* 0x0000000000000948 */ /* 0x000fea0003800000 */
[----:B------:R-:W2:Y:S01]  /*5870*/  @P0 LDSM.16.MT88.4 R4, [R16+0x32000] ;  /* 0x032000001004083b */ /* 0x000ea20000004200 */
[-C--:B-1----:R-:W-:Y:S01]  /*5880*/  FMUL R13, R24, R2.reuse ;  /* 0x00000002180d7220 */ /* 0x082fe20000400000 */
[-C--:B------:R-:W-:Y:S01]  /*5890*/  FMUL R25, R25, R2.reuse ;  /* 0x0000000219197220 */ /* 0x080fe20000400000 */
[-C--:B------:R-:W-:Y:S01]  /*58a0*/  FMUL R15, R26, R2.reuse ;  /* 0x000000021a0f7220 */ /* 0x080fe20000400000 */
[----:B------:R-:W1:Y:S01]  /*58b0*/  @P0 LDSM.16.MT88.4 R8, [R16+0x32800] ;  /* 0x032800001008083b */ /* 0x000e620000004200 */
[-C--:B------:R-:W-:Y:S01]  /*58c0*/  FMUL R27, R27, R2.reuse ;  /* 0x000000021b1b7220 */ /* 0x080fe20000400000 */
        /* <DEDUP_REMOVED lines=8> */
[----:B------:R-:W-:Y:S01]  /*5950*/  FMUL R39, R39, R2 ;  /* 0x0000000227277220 */ /* 0x000fe20000400000 */
[----:B------:R-:W-:Y:S05]  /*5960*/  WARPSYNC.ALL ;  /* 0x0000000000007948 */ /* 0x000fea0003800000 */
[----:B------:R-:W-:Y:S01]  /*5970*/  BSSY B0, `(.L_x_70) ;  /* 0x0000040000007945 */ /* 0x000fe20003800000 */
[----:B--2---:R-:W-:-:S02]  /*5980*/  HADD2.F32 R12, -RZ, R4.H0_H0 ;  /* 0x20000004ff0c7230 */ /* 0x004fc40000004100 */
[----:B------:R-:W-:Y:S02]  /*5990*/  HADD2.F32 R14, -RZ, R4.H1_H1 ;  /* 0x30000004ff0e7230 */ /* 0x000fe40000004100 */
[--C-:B------:R-:W-:Y:S02]  /*59a0*/  HADD2.F32 R18, -RZ, R5.reuse.H0_H0 ;  /* 0x20000005ff127230 */ /* 0x100fe40000004100 */
[-C--:B------:R-:W-:Y:S01]  /*59b0*/  FFMA R13, R12, R0.reuse, R13 ;  /* 0x000000000c0d7223 */ /* 0x080fe2000000000d */
[----:B------:R-:W-:Y:S02]  /*59c0*/  HADD2.F32 R20, -RZ, R5.H1_H1 ;  /* 0x30000005ff147230 */ /* 0x000fe40000004100 */
[-C--:B------:R-:W-:Y:S01]  /*59d0*/  FFMA R12, R14, R0.reuse, R25 ;  /* 0x000000000e0c7223 */ /* 0x080fe20000000019 */
[----:B------:R-:W-:Y:S02]  /*59e0*/  HADD2.F32 R24, -RZ, R7.H0_H0 ;  /* 0x20000007ff187230 */ /* 0x000fe40000004100 */
[----:B------:R-:W-:Y:S01]  /*59f0*/  FFMA R15, R18, R0, R15 ;  /* 0x00000000120f7223 */ /* 0x000fe2000000000f */
[----:B------:R-:W-:-:S02]  /*5a00*/  HADD2.F32 R18, -RZ, R6.H0_H0 ;  /* 0x20000006ff127230 */ /* 0x000fc40000004100 */
[-C--:B------:R-:W-:Y:S01]  /*5a10*/  FFMA R14, R20, R0.reuse, R27 ;  /* 0x00000000140e7223 */ /* 0x080fe2000000001b */
[----:B------:R-:W-:Y:S02]  /*5a20*/  HADD2.F32 R20, -RZ, R6.H1_H1 ;  /* 0x30000006ff147230 */ /* 0x000fe40000004100 */
[-C--:B------:R-:W-:Y:S01]  /*5a30*/  FFMA R19, R24, R0.reuse, R19 ;  /* 0x0000000018137223 */ /* 0x080fe20000000013 */
[----:B------:R-:W-:Y:S02]  /*5a40*/  HADD2.F32 R26, -RZ, R7.H1_H1 ;  /* 0x30000007ff1a7230 */ /* 0x000fe40000004100 */
[-C--:B------:R-:W-:Y:S01]  /*5a50*/  FFMA R17, R18, R0.reuse, R17 ;  /* 0x0000000012117223 */ /* 0x080fe20000000011 */
[----:B-1----:R-:W-:Y:S02]  /*5a60*/  HADD2.F32 R24, -RZ, R8.H0_H0 ;  /* 0x20000008ff187230 */ /* 0x002fe40000004100 */
[----:B------:R-:W-:Y:S01]  /*5a70*/  FFMA R18, R20, R0, R29 ;  /* 0x0000000014127223 */ /* 0x000fe2000000001d */
[----:B------:R-:W-:-:S02]  /*5a80*/  HADD2.F32 R28, -RZ, R9.H0_H0 ;  /* 0x20000009ff1c7230 */ /* 0x000fc40000004100 */
[----:B------:R-:W-:Y:S01]  /*5a90*/  FFMA R20, R26, R0, R31 ;  /* 0x000000001a147223 */ /* 0x000fe2000000001f */
[----:B------:R-:W-:Y:S02]  /*5aa0*/  HADD2.F32 R26, -RZ, R8.H1_H1 ;  /* 0x30000008ff1a7230 */ /* 0x000fe40000004100 */
[----:B------:R-:W-:Y:S01]  /*5ab0*/  FMUL R25, R34, R2 ;  /* 0x0000000222197220 */ /* 0x000fe20000400000 */
[----:B------:R-:W-:Y:S02]  /*5ac0*/  HADD2.F32 R30, -RZ, R9.H1_H1 ;  /* 0x30000009ff1e7230 */ /* 0x000fe40000004100 */
[----:B------:R-:W-:Y:S01]  /*5ad0*/  FFMA R21, R24, R0, R21 ;  /* 0x0000000018157223 */ /* 0x000fe20000000015 */
[----:B------:R-:W-:Y:S01]  /*5ae0*/  FMUL R27, R36, R2 ;  /* 0x00000002241b7220 */ /* 0x000fe20000400000 */
[-C--:B------:R-:W-:Y:S01]  /*5af0*/  FFMA R24, R26, R0.reuse, R33 ;  /* 0x000000001a187223 */ /* 0x080fe20000000021 */
[-C--:B------:R-:W-:Y:S01]  /*5b00*/  FFMA R25, R28, R0.reuse, R25 ;  /* 0x000000001c197223 */ /* 0x080fe20000000019 */
[----:B------:R-:W-:Y:S01]  /*5b10*/  FFMA R26, R30, R0, R35 ;  /* 0x000000001e1a7223 */ /* 0x000fe20000000023 */
[----:B------:R-:W-:-:S02]  /*5b20*/  HADD2.F32 R28, -RZ, R10.H0_H0 ;  /* 0x2000000aff1c7230 */ /* 0x000fc40000004100 */
[----:B------:R-:W-:Y:S01]  /*5b30*/  FMUL R29, R38, R2 ;  /* 0x00000002261d7220 */ /* 0x000fe20000400000 */
[----:B------:R-:W-:Y:S01]  /*5b40*/  HADD2.F32 R30, -RZ, R10.H1_H1 ;  /* 0x3000000aff1e7230 */ /* 0x000fe20000004100 */
[----:B------:R-:W-:Y:S01]  /*5b50*/  F2FP.F16.F32.PACK_AB R12, R12, R13 ;  /* 0x0000000d0c0c723e */ /* 0x000fe200000000ff */
[--C-:B------:R-:W-:Y:S02]  /*5b60*/  HADD2.F32 R32, -RZ, R11.reuse.H0_H0 ;  /* 0x2000000bff207230 */ /* 0x100fe40000004100 */
[-C--:B------:R-:W-:Y:S01]  /*5b70*/  FFMA R27, R28, R0.reuse, R27 ;  /* 0x000000001c1b7223 */ /* 0x080fe2000000001b */
[----:B------:R-:W-:Y:S02]  /*5b80*/  HADD2.F32 R34, -RZ, R11.H1_H1 ;  /* 0x3000000bff227230 */ /* 0x000fe40000004100 */
[-C--:B------:R-:W-:Y:S01]  /*5b90*/  FFMA R28, R30, R0.reuse, R37 ;  /* 0x000000001e1c7223 */ /* 0x080fe20000000025 */
[----:B------:R-:W-:Y:S01]  /*5ba0*/  F2FP.F16.F32.PACK_AB R13, R14, R15 ;  /* 0x0000000f0e0d723e */ /* 0x000fe200000000ff */
[-C--:B------:R-:W-:Y:S01]  /*5bb0*/  FFMA R29, R32, R0.reuse, R29 ;  /* 0x00000000201d7223 */ /* 0x080fe2000000001d */
[----:B------:R-:W-:Y:S01]  /*5bc0*/  F2FP.F16.F32.PACK_AB R25, R26, R25 ;  /* 0x000000191a19723e */ /* 0x000fe200000000ff */
[----:B------:R-:W-:Y:S01]  /*5bd0*/  FFMA R30, R34, R0, R39 ;  /* 0x00000000221e7223 */ /* 0x000fe20000000027 */
[----:B------:R-:W-:-:S02]  /*5be0*/  F2FP.F16.F32.PACK_AB R14, R18, R17 ;  /* 0x00000011120e723e */ /* 0x000fc400000000ff */
[----:B------:R-:W-:Y:S02]  /*5bf0*/  F2FP.F16.F32.PACK_AB R15, R20, R19 ;  /* 0x00000013140f723e */ /* 0x000fe400000000ff */
[----:B------:R-:W-:Y:S02]  /*5c00*/  F2FP.F16.F32.PACK_AB R26, R28, R27 ;  /* 0x0000001b1c1a723e */ /* 0x000fe400000000ff */
[----:B------:R-:W-:Y:S01]  /*5c10*/  F2FP.F16.F32.PACK_AB R24, R24, R21 ;  /* 0x000000151818723e */ /* 0x000fe200000000ff */
[----:B------:R1:W-:Y:S01]  /*5c20*/  STSM.16.MT88.4 [R16+0x32000], R12 ;  /* 0x0320000c10007844 */ /* 0x0003e20000004200 */
[----:B------:R-:W-:-:S05]  /*5c30*/  F2FP.F16.F32.PACK_AB R27, R30, R29 ;  /* 0x0000001d1e1b723e */ /* 0x000fca00000000ff */
        /* <DEDUP_REMOVED lines=11> */
[----:B------:R-:W-:Y:S02]  /*5cf0*/  UIADD3 UR9, UR45, 0xc0, URZ ;  /* 0x000000c02d097890 */ /* 0x000fe4000fffe03f */
[----:B------:R-:W-:Y:S01]  /*5d00*/  UIADD3 UR8, UR47, 0x33000, URZ ;  /* 0x000330002f087890 */ /* 0x000fe2000fffe03f */
[----:B------:R-:W-:Y:S01]  /*5d10*/  UMOV UR6, UR46 ;  /* 0x0000002e00067c82 */ /* 0x000fe20008000000 */
[----:B------:R-:W-:-:S03]  /*5d20*/  UMOV UR10, UR46 ;  /* 0x0000002e000a7c82 */ /* 0x000fc60008000000 */
[----:B------:R2:W-:Y:S04]  /*5d30*/  UTMASTG.2D [UR4], [UR60] ;  /* 0x000000043c0073b5 */ /* 0x0005e80008008000 */
[----:B------:R2:W-:Y:S01]  /*5d40*/  UTMASTG.2D [UR8], [UR60] ;  /* 0x000000083c0073b5 */ /* 0x0005e20008008000 */
[----:B------:R0:W-:Y:S01]  /*5d50*/  UTMACMDFLUSH ;  /* 0x00000000000079b7 */ /* 0x0001e20000000000 */
[----:B--2---:R-:W-:-:S04]  /*5d60*/  DEPBAR.LE SB0, 0x1 ;  /* 0x000080400000791a */ /* 0x004fc80000000000 */
.L_x_71:
[----:B------:R-:W-:Y:S05]  /*5d70*/  BSYNC B0 ;  /* 0x0000000000007941 */ /* 0x000fea0003800000 */
.L_x_70:
[----:B------:R-:W-:Y:S06]  /*5d80*/  BAR.SYNC.DEFER_BLOCKING 0x1, 0x100 ;  /* 0x0044000000007b1d */ /* 0x000fec0000010000 */
[----:B------:R-:W-:Y:S05]  /*5d90*/  @!P1 BRA `(.L_x_72) ;  /* 0x0000000000049947 */ /* 0x000fea0003800000 */
[----:B------:R-:W-:Y:S01]  /*5da0*/  BPT.TRAP 0x1 ;  /* 0x000000040000795c */ /* 0x000fe20000300000 */
.L_x_72:
[----:B------:R-:W-:-:S04]  /*5db0*/  ULEA UR4, UR56, UR47, 0x3 ;  /* 0x0000002f38047291 */ /* 0x000fc8000f8e183f */
[----:B------:R-:W-:-:S04]  /*5dc0*/  UIADD3 UR4, UR4, 0x384e0, URZ ;  /* 0x000384e004047890 */ /* 0x000fc8000fffe03f */
[----:B------:R-:W-:-:S09]  /*5dd0*/  UPRMT UR4, UR43, 0x654, UR4 ;  /* 0x000006542b047896 */ /* 0x000fd20008000004 */
[----:B------:R-:W-:Y:S01]  /*5de0*/  SYNCS.ARRIVE.TRANS64.RED.A1T0 RZ, [UR4], RZ ;  /* 0x000000ffffff79a7 */ /* 0x000fe20008100404 */
[----:B------:R-:W-:Y:S05]  /*5df0*/  @!P1 BRA `(.L_x_73) ;  /* 0x0000000000049947 */ /* 0x000fea0003800000 */
[----:B------:R-:W-:Y:S01]  /*5e00*/  BPT.TRAP 0x1 ;  /* 0x000000040000795c */ /* 0x000fe20000300000 */
.L_x_73:
[----:B------:R-:W2:Y:S02]  /*5e10*/  SYNCS.PHASECHK.TRANS64.TRYWAIT P3, [UR47+0x384d0], R3 ;  /* 0x0384d003ff0075a7 */ /* 0x000ea4000806016f */
[----:B--2---:R-:W-:Y:S05]  /*5e20*/  @!P3 BRA `(.L_x_74) ;  /* 0x0000008c0008b947 */ /* 0x004fea0003800000 */
.L_x_271:
        /* <DEDUP_REMOVED lines=38> */
[-C--:B------:R-:W-:Y:S01]  /*6090*/  FFMA R20, R26, R0.reuse, R111 ;  /* 0x000000001a147223 */ /* 0x080fe2000000006f */
[----:B------:R-:W-:Y:S02]  /*60a0*/  HADD2.F32 R26, -RZ, R8.H1_H1 ;  /* 0x30000008ff1a7230 */ /* 0x000fe40000004100 */
        /* <DEDUP_REMOVED lines=41> */
.L_x_76:
[----:B------:R-:W-:Y:S05]  /*6340*/  BSYNC B0 ;  /* 0x0000000000007941 */ /* 0x000fea0003800000 */
.L_x_75:
[----:B------:R-:W-:Y:S06]  /*6350*/  BAR.SYNC.DEFER_BLOCKING 0x1, 0x100 ;  /* 0x0044000000007b1d */ /* 0x000fec0000010000 */
[----:B------:R-:W-:Y:S05]  /*6360*/  @!P1 BRA `(.L_x_77) ;  /* 0x0000000000049947 */ /* 0x000fea0003800000 */
[----:B------:R-:W-:Y:S01]  /*6370*/  BPT.TRAP 0x1 ;  /* 0x000000040000795c */ /* 0x000fe20000300000 */
.L_x_77:
[----:B------:R-:W-:-:S04]  /*6380*/  UIADD3 UR56, UR56, 0x1, URZ ;  /* 0x0000000138387890 */ /* 0x000fc8000fffe03f */
[----:B------:R-:W-:-:S04]  /*6390*/  UISETP.NE.AND UP0, UPT, UR56, 0x4, UPT ;  /* 0x000000043800788c */ /* 0x000fc8000bf05270 */
[----:B------:R-:W-:-:S04]  /*63a0*/  USEL UR56, UR56, URZ, UP0 ;  /* 0x0000003f38387287 */ /* 0x000fc80008000000 */
[----:B------:R-:W-:-:S04]  /*63b0*/  ULEA UR4, UR56, UR47, 0x3 ;  /* 0x0000002f38047291 */ /* 0x000fc8000f8e183f */
[----:B------:R-:W-:-:S04]  /*63c0*/  UIADD3 UR4, UR4, 0x384e0, URZ ;  /* 0x000384e004047890 */ /* 0x000fc8000fffe03f */
[----:B------:R-:W-:-:S09]  /*63d0*/  UPRMT UR4, UR43, 0x654, UR4 ;  /* 0x000006542b047896 */ /* 0x000fd20008000004 */
[----:B------:R-:W-:Y:S01]  /*63e0*/  SYNCS.ARRIVE.TRANS64.RED.A1T0 RZ, [UR4], RZ ;  /* 0x000000ffffff79a7 */ /* 0x000fe20008100404 */
[----:B------:R-:W-:Y:S05]  /*63f0*/  @!P1 BRA `(.L_x_78) ;  /* 0x0000000000049947 */ /* 0x000fea0003800000 */
[----:B------:R-:W-:Y:S01]  /*6400*/  BPT.TRAP 0x1 ;  /* 0x000000040000795c */ /* 0x000fe20000300000 */
.L_x_78:
[----:B------:R-:W2:Y:S02]  /*6410*/  SYNCS.PHASECHK.TRANS64.TRYWAIT P3, [UR47+0x384d8], R3 ;  /* 0x0384d803ff0075a7 */ /* 0x000ea4000806016f */
[----:B--2---:R-:W-:Y:S05]  /*6420*/  @!P3 BRA `(.L_x_79) ;  /* 0x0000008400a0b947 */ /* 0x004fea0003800000 */
.L_x_272:
        /* <DEDUP_REMOVED lines=60> */
[----:B------:R-:W-:Y:S02]  /*67f0*/  F2FP.F16.F32.PACK_AB R34, R28, R25 ;  /* 0x000000191c22723e */ /* 0x000fe400000000ff */
        /* <DEDUP_REMOVED lines=20> */
.L_x_81:
[----:B------:R-:W-:Y:S05]  /*6940*/  BSYNC B0 ;  /* 0x0000000000007941 */ /* 0x000fea0003800000 */
.L_x_80:
[----:B------:R-:W-:Y:S06]  /*6950*/  BAR.SYNC.DEFER_BLOCKING 0x1, 0x100 ;  /* 0x0044000000007b1d */ /* 0x000fec0000010000 */
[----:B------:R-:W-:Y:S05]  /*6960*/  @!P1 BRA `(.L_x_82) ;  /* 0x0000000000049947 */ /* 0x000fea0003800000 */
[----:B------:R-:W-:Y:S01]  /*6970*/  BPT.TRAP 0x1 ;  /* 0x000000040000795c */ /* 0x000fe20000300000 */
.L_x_82:
        /* <DEDUP_REMOVED lines=9> */
.L_x_83:
[----:B------:R-:W-:-:S05]  /*6a10*/  IMAD.MOV.U32 R3, RZ, RZ, 0x1 ;  /* 0x00000001ff037424 */ /* 0x000fca00078e00ff */
[----:B------:R-:W-:-:S04]  /*6a20*/  SHF.L.U32 R3, R3, 0x1f, RZ ;  /* 0x0000001f03037819 */ /* 0x000fc800000006ff */
[----:B------:R-:W2:Y:S02]  /*6a30*/  SYNCS.PHASECHK.TRANS64.TRYWAIT P3, [UR47+0x384c0], R3 ;  /* 0x0384c003ff0075a7 */ /* 0x000ea4000806016f */
[----:B--2---:R-:W-:Y:S05]  /*6a40*/  @!P3 BRA `(.L_x_84) ;  /* 0x000000800030b947 */ /* 0x004fea0003800000 */
.L_x_273:
        /* <DEDUP_REMOVED lines=81> */
.L_x_86:
[----:B------:R-:W-:Y:S05]  /*6f60*/  BSYNC B0 ;  /* 0x0000000000007941 */ /* 0x000fea0003800000 */
.L_x_85:
[----:B------:R-:W-:Y:S06]  /*6f70*/  BAR.SYNC.DEFER_BLOCKING 0x1, 0x100 ;  /* 0x0044000000007b1d */ /* 0x000fec0000010000 */
[----:B------:R-:W-:Y:S05]  /*6f80*/  @!P1 BRA `(.L_x_87) ;  /* 0x0000000000049947 */ /* 0x000fea0003800000 */
[----:B------:R-:W-:Y:S01]  /*6f90*/  BPT.TRAP 0x1 ;  /* 0x000000040000795c */ /* 0x000fe20000300000 */
.L_x_87:
        /* <DEDUP_REMOVED lines=9> */
.L_x_88:
[----:B------:R-:W2:Y:S02]  /*7030*/  SYNCS.PHASECHK.TRANS64.TRYWAIT P3, [UR47+0x384c8], R3 ;  /* 0x0384c803ff0075a7 */ /* 0x000ea4000806016f */
[----:B--2---:R-:W-:Y:S05]  /*7040*/  @!P3 BRA `(.L_x_89) ;  /* 0x0000007800c8b947 */ /* 0x004fea0003800000 */
.L_x_274:
        /* <DEDUP_REMOVED lines=81> */
.L_x_91:
[----:B------:R-:W-:Y:S05]  /*7560*/  BSYNC B0 ;  /* 0x0000000000007941 */ /* 0x000fea0003800000 */
.L_x_90:
[----:B------:R-:W-:Y:S06]  /*7570*/  BAR.SYNC.DEFER_BLOCKING 0x1, 0x100 ;  /* 0x0044000000007b1d */ /* 0x000fec0000010000 */
[----:B------:R-:W-:Y:S05]  /*7580*/  @!P1 BRA `(.L_x_92) ;  /* 0x0000000000049947 */ /* 0x000fea0003800000 */
[----:B------:R-:W-:Y:S01]  /*7590*/  BPT.TRAP 0x1 ;  /* 0x000000040000795c */ /* 0x000fe20000300000 */
.L_x_92:
        /* <DEDUP_REMOVED lines=9> */
.L_x_93:
[----:B------:R-:W2:Y:S02]  /*7630*/  SYNCS.PHASECHK.TRANS64.TRYWAIT P3, [UR47+0x384d0], R3 ;  /* 0x0384d003ff0075a7 */ /* 0x000ea4000806016f */
[----:B--2---:R-:W-:Y:S05]  /*7640*/  @!P3 BRA `(.L_x_94) ;  /* 0x000000740060b947 */ /* 0x004fea0003800000 */
.L_x_275:
        /* <DEDUP_REMOVED lines=33> */
[--C-:B-1----:R-:W-:Y:S02]  /*7860*/  HADD2.F32 R26, -RZ, R8.reuse.H0_H0 ;  /* 0x20000008ff1a7230 */ /* 0x102fe40000004100 */
[-C--:B------:R-:W-:Y:S01]  /*7870*/  FFMA R19, R20, R0.reuse, R19 ;  /* 0x0000000014137223 */ /* 0x080fe20000000013 */
[----:B------:R-:W-:Y:S02]  /*7880*/  HADD2.F32 R28, -RZ, R8.H1_H1 ;  /* 0x30000008ff1c7230 */ /* 0x000fe40000004100 */
[----:B------:R-:W-:Y:S01]  /*7890*/  FFMA R20, R24, R0, R143 ;  /* 0x0000000018147223 */ /* 0x000fe2000000008f */
[----:B------:R-:W-:-:S02]  /*78a0*/  HADD2.F32 R30, -RZ, R9.H0_H0 ;  /* 0x20000009ff1e7230 */ /* 0x000fc40000004100 */
[-C--:B------:R-:W-:Y:S01]  /*78b0*/  FFMA R21, R26, R0.reuse, R21 ;  /* 0x000000001a157223 */ /* 0x080fe20000000015 */
[----:B------:R-:W-:Y:S02]  /*78c0*/  HADD2.F32 R12, -RZ, R4.H1_H1 ;  /* 0x30000004ff0c7230 */ /* 0x000fe40000004100 */
[-C--:B------:R-:W-:Y:S01]  /*78d0*/  FFMA R24, R28, R0.reuse, R145 ;  /* 0x000000001c187223 */ /* 0x080fe20000000091 */
[----:B------:R-:W-:Y:S02]  /*78e0*/  HADD2.F32 R26, -RZ, R9.H1_H1 ;  /* 0x30000009ff1a7230 */ /* 0x000fe40000004100 */
[-C--:B------:R-:W-:Y:S01]  /*78f0*/  FFMA R25, R30, R0.reuse, R25 ;  /* 0x000000001e197223 */ /* 0x080fe20000000019 */
[--C-:B------:R-:W-:Y:S02]  /*7900*/  HADD2.F32 R28, -RZ, R10.reuse.H0_H0 ;  /* 0x2000000aff1c7230 */ /* 0x100fe40000004100 */
[----:B------:R-:W-:Y:S01]  /*7910*/  FFMA R12, R12, R0, R137 ;  /* 0x000000000c0c7223 */ /* 0x000fe20000000089 */
[----:B------:R-:W-:-:S02]  /*7920*/  HADD2.F32 R30, -RZ, R10.H1_H1 ;  /* 0x3000000aff1e7230 */ /* 0x000fc40000004100 */
[-C--:B------:R-:W-:Y:S01]  /*7930*/  FFMA R26, R26, R0.reuse, R147 ;  /* 0x000000001a1a7223 */ /* 0x080fe20000000093 */
        /* <DEDUP_REMOVED lines=34> */
.L_x_96:
[----:B------:R-:W-:Y:S05]  /*7b60*/  BSYNC B0 ;  /* 0x0000000000007941 */ /* 0x000fea0003800000 */
.L_x_95:
[----:B------:R-:W-:Y:S06]  /*7b70*/  BAR.SYNC.DEFER_BLOCKING 0x1, 0x100 ;  /* 0x0044000000007b1d */ /* 0x000fec0000010000 */
[----:B------:R-:W-:Y:S05]  /*7b80*/  @!P1 BRA `(.L_x_97) ;  /* 0x0000000000049947 */ /* 0x000fea0003800000 */
[----:B------:R-:W-:Y:S01]  /*7b90*/  BPT.TRAP 0x1 ;  /* 0x000000040000795c */ /* 0x000fe20000300000 */
.L_x_97:
        /* <DEDUP_REMOVED lines=9> */
.L_x_98:
[----:B------:R-:W2:Y:S02]  /*7c30*/  SYNCS.PHASECHK.TRANS64.TRYWAIT P3, [UR47+0x384d8], R3 ;  /* 0x0384d803ff0075a7 */ /* 0x000ea4000806016f */
[----:B--2---:R-:W-:Y:S05]  /*7c40*/  @!P3 BRA `(.L_x_99) ;  /* 0x0000006c00f8b947 */ /* 0x004fea0003800000 */
.L_x_276:
[----:B------:R-:W-:Y:S05]  /*7c50*/  @P0 WARPSYNC.ALL ;  /* 0x0000000000000948 */ /* 0x000fea0003800000 */
[----:B------:R-:W2:Y:S01]  /*7c60*/  @P0 LDSM.16.MT88.4 R4, [R16+0x36000] ;  /* 0x036000001004083b */ /* 0x000ea20000004200 */
[-C--:B------:R-:W-:Y:S01]  /*7c70*/  FMUL R74, R74, R2.reuse ;  /* 0x000000024a4a7220 */ /* 0x080fe20000400000 */
[-C--:B-1----:R-:W-:Y:S01]  /*7c80*/  FMUL R14, R75, R2.reuse ;  /* 0x000000024b0e7220 */ /* 0x082fe20000400000 */
        /* <DEDUP_REMOVED lines=19> */
[----:B------:R-:W-:Y:S02]  /*7dc0*/  HADD2.F32 R21, -RZ, R7.H0_H0 ;  /* 0x20000007ff157230 */ /* 0x000fe40000004100 */
[-C--:B------:R-:W-:Y:S01]  /*7dd0*/  FFMA R15, R15, R0.reuse, R74 ;  /* 0x000000000f0f7223 */ /* 0x080fe2000000004a */
[--C-:B-1----:R-:W-:Y:S02]  /*7de0*/  HADD2.F32 R25, -RZ, R8.reuse.H0_H0 ;  /* 0x20000008ff197230 */ /* 0x102fe40000004100 */
[-C--:B------:R-:W-:Y:S01]  /*7df0*/  FFMA R14, R5, R0.reuse, R14 ;  /* 0x00000000050e7223 */ /* 0x080fe2000000000e */
[----:B------:R-:W-:Y:S02]  /*7e00*/  HADD2.F32 R27, -RZ, R8.H1_H1 ;  /* 0x30000008ff1b7230 */ /* 0x000fe40000004100 */
[----:B------:R-:W-:Y:S01]  /*7e10*/  FFMA R21, R21, R0, R78 ;  /* 0x0000000015157223 */ /* 0x000fe2000000004e */
[----:B------:R-:W-:-:S02]  /*7e20*/  HADD2.F32 R29, -RZ, R9.H0_H0 ;  /* 0x20000009ff1d7230 */ /* 0x000fc40000004100 */
[-C--:B------:R-:W-:Y:S01]  /*7e30*/  FFMA R25, R25, R0.reuse, R80 ;  /* 0x0000000019197223 */ /* 0x080fe20000000050 */
[--C-:B------:R-:W-:Y:S02]  /*7e40*/  HADD2.F32 R3, -RZ, R4.reuse.H0_H0 ;  /* 0x20000004ff037230 */ /* 0x100fe40000004100 */
[-C--:B------:R-:W-:Y:S01]  /*7e50*/  FFMA R24, R27, R0.reuse, R24 ;  /* 0x000000001b187223 */ /* 0x080fe20000000018 */
[----:B------:R-:W-:Y:S02]  /*7e60*/  HADD2.F32 R13, -RZ, R4.H1_H1 ;  /* 0x30000004ff0d7230 */ /* 0x000fe40000004100 */
[-C--:B------:R-:W-:Y:S01]  /*7e70*/  FFMA R29, R29, R0.reuse, R82 ;  /* 0x000000001d1d7223 */ /* 0x080fe20000000052 */
[--C-:B------:R-:W-:Y:S02]  /*7e80*/  HADD2.F32 R17, -RZ, R6.reuse.H0_H0 ;  /* 0x20000006ff117230 */ /* 0x100fe40000004100 */
[----:B------:R-:W-:Y:S01]  /*7e90*/  FFMA R3, R3, R0, R72 ;  /* 0x0000000003037223 */ /* 0x000fe20000000048 */
[----:B------:R-:W-:-:S02]  /*7ea0*/  HADD2.F32 R19, -RZ, R6.H1_H1 ;  /* 0x30000006ff137230 */ /* 0x000fc40000004100 */
        /* <DEDUP_REMOVED lines=40> */
[----:B------:R2:W-:Y:S02]  /*8130*/  UTMASTG.2D [UR8], [UR60] ;  /* 0x000000083c0073b5 */ /* 0x0005e40008008000 */
[----:B--2---:R0:W-:Y:S02]  /*8140*/  UTMACMDFLUSH ;  /* 0x00000000000079b7 */ /* 0x0041e40000000000 */
.L_x_101:
[----:B------:R-:W-:Y:S05]  /*8150*/  BSYNC B0 ;  /* 0x0000000000007941 */ /* 0x000fea0003800000 */
.L_x_100:
[----:B------:R-:W-:Y:S04]  /*8160*/  BSSY B0, `(.L_x_102) ;  /* 0x0000003000007945 */ /* 0x000fe80003800000 */
[----:B------:R-:W-:Y:S05]  /*8170*/  @!P2 BRA `(.L_x_103) ;  /* 0x000000000004a947 */ /* 0x000fea0003800000 */
[----:B------:R-:W-:-:S04]  /*8180*/  DEPBAR.LE SB0, 0x1 ;  /* 0x000080400000791a */ /* 0x000fc80000000000 */
.L_x_103:
[----:B------:R-:W-:Y:S05]  /*8190*/  BSYNC B0 ;  /* 0x0000000000007941 */ /* 0x000fea0003800000 */
.L_x_102:
[----:B------:R-:W-:Y:S06]  /*81a0*/  BAR.SYNC.DEFER_BLOCKING 0x1, 0x100 ;  /* 0x0044000000007b1d */ /* 0x000fec0000010000 */
[----:B------:R-:W-:Y:S05]  /*81b0*/  @!P1 BRA `(.L_x_104) ;  /* 0x0000000000049947 */ /* 0x000fea0003800000 */
[----:B------:R-:W-:Y:S01]  /*81c0*/  BPT.TRAP 0x1 ;  /* 0x000000040000795c */ /* 0x000fe20000300000 */
.L_x_104:
[----:B------:R-:W-:Y:S02]  /*81d0*/  UIADD3 UR4, UR7, 0x1, URZ ;  /* 0x0000000107047890 */ /* 0x000fe4000fffe03f */
[----:B------:R-:W-:Y:S02]  /*81e0*/  UISETP.NE.AND UP1, UPT, UR50, 0x3, UPT ;  /* 0x000000033200788c */ /* 0x000fe4000bf25270 */
[----:B------:R-:W-:-:S04]  /*81f0*/  UISETP.NE.AND UP0, UPT, UR4, 0x4, UPT ;  /* 0x000000040400788c */ /* 0x000fc8000bf05270 */
[----:B------:R-:W-:Y:S01]  /*8200*/  USEL UR4, UR4, URZ, UP0 ;  /* 0x0000003f04047287 */ /* 0x000fe20008000000 */
[----:B------:R-:W-:-:S03]  /*8210*/  PLOP3.LUT P2, PT, PT, PT, UP1, 0x80, 0x0 ;  /* 0x000000000000781c */ /* 0x000fc60003f4f018 */
[----:B------:R-:W-:Y:S02]  /*8220*/  ULEA UR5, UR4, UR47, 0x3 ;  /* 0x0000002f04057291 */ /* 0x000fe4000f8e183f */
[----:B------:R-:W-:Y:S02]  /*8230*/  UIADD3 UR4, UR4, 0x1, URZ ;  /* 0x0000000104047890 */ /* 0x000fe4000fffe03f */
[----:B------:R-:W-:Y:S02]  /*8240*/  UIADD3 UR5, UR5, 0x384e0, URZ ;  /* 0x000384e005057890 */ /* 0x000fe4000fffe03f */
[----:B------:R-:W-:Y:S02]  /*8250*/  UISETP.NE.AND UP0, UPT, UR4, 0x4, UPT ;  /* 0x000000040400788c */ /* 0x000fe4000bf05270 */
[----:B------:R-:W-:Y:S02]  /*8260*/  UPRMT UR5, UR43, 0x654, UR5 ;  /* 0x000006542b057896 */ /* 0x000fe40008000005 */
[----:B------:R-:W-:-:S07]  /*8270*/  USEL UR56, UR4, URZ, UP0 ;  /* 0x0000003f04387287 */ /* 0x000fce0008000000 */
[----:B------:R-:W-:Y:S01]  /*8280*/  SYNCS.ARRIVE.TRANS64.RED.A1T0 RZ, [UR5], RZ ;  /* 0x000000ffffff79a7 */ /* 0x000fe20008100405 */
[----:B------:R-:W-:Y:S05]  /*8290*/  @!P2 BRA `(.L_x_105) ;  /* 0x000000000004a947 */ /* 0x000fea0003800000 */
[----:B------:R-:W-:Y:S01]  /*82a0*/  BPT.TRAP 0x1 ;  /* 0x000000040000795c */ /* 0x000fe20000300000 */
.L_x_105:
[----:B------:R-:W-:Y:S01]  /*82b0*/  ULEA UR4, UR39, UR47, 0x3 ;  /* 0x0000002f27047291 */ /* 0x000fe2000f8e183f */
[----:B------:R-:W-:-:S08]  /*82c0*/  SHF.L.U32 R0, R156, 0x1f, RZ ;  /* 0x0000001f9c007819 */ /* 0x000fd000000006ff */
[----:B------:R-:W2:Y:S02]  /*82d0*/  SYNCS.PHASECHK.TRANS64.TRYWAIT P0, [UR4+0x38400], R0 ;  /* 0x03840000ff0075a7 */ /* 0x000ea40008000144 */
[----:B--2---:R-:W-:Y:S05]  /*82e0*/  @!P0 BRA `(.L_x_106) ;  /* 0x0000006800688947 */ /* 0x004fea0003800000 */
.L_x_277:
[----:B------:R-:W-:-:S09]  /*82f0*/  ULEA UR5, UR39, UR47, 0x4 ;  /* 0x0000002f27057291 */ /* 0x000fd2000f8e203f */
[----:B-1----:R-:W1:Y:S01]  /*8300*/  LDS.128 R16, [UR5+0x38510] ;  /* 0x03851005ff107984 */ /* 0x002e620008000c00 */
[----:B------:R-:W-:Y:S01]  /*8310*/  @!PT LDS RZ, [RZ] ;  /* 0x00000000fffff984 */ /* 0x000fe20000000800 */
[----:B------:R-:W-:Y:S01]  /*8320*/  @!PT LDS RZ, [RZ] ;  /* 0x00000000fffff984 */ /* 0x000fe20000000800 */
[----:B------:R-:W-:Y:S01]  /*8330*/  @!PT LDS RZ, [RZ] ;  /* 0x00000000fffff984 */ /* 0x000fe20000000800 */
[----:B------:R-:W-:Y:S01]  /*8340*/  @!PT LDS RZ, [RZ] ;  /* 0x00000000fffff984 */ /* 0x000fe20000000800 */
[----:B------:R3:W-:Y:S06]  /*8350*/  MEMBAR.ALL.CTA ;  /* 0x0000000000007992 */ /* 0x0007ec0000008000 */
[----:B---3--:R-:W3:Y:S01]  /*8360*/  FENCE.VIEW.ASYNC.S ;  /* 0x00000000000073c6 */ /* 0x008ee20000000000 */
[----:B------:R-:W-:Y:S05]  /*8370*/  @!P2 BRA `(.L_x_107) ;  /* 0x000000000004a947 */ /* 0x000fea0003800000 */
[----:B------:R-:W-:Y:S01]  /*8380*/  BPT.TRAP 0x1 ;  /* 0x000000040000795c */ /* 0x000fe20000300000 */
.L_x_107:
[----:B-1----:R-:W-:Y:S01]  /*8390*/  ISETP.NE.AND P0, PT, R19, RZ, PT ;  /* 0x000000ff1300720c */ /* 0x002fe20003f05270 */
[----:B------:R-:W-:Y:S01]  /*83a0*/  UIADD3 UR4, UR4, 0x38440, URZ ;  /* 0x0003844004047890 */ /* 0x000fe2000fffe03f */
[CC--:B------:R-:W-:Y:S02]  /*83b0*/  ISETP.NE.AND P2, PT, R157.reuse, R18.reuse, PT ;  /* 0x000000129d00720c */ /* 0x0c0fe40003f45270 */
[----:B------:R-:W-:Y:S01]  /*83c0*/  ISETP.EQ.OR P0, PT, R157, R18, !P0 ;  /* 0x000000129d00720c */ /* 0x000fe20004702670 */
[----:B------:R-:W-:-:S09]  /*83d0*/  UPRMT UR4, UR43, 0x654, UR4 ;  /* 0x000006542b047896 */ /* 0x000fd20008000004 */
[----:B---3--:R-:W-:Y:S03]  /*83e0*/  SYNCS.ARRIVE.TRANS64.RED.A1T0 RZ, [UR4], RZ ;  /* 0x000000ffffff79a7 */ /* 0x008fe60008100404 */
[----:B------:R-:W-:Y:S05]  /*83f0*/  @P0 BRA `(.L_x_108) ;  /* 0x0000000000fc0947 */ /* 0x000fea0003800000 */
[----:B------:R-:W-:-:S13]  /*8400*/  ISETP.NE.AND P0, PT, RZ, UR55, PT ;  /* 0x00000037ff007c0c */ /* 0x000fda000bf05270 */
[----:B------:R-:W-:Y:S05]  /*8410*/  @P0 BRA `(.L_x_108) ;  /* 0x0000000000f40947 */ /* 0x000fea0003800000 */
[----:B--2---:R-:W1:Y:S01]  /*8420*/  S2R R0, SR_LANEID ;  /* 0x0000000000007919 */ /* 0x004e620000000000 */
[----:B------:R-:W-:Y:S01]  /*8430*/  ELECT P0, URZ, PT ;  /* 0x00000000003f782f */ /* 0x000fe20003800000 */
[----:B------:R-:W-:Y:S01]  /*8440*/  BSSY B0, `(.L_x_109) ;  /* 0x000002f000007945 */ /* 0x000fe20003800000 */
[----:B-1----:R-:W-:-:S11]  /*8450*/  IMAD.SHL.U32 R15, R0, 0x4, RZ ;  /* 0x00000004000f7824 */ /* 0x002fd600078e00ff */
[----:B------:R-:W-:Y:S05]  /*8460*/  @!P0 BRA `(.L_x_110) ;  /* 0x0000000000b08947 */ /* 0x000fea0003800000 */
[----:B------:R-:W-:Y:S01]  /*8470*/  IMAD.SHL.U32 R0, R18, 0x8, RZ ;  /* 0x0000000812007824 */ /* 0x000fe200078e00ff */
[----:B------:R-:W-:Y:S01]  /*8480*/  SHF.R.S32.HI R3, RZ, 0x1f, R18 ;  /* 0x0000001fff037819 */ /* 0x000fe20000011412 */
[----:B------:R-:W-:-:S03]  /*8490*/  ULDC.64 UR4, c[0x0][0x820] ;  /* 0x0002080000047ab9 */ /* 0x000fc60000000a00 */
[----:B------:R-:W-:Y:S02]  /*84a0*/  SHF.L.U64.HI R8, R18, 0x3, R3 ;  /* 0x0000000312087819 */ /* 0x000fe40000010203 */
[----:B------:R-:W-:Y:S01]  /*84b0*/  IADD3 R4, P0, R0, UR4, RZ ;  /* 0x0000000400047c10 */ /* 0x000fe2000ff1e0ff */
[----:B------:R-:W1:Y:S03]  /*84c0*/  LDC.64 R2, c[0x0][0x290] ;  /* 0x0000a400ff027b82 */ /* 0x000e660000000a00 */
[----:B------:R-:W-:Y:S01]  /*84d0*/  IADD3.X R5, R8, UR5, RZ, P0, !PT ;  /* 0x0000000508057c10 */ /* 0x000fe200087fe4ff */
[----:B------:R-:W-:-:S05]  /*84e0*/  ULDC.64 UR4, c[0x0][0x818] ;  /* 0x0002060000047ab9 */ /* 0x000fca0000000a00 */
[----:B------:R-:W2:Y:S01]  /*84f0*/  LDG.E.64 R4, desc[UR58][R4.64] ;  /* 0x0000003a04047981 */ /* 0x000ea2000c1e1b00 */
[----:B-1----:R-:W-:Y:S01]  /*8500*/  IMAD.WIDE R6, R18, 0xc, R2 ;  /* 0x0000000c12067825 */ /* 0x002fe200078e0202 */
[----:B------:R-:W-:Y:S02]  /*8510*/  IADD3 R2, P0, R0, UR4, RZ ;  /* 0x0000000400027c10 */ /* 0x000fe4000ff1e0ff */
[----:B------:R-:W1:Y:S02]  /*8520*/  LDS R0, [UR49+0x1c] ;  /* 0x00001c31ff007984 */ /* 0x000e640008000800 */
[----:B------:R-:W-:Y:S02]  /*8530*/  IADD3.X R3, R8, UR5, RZ, P0, !PT ;  /* 0x0000000508037c10 */ /* 0x000fe400087fe4ff */
[----:B------:R-:W3:Y:S04]  /*8540*/  LDG.E R12, desc[UR58][R6.64] ;  /* 0x0000003a060c7981 */ /* 0x000ee8000c1e1900 */
[----:B------:R4:W5:Y:S04]  /*8550*/  LDG.E R13, desc[UR58][R6.64+0x4] ;  /* 0x0000043a060d7981 */ /* 0x000968000c1e1900 */
[----:B------:R-:W5:Y:S01]  /*8560*/  LDG.E.64 R2, desc[UR58][R2.64] ;  /* 0x0000003a02027981 */ /* 0x000f62000c1e1b00 */
[----:B------:R-:W-:-:S03]  /*8570*/  MOV R8, UR49 ;  /* 0x0000003100087c02 */ /* 0x000fc60008000f00 */
[----:B------:R-:W-:Y:S01]  /*8580*/  STS [UR49+0x30], RZ ;  /* 0x000030ffff007988 */ /* 0x000fe20008000831 */
[----:B------:R-:W-:Y:S02]  /*8590*/  SHF.R.U64 R8, R8, 0x4, RZ ;  /* 0x0000000408087819 */ /* 0x000fe400000012ff */
[----:B----4-:R-:W-:-:S03]  /*85a0*/  CS2R R6, SRZ ;  /* 0x0000000000067805 */ /* 0x010fc6000001ff00 */
[----:B------:R-:W-:Y:S04]  /*85b0*/  STS [UR49+0x10], R8 ;  /* 0x00001008ff007988 */ /* 0x000fe80008000831 */
[----:B------:R-:W-:Y:S01]  /*85c0*/  STS [UR49+0x14], R8 ;  /* 0x00001408ff007988 */ /* 0x000fe20008000831 */
[C---:B--2---:R-:W-:Y:S01]  /*85d0*/  SHF.L.U64.HI R11, R4.reuse, 0x1, R5 ;  /* 0x00000001040b7819 */ /* 0x044fe20000010205 */
[----:B------:R-:W-:-:S03]  /*85e0*/  IMAD.SHL.U32 R10, R4, 0x2, RZ ;  /* 0x00000002040a7824 */ /* 0x000fc600078e00ff */
[----:B------:R-:W-:Y:S02]  /*85f0*/  LOP3.LUT R11, R11, 0x1fffffff, RZ, 0xc0, !PT ;  /* 0x1fffffff0b0b7812 */ /* 0x000fe400078ec0ff */
[----:B------:R-:W-:Y:S02]  /*8600*/  LOP3.LUT R10, R10, 0xfffffffe, RZ, 0xc0, !PT ;  /* 0xfffffffe0a0a7812 */ /* 0x000fe400078ec0ff */
[--C-:B------:R-:W-:Y:S02]  /*8610*/  SHF.R.U32.HI R5, RZ, 0x4, R11.reuse ;  /* 0x00000004ff057819 */ /* 0x100fe4000001160b */
[----:B------:R-:W-:Y:S02]  /*8620*/  SHF.R.U64 R10, R10, 0x4, R11 ;  /* 0x000000040a0a7819 */ /* 0x000fe4000000120b */
[----:B-1----:R-:W-:-:S03]  /*8630*/  LOP3.LUT R0, R0, 0xf, R5, 0xb8, !PT ;  /* 0x0000000f00007812 */ /* 0x002fc600078eb805 */
[----:B------:R-:W-:Y:S04]  /*8640*/  STS [UR49+0xc], R10 ;  /* 0x00000c0aff007988 */ /* 0x000fe80008000831 */
[----:B------:R-:W-:Y:S01]  /*8650*/  STS [UR49+0x1c], R0 ;  /* 0x00001c00ff007988 */ /* 0x000fe20008000831 */
[----:B---3--:R-:W-:-:S03]  /*8660*/  VIADD R4, R12, 0xffffffff ;  /* 0xffffffff0c047836 */ /* 0x008fc60000000000 */
[----:B------:R-:W1:Y:S04]  /*8670*/  LDS R5, [UR49+0x1c] ;  /* 0x00001c31ff057984 */ /* 0x000e680008000800 */
[----:B-----5:R-:W-:Y:S01]  /*8680*/  STS.64 [UR49], R2 ;  /* 0x00000002ff007988 */ /* 0x020fe20008000a31 */
[----:B-1----:R-:W-:-:S05]  /*8690*/  LOP3.LUT R5, R5, 0xf0, RZ, 0xb8, !PT ;  /* 0x000000f005057812 */ /* 0x002fca00078eb8ff */
[----:B------:R1:W-:Y:S04]  /*86a0*/  STS [UR49+0x1c], R5 ;  /* 0x00001c05ff007988 */ /* 0x0003e80008000831 */
[----:B------:R-:W2:Y:S01]  /*86b0*/  LDS R9, [UR49+0x1c] ;  /* 0x00001c31ff097984 */ /* 0x000ea20008000800 */
[----:B-1----:R-:W-:-:S05]  /*86c0*/  VIADD R5, R13, 0xffffffff ;  /* 0xffffffff0d057836 */ /* 0x002fca0000000000 */
[----:B------:R-:W-:Y:S01]  /*86d0*/  STS.128 [UR49+0x20], R4 ;  /* 0x00002004ff007988 */ /* 0x000fe20008000c31 */
[----:B--2---:R-:W-:-:S05]  /*86e0*/  LOP3.LUT R9, R9, 0xf00, RZ, 0xb8, !PT ;  /* 0x00000f0009097812 */ /* 0x004fca00078eb8ff */
[----:B------:R-:W-:Y:S04]  /*86f0*/  STS.64 [UR49+0x18], R8 ;  /* 0x00001808ff007988 */ /* 0x000fe80008000a31 */
[----:B------:R-:W1:Y:S02]  /*8700*/  LDS R14, [UR49+0x1c] ;  /* 0x00001c31ff0e7984 */ /* 0x000e640008000800 */
[----:B-1----:R-:W-:-:S05]  /*8710*/  LOP3.LUT R0, R14, 0xf000, RZ, 0xb8, !PT ;  /* 0x0000f0000e007812 */ /* 0x002fca00078eb8ff */
[----:B------:R1:W-:Y:S02]  /*8720*/  STS [UR49+0x1c], R0 ;  /* 0x00001c00ff007988 */ /* 0x0003e40008000831 */
.L_x_110:
[----:B------:R-:W-:Y:S05]  /*8730*/  BSYNC B0 ;  /* 0x0000000000007941 */ /* 0x000fea0003800000 */
.L_x_109:
[----:B------:R-:W-:Y:S01]  /*8740*/  NOP ;  /* 0x0000000000007918 */ /* 0x000fe20000000000 */
[----:B------:R2:W3:Y:S01]  /*8750*/  LDS R5, [R15+UR49] ;  /* 0x000000310f057984 */ /* 0x0004e20008000800 */
[----:B------:R-:W-:Y:S02]  /*8760*/  ELECT P0, URZ, PT ;  /* 0x00000000003f782f */ /* 0x000fe40003800000 */
[----:B------:R-:W-:Y:S01]  /*8770*/  IADD3 R2, P3, R15, UR60, RZ ;  /* 0x0000003c0f027c10 */ /* 0x000fe2000ff7e0ff */
[----:B------:R-:W-:Y:S04]  /*8780*/  BSSY B0, `(.L_x_111) ;  /* 0x0000005000007945 */ /* 0x000fe80003800000 */
[----:B------:R-:W-:-:S06]  /*8790*/  IMAD.X R3, RZ, RZ, UR61, P3 ;  /* 0x0000003dff037e24 */ /* 0x000fcc00098e06ff */
[----:B--2---:R-:W-:Y:S05]  /*87a0*/  @!P0 BRA `(.L_x_112) ;  /* 0x0000000000088947 */ /* 0x004fea0003800000 */
[----:B------:R0:W-:Y:S01]  /*87b0*/  UTMACMDFLUSH ;  /* 0x00000000000079b7 */ /* 0x0001e20000000000 */
[----:B------:R-:W-:-:S04]  /*87c0*/  DEPBAR.LE SB0, 0x0 ;  /* 0x000080000000791a */ /* 0x000fc80000000000 */
.L_x_112:
[----:B------:R-:W-:Y:S05]  /*87d0*/  BSYNC B0 ;  /* 0x0000000000007941 */ /* 0x000fea0003800000 */
.L_x_111:
[----:B---3--:R3:W5:Y:S02]  /*87e0*/  ATOMG.E.EXCH.STRONG.GPU PT, RZ, [R2], R5 ;  /* 0x0000000502ff73a8 */ /* 0x00876400041ee100 */
.L_x_108:
[----:B------:R-:W-:Y:S01]  /*87f0*/  R2UR UR4, R155 ;  /* 0x000000009b0472ca */ /* 0x000fe200000e0000 */
[----:B------:R-:W-:Y:S01]  /*8800*/  UIADD3 UR39, UR39, 0x1, URZ ;  /* 0x0000000127277890 */ /* 0x000fe2000fffe03f */
[----:B------:R-:W-:Y:S01]  /*8810*/  ISETP.NE.AND P0, PT, R19, RZ, PT ;  /* 0x000000ff1300720c */ /* 0x000fe20003f05270 */
[----:B------:R-:W-:Y:S01]  /*8820*/  UIADD3 UR36, UR36, 0x8, URZ ;  /* 0x0000000824247890 */ /* 0x000fe2000fffe03f */
[----:B-12---:R-:W-:Y:S01]  /*8830*/  SEL R0, RZ, 0x1, !P2 ;  /* 0x00000001ff007807 */ /* 0x006fe20005000000 */
[----:B------:R-:W-:-:S04]  /*8840*/  UISETP.NE.AND UP3, UPT, UR39, 0x8, UPT ;  /* 0x000000082700788c */ /* 0x000fc8000bf65270 */
[----:B------:R-:W-:Y:S02]  /*8850*/  USEL UR6, URZ, 0x1, UP3 ;  /* 0x000000013f067887 */ /* 0x000fe40009800000 */
[----:B------:R-:W-:Y:S02]  /*8860*/  USEL UR39, UR39, URZ, UP3 ;  /* 0x0000003f27277287 */ /* 0x000fe40009800000 */
[----:B------:R-:W-:Y:S02]  /*8870*/  UIADD3 UR4, UR4, 0x3f, URZ ;  /* 0x0000003f04047890 */ /* 0x000fe4000fffe03f */
[----:B------:R-:W-:Y:S02]  /*8880*/  LOP3.LUT R156, R156, UR6, RZ, 0x3c, !PT ;  /* 0x000000069c9c7c12 */ /* 0x000fe4000f8e3cff */
[----:B------:R-:W-:-:S04]  /*8890*/  USHF.R.S32.HI UR5, URZ, 0x1f, UR4 ;  /* 0x0000001f3f057899 */ /* 0x000fc80008011404 */
[----:B------:R-:W-:-:S04]  /*88a0*/  ULEA.HI UR5, UR5, UR4, URZ, 0x6 ;  /* 0x0000000405057291 */ /* 0x000fc8000f8f303f */
[----:B------:R-:W-:-:S04]  /*88b0*/  USHF.R.S32.HI UR5, URZ, 0x6, UR5 ;  /* 0x000000063f057899 */ /* 0x000fc80008011405 */
[----:B------:R-:W-:-:S04]  /*88c0*/  UIADD3 UR37, UR37, UR5, URZ ;  /* 0x0000000525257290 */ /* 0x000fc8000fffe03f */
[----:B------:R-:W-:Y:S02]  /*88d0*/  USHF.R.U32.HI UR4, URZ, 0x2, UR37 ;  /* 0x000000023f047899 */ /* 0x000fe40008011625 */
[----:B------:R-:W-:Y:S02]  /*88e0*/  UISETP.GT.U32.AND UP0, UPT, UR37, 0x3, UPT ;  /* 0x000000032500788c */ /* 0x000fe4000bf04070 */
[----:B------:R-:W-:Y:S02]  /*88f0*/  ULOP3.LUT UR4, UR4, 0x1, URZ, 0xc0, !UPT ;  /* 0x0000000104047892 */ /* 0x000fe4000f8ec03f */
[----:B------:R-:W-:Y:S02]  /*8900*/  UISETP.LT.U32.AND UP1, UPT, UR5, 0x4, UP0 ;  /* 0x000000040500788c */ /* 0x000fe40008721070 */
[----:B------:R-:W-:Y:S02]  /*8910*/  UISETP.NE.U32.AND UP2, UPT, UR4, 0x1, UPT ;  /* 0x000000010400788c */ /* 0x000fe4000bf45070 */
[----:B------:R-:W-:-:S02]  /*8920*/  ULOP3.LUT UR37, UR37, 0x3, URZ, 0xc0, !UPT ;  /* 0x0000000325257892 */ /* 0x000fc4000f8ec03f */
[----:B------:R-:W-:Y:S02]  /*8930*/  UISETP.GT.U32.AND UP0, UPT, UR5, 0x3, !UP2 ;  /* 0x000000030500788c */ /* 0x000fe4000d704070 */
[----:B------:R-:W-:Y:S02]  /*8940*/  USEL UR5, URZ, 0x1, !UP1 ;  /* 0x000000013f057887 */ /* 0x000fe4000c800000 */
[----:B------:R-:W-:-:S04]  /*8950*/  USEL UR4, URZ, 0x1, !UP0 ;  /* 0x000000013f047887 */ /* 0x000fc8000c000000 */
[----:B------:R-:W-:Y:S01]  /*8960*/  ULOP3.LUT UR38, UR4, UR38, UR5, 0x96, !UPT ;  /* 0x0000002604267292 */ /* 0x000fe2000f8e9605 */
[----:B------:R-:W-:Y:S11]  /*8970*/  @P0 BRA `(.L_x_113) ;  /* 0xffffffb000200947 */ /* 0x000ff6000383ffff */
[----:B------:R-:W-:-:S04]  /*8980*/  DEPBAR.LE SB0, 0x0 ;  /* 0x000080000000791a */ /* 0x000fc80000000000 */
[----:B------:R-:W-:Y:S05]  /*8990*/  @!P1 BRA `(.L_x_114) ;  /* 0x0000000000049947 */ /* 0x000fea0003800000 */
[----:B------:R-:W-:Y:S01]  /*89a0*/  BPT.TRAP 0x1 ;  /* 0x000000040000795c */ /* 0x000fe20000300000 */
.L_x_114:
[----:B------:R-:W-:-:S04]  /*89b0*/  ULEA UR47, UR56, UR47, 0x3 ;  /* 0x0000002f382f7291 */ /* 0x000fc8000f8e183f */
[----:B------:R-:W-:-:S04]  /*89c0*/  UIADD3 UR47, UR47, 0x384e0, URZ ;  /* 0x000384e02f2f7890 */ /* 0x000fc8000fffe03f */
[----:B------:R-:W-:-:S09]  /*89d0*/  UPRMT UR47, UR43, 0x654, UR47 ;  /* 0x000006542b2f7896 */ /* 0x000fd2000800002f */
[----:B-----5:R-:W-:Y:S01]  /*89e0*/  SYNCS.ARRIVE.TRANS64.RED.A1T0 RZ, [UR47], RZ ;  /* 0x000000ffffff79a7 */ /* 0x020fe2000810042f */
[----:B------:R-:W-:Y:S05]  /*89f0*/  EXIT ;  /* 0x000000000000794d */ /* 0x000fea0003800000 */
.L_x_23:
[----:B------:R-:W-:-:S08]  /*8a00*/  NOP ;  /* 0x0000000000007918 */ /* 0x000fd00000000000 */
[----:B-----5:R-:W1:-:S00]  /*8a10*/  USETMAXREG.DEALLOC.CTAPOOL 0x28 ;  /* 0x00000028000079c8 */ /* 0x020e4000080e0500 */
[----:B------:R-:W-:-:S06]  /*8a20*/  UISETP.NE.AND UP1, UPT, UR55, 0x3, UPT ;  /* 0x000000033700788c */ /* 0x000fcc000bf25270 */
[----:B------:R-:W-:-:S13]  /*8a30*/  PLOP3.LUT P1, PT, PT, PT, UP1, 0x80, 0x0 ;  /* 0x000000000000781c */ /* 0x000fda0003f2f018 */
[----:B-1----:R-:W-:Y:S05]  /*8a40*/  @!P1 BRA `(.L_x_115) ;  /* 0x0000003800bc9947 */ /* 0x002fea0003800000 */
[----:B------:R-:W-:-:S13]  /*8a50*/  ISETP.NE.AND P0, PT, RZ, UR55, PT ;  /* 0x00000037ff007c0c */ /* 0x000fda000bf05270 */
[----:B------:R-:W-:Y:S05]  /*8a60*/  @!P0 BRA `(.L_x_116) ;  /* 0x0000001c00a48947 */ /* 0x000fea0003800000 */
[----:B------:R-:W-:-:S06]  /*8a70*/  UISETP.NE.AND UP0, UPT, UR55, 0x2, UPT ;  /* 0x000000023700788c */ /* 0x000fcc000bf05270 */
[----:B------:R-:W-:-:S13]  /*8a80*/  PLOP3.LUT P0, PT, PT, PT, UP0, 0x80, 0x0 ;  /* 0x000000000000781c */ /* 0x000fda0003f0f008 */
[----:B--2---:R-:W-:Y:S05]  /*8a90*/  @P0 EXIT ;  /* 0x000000000000094d */ /* 0x004fea0003800000 */
[----:B------:R-:W1:Y:S01]  /*8aa0*/  S2UR UR4, SR_CTAID.Y ;  /* 0x00000000000479c3 */ /* 0x000e620000002600 */
[----:B------:R-:W-:Y:S01]  /*8ab0*/  ELECT P0, URZ, PT ;  /* 0x00000000003f782f */ /* 0x000fe20003800000 */
[----:B------:R-:W-:Y:S01]  /*8ac0*/  BSSY B0, `(.L_x_117) ;  /* 0x000001d000007945 */ /* 0x000fe20003800000 */
[----:B-1----:R-:W-:-:S11]  /*8ad0*/  UIMAD UR4, UR4, UR41, UR40 ;  /* 0x00000029040472a4 */ /* 0x002fd6000f8e0228 */
[----:B------:R-:W-:Y:S05]  /*8ae0*/  @!P0 BRA `(.L_x_118) ;  /* 0x0000000000688947 */ /* 0x000fea0003800000 */
[----:B------:R-:W1:Y:S01]  /*8af0*/  LDC.64 R4, c[0x0][0x600] ;  /* 0x00018000ff047b82 */ /* 0x000e620000000a00 */
[----:B------:R-:W-:Y:S02]  /*8b00*/  UMOV UR5, 0x400 ;  /* 0x0000040000057882 */ /* 0x000fe40000000000 */
[----:B------:R-:W-:-:S05]  /*8b10*/  ULEA UR5, UR42, UR5, 0x18 ;  /* 0x000000052a057291 */ /* 0x000fca000f8ec03f */
[----:B------:R-:W1:Y:S08]  /*8b20*/  LDC.64 R6, c[0x0][0x608] ;  /* 0x00018200ff067b82 */ /* 0x000e700000000a00 */
[----:B------:R-:W2:Y:S08]  /*8b30*/  LDC.64 R32, c[0x0][0x610] ;  /* 0x00018400ff207b82 */ /* 0x000eb00000000a00 */
[----:B------:R-:W2:Y:S01]  /*8b40*/  LDC.64 R34, c[0x0][0x618] ;  /* 0x00018600ff227b82 */ /* 0x000ea20000000a00 */
[----:B-1----:R1:W-:Y:S07]  /*8b50*/  STS.128 [UR5+0x38700], R4 ;  /* 0x03870004ff007988 */ /* 0x0023ee0008000c05 */
[----:B------:R-:W3:Y:S08]  /*8b60*/  LDC.64 R28, c[0x0][0x620] ;  /* 0x00018800ff1c7b82 */ /* 0x000ef00000000a00 */
[----:B------:R-:W3:Y:S01]  /*8b70*/  LDC.64 R30, c[0x0][0x628] ;  /* 0x00018a00ff1e7b82 */ /* 0x000ee20000000a00 */
[----:B--2---:R2:W-:Y:S07]  /*8b80*/  STS.128 [UR5+0x38710], R32 ;  /* 0x03871020ff007988 */ /* 0x0045ee0008000c05 */
[----:B------:R-:W4:Y:S08]  /*8b90*/  LDC.64 R24, c[0x0][0x630] ;  /* 0x00018c00ff187b82 */ /* 0x000f300000000a00 */
[----:B------:R-:W4:Y:S08]  /*8ba0*/  LDC.64 R26, c[0x0][0x638] ;  /* 0x00018e00ff1a7b82 */ /* 0x000f300000000a00 */
[----:B------:R-:W5:Y:S01]  /*8bb0*/  LDC.64 R20, c[0x0][0x640] ;  /* 0x00019000ff147b82 */ /* 0x000f620000000a00 */
[----:B---3--:R2:W-:Y:S07]  /*8bc0*/  STS.128 [UR5+0x38720], R28 ;  /* 0x0387201cff007988 */ /* 0x0085ee0008000c05 */
[----:B------:R-:W5:Y:S08]  /*8bd0*/  LDC.64 R22, c[0x0][0x648] ;  /* 0x00019200ff167b82 */ /* 0x000f700000000a00 */
[----:B------:R-:W3:Y:S01]  /*8be0*/  LDC.64 R12, c[0x0][0x650] ;  /* 0x00019400ff0c7b82 */ /* 0x000ee20000000a00 */
[----:B----4-:R2:W-:Y:S07]  /*8bf0*/  STS.128 [UR5+0x38730], R24 ;  /* 0x03873018ff007988 */ /* 0x0105ee0008000c05 */
[----:B------:R-:W3:Y:S08]  /*8c00*/  LDC.64 R14, c[0x0][0x658] ;  /* 0x00019600ff0e7b82 */ /* 0x000ef00000000a00 */
[----:B------:R-:W4:Y:S01]  /*8c10*/  LDC.64 R8, c[0x0][0x660] ;  /* 0x00019800ff087b82 */ /* 0x000f220000000a00 */
[----:B-----5:R2:W-:Y:S07]  /*8c20*/  STS.128 [UR5+0x38740], R20 ;  /* 0x03874014ff007988 */ /* 0x0205ee0008000c05 */
[----:B------:R-:W4:Y:S08]  /*8c30*/  LDC.64 R10, c[0x0][0x668] ;  /* 0x00019a00ff0a7b82 */ /* 0x000f300000000a00 */
[----:B-1----:R-:W1:Y:S01]  /*8c40*/  LDC.64 R4, c[0x0][0x670] ;  /* 0x00019c00ff047b82 */ /* 0x002e620000000a00 */
[----:B---3--:R2:W-:Y:S07]  /*8c50*/  STS.128 [UR5+0x38750], R12 ;  /* 0x0387500cff007988 */ /* 0x0085ee0008000c05 */
[----:B------:R-:W1:Y:S01]  /*8c60*/  LDC.64 R6, c[0x0][0x678] ;  /* 0x00019e00ff067b82 */ /* 0x000e620000000a00 */
[----:B----4-:R2:W-:Y:S04]  /*8c70*/  STS.128 [UR5+0x38760], R8 ;  /* 0x03876008ff007988 */ /* 0x0105e80008000c05 */
[----:B-1----:R2:W-:Y:S02]  /*8c80*/  STS.128 [UR5+0x38770], R4 ;  /* 0x03877004ff007988 */ /* 0x0025e40008000c05 */
.L_x_118:
[----:B------:R-:W-:Y:S05]  /*8c90*/  BSYNC B0 ;  /* 0x0000000000007941 */ /* 0x000fea0003800000 */
.L_x_117:
[----:B------:R-:W-:Y:S01]  /*8ca0*/  ELECT P0, URZ, PT ;  /* 0x00000000003f782f */ /* 0x000fe20003800000 */
[----:B------:R-:W-:Y:S01]  /*8cb0*/  NOP ;  /* 0x0000000000007918 */ /* 0x000fe20000000000 */
[----:B------:R-:W-:Y:S01]  /*8cc0*/  ULDC UR5, c[0x0][0x884] ;  /* 0x0002210000057ab9 */ /* 0x000fe20000000800 */
[----:B------:R-:W-:Y:S01]  /*8cd0*/  ULDC.64 UR38, c[0x0][0x800] ;  /* 0x0002000000267ab9 */ /* 0x000fe20000000a00 */
[----:B------:R-:W-:Y:S01]  /*8ce0*/  ULEA UR4, UR5, UR4, 0x1 ;  /* 0x0000000405047291 */ /* 0x000fe2000f8e083f */
[----:B------:R-:W-:Y:S03]  /*8cf0*/  BSSY B0, `(.L_x_119) ;  /* 0x0000033000007945 */ /* 0x000fe60003800000 */
[----:B------:R-:W-:-:S05]  /*8d00*/  UIMAD.WIDE UR38, UR4, 0x80, UR38 ;  /* 0x00000080042678a5 */ /* 0x000fca000f8e0226 */
[----:B------:R-:W-:Y:S07]  /*8d10*/  @!P0 BRA `(.L_x_120) ;  /* 0x0000000000c08947 */ /* 0x000fee0003800000 */
[----:B------:R-:W-:Y:S01]  /*8d20*/  ULDC.64 UR4, c[0x0][0x808] ;  /* 0x0002020000047ab9 */ /* 0x000fe20000000a00 */
[----:B------:R-:W-:Y:S01]  /*8d30*/  ULDC.64 UR6, c[0x0][0x810] ;  /* 0x0002040000067ab9 */ /* 0x000fe20000000a00 */
[----:B------:R-:W-:Y:S02]  /*8d40*/  ISETP.NE.U32.AND P0, PT, RZ, UR4, PT ;  /* 0x00000004ff007c0c */ /* 0x000fe4000bf05070 */
[----:B------:R-:W-:Y:S02]  /*8d50*/  ISETP.NE.U32.AND P1, PT, RZ, UR6, PT ;  /* 0x00000006ff007c0c */ /* 0x000fe4000bf25070 */
[----:B------:R-:W-:Y:S02]  /*8d60*/  ISETP.NE.AND.EX P0, PT, RZ, UR5, PT, P0 ;  /* 0x00000005ff007c0c */ /* 0x000fe4000bf05300 */
[----:B------:R-:W-:-:S11]  /*8d70*/  ISETP.NE.AND.EX P1, PT, RZ, UR7, PT, P1 ;  /* 0x00000007ff007c0c */ /* 0x000fd6000bf25310 */
[----:B------:R-:W-:Y:S05]  /*8d80*/  @!P0 BRA `(.L_x_121) ;  /* 0x0000000000188947 */ /* 0x000fea0003800000 */
[----:B--2---:R-:W-:-:S04]  /*8d90*/  LEA R4, P0, R18, UR4, 0x3 ;  /* 0x0000000412047c11 */ /* 0x004fc8000f8018ff */
[----:B------:R-:W-:-:S06]  /*8da0*/  LEA.HI.X R5, R18, UR5, R3, 0x3, P0 ;  /* 0x0000000512057c11 */ /* 0x000fcc00080f1c03 */
[----:B------:R-:W2:Y:S01]  /*8db0*/  LDG.E.64 R4, desc[UR58][R4.64] ;  /* 0x0000003a04047981 */ /* 0x000ea2000c1e1b00 */
[----:B------:R-:W-:Y:S02]  /*8dc0*/  UMOV UR4, 0x400 ;  /* 0x0000040000047882 */ /* 0x000fe40000000000 */
[----:B------:R-:W-:-:S09]  /*8dd0*/  ULEA UR4, UR42, UR4, 0x18 ;  /* 0x000000042a047291 */ /* 0x000fd2000f8ec03f */
[----:B--2---:R1:W-:Y:S03]  /*8de0*/  STS.64 [UR4+0x38700], R4 ;  /* 0x03870004ff007988 */ /* 0x0043e60008000a04 */
.L_x_121:
[----:B------:R-:W-:Y:S05]  /*8df0*/  @!P1 BRA `(.L_x_120) ;  /* 0x0000000000889947 */ /* 0x000fea0003800000 */
[----:B-12---:R-:W-:-:S04]  /*8e00*/  LEA R4, P0, R18, UR6, 0x3 ;  /* 0x0000000612047c11 */ /* 0x006fc8000f8018ff */
[----:B------:R-:W-:-:S06]  /*8e10*/  LEA.HI.X R5, R18, UR7, R3, 0x3, P0 ;  /* 0x0000000712057c11 */ /* 0x000fcc00080f1c03 */
[----:B------:R-:W2:Y:S01]  /*8e20*/  LDG.E.64 R4, desc[UR58][R4.64] ;  /* 0x0000003a04047981 */ /* 0x000ea2000c1e1b00 */
[----:B------:R-:W-:Y:S02]  /*8e30*/  UMOV UR4, 0x400 ;  /* 0x0000040000047882 */ /* 0x000fe40000000000 */
[----:B------:R-:W-:-:S04]  /*8e40*/  ULEA UR4, UR42, UR4, 0x18 ;  /* 0x000000042a047291 */ /* 0x000fc8000f8ec03f */
[----:B------:R-:W-:-:S05]  /*8e50*/  UIADD3 UR5, UR4, 0x38700, URZ ;  /* 0x0003870004057890 */ /* 0x000fca000fffe03f */
[----:B------:R-:W1:Y:S01]  /*8e60*/  LDS R3, [UR4+0x3871c] ;  /* 0x03871c04ff037984 */ /* 0x000e620008000800 */
[----:B------:R-:W-:-:S03]  /*8e70*/  IMAD.U32 R8, RZ, RZ, UR5 ;  /* 0x00000005ff087e24 */ /* 0x000fc6000f8e00ff */
[----:B------:R-:W-:Y:S02]  /*8e80*/  STS [UR4+0x38730], RZ ;  /* 0x038730ffff007988 */ /* 0x000fe40008000804 */
[----:B------:R-:W-:-:S05]  /*8e90*/  SHF.R.U64 R8, R8, 0x4, RZ ;  /* 0x0000000408087819 */ /* 0x000fca00000012ff */
[----:B------:R-:W-:Y:S04]  /*8ea0*/  STS [UR4+0x38710], R8 ;  /* 0x03871008ff007988 */ /* 0x000fe80008000804 */
[----:B------:R-:W-:Y:S01]  /*8eb0*/  STS [UR4+0x38714], R8 ;  /* 0x03871408ff007988 */ /* 0x000fe20008000804 */
[----:B--2---:R-:W-:Y:S01]  /*8ec0*/  SHF.L.U64.HI R11, R4, 0x1, R5 ;  /* 0x00000001040b7819 */ /* 0x004fe20000010205 */
[----:B------:R-:W-:-:S03]  /*8ed0*/  VIADD R5, R0, 0xffffffff ;  /* 0xffffffff00057836 */ /* 0x000fc60000000000 */
[----:B------:R-:W-:-:S04]  /*8ee0*/  LOP3.LUT R11, R11, 0x1fffffff, RZ, 0xc0, !PT ;  /* 0x1fffffff0b0b7812 */ /* 0x000fc800078ec0ff */
[----:B------:R-:W-:-:S04]  /*8ef0*/  SHF.R.U32.HI R6, RZ, 0x4, R11 ;  /* 0x00000004ff067819 */ /* 0x000fc8000001160b */
[----:B-1----:R-:W-:-:S05]  /*8f00*/  LOP3.LUT R3, R3, 0xf, R6, 0xb8, !PT ;  /* 0x0000000f03037812 */ /* 0x002fca00078eb806 */
[----:B------:R1:W-:Y:S04]  /*8f10*/  STS [UR4+0x3871c], R3 ;  /* 0x03871c03ff007988 */ /* 0x0003e80008000804 */
[----:B------:R-:W2:Y:S01]  /*8f20*/  LDS R6, [UR4+0x3871c] ;  /* 0x03871c04ff067984 */ /* 0x000ea20008000800 */
[----:B-1----:R-:W-:Y:S02]  /*8f30*/  IMAD.SHL.U32 R3, R4, 0x2, RZ ;  /* 0x0000000204037824 */ /* 0x002fe400078e00ff */
[----:B------:R-:W-:-:S03]  /*8f40*/  VIADD R4, R2, 0xffffffff ;  /* 0xffffffff02047836 */ /* 0x000fc60000000000 */
[----:B------:R-:W-:-:S04]  /*8f50*/  LOP3.LUT R2, R3, 0xfffffffe, RZ, 0xc0, !PT ;  /* 0xfffffffe03027812 */ /* 0x000fc800078ec0ff */
[----:B------:R-:W-:-:S05]  /*8f60*/  SHF.R.U64 R2, R2, 0x4, R11 ;  /* 0x0000000402027819 */ /* 0x000fca000000120b */
[----:B------:R-:W-:Y:S01]  /*8f70*/  STS [UR4+0x3870c], R2 ;  /* 0x03870c02ff007988 */ /* 0x000fe20008000804 */
[----:B--2---:R-:W-:-:S05]  /*8f80*/  LOP3.LUT R6, R6, 0xf0, RZ, 0xb8, !PT ;  /* 0x000000f006067812 */ /* 0x004fca00078eb8ff */
[----:B------:R1:W-:Y:S04]  /*8f90*/  STS [UR4+0x3871c], R6 ;  /* 0x03871c06ff007988 */ /* 0x0003e80008000804 */
[----:B------:R-:W2:Y:S01]  /*8fa0*/  LDS R9, [UR4+0x3871c] ;  /* 0x03871c04ff097984 */ /* 0x000ea20008000800 */
[----:B-1----:R-:W-:-:S05]  /*8fb0*/  CS2R R6, SRZ ;  /* 0x0000000000067805 */ /* 0x002fca000001ff00 */
[----:B------:R-:W-:Y:S01]  /*8fc0*/  STS.128 [UR4+0x38720], R4 ;  /* 0x03872004ff007988 */ /* 0x000fe20008000c04 */
[----:B--2---:R-:W-:-:S05]  /*8fd0*/  LOP3.LUT R9, R9, 0xf00, RZ, 0xb8, !PT ;  /* 0x00000f0009097812 */ /* 0x004fca00078eb8ff */
[----:B------:R-:W-:Y:S04]  /*8fe0*/  STS.64 [UR4+0x38718], R8 ;  /* 0x03871808ff007988 */ /* 0x000fe80008000a04 */
[----:B------:R-:W1:Y:S02]  /*8ff0*/  LDS R10, [UR4+0x3871c] ;  /* 0x03871c04ff0a7984 */ /* 0x000e640008000800 */
[----:B-1----:R-:W-:-:S05]  /*9000*/  LOP3.LUT R0, R10, 0xf000, RZ, 0xb8, !PT ;  /* 0x0000f0000a007812 */ /* 0x002fca00078eb8ff */
[----:B------:R3:W-:Y:S02]  /*9010*/  STS [UR4+0x3871c], R0 ;  /* 0x03871c00ff007988 */ /* 0x0007e40008000804 */
.L_x_120:
[----:B------:R-:W-:Y:S05]  /*9020*/  BSYNC B0 ;  /* 0x0000000000007941 */ /* 0x000fea0003800000 */
.L_x_119:
[----:B---3--:R-:W3:Y:S01]  /*9030*/  S2R R0, SR_LANEID ;  /* 0x0000000000007919 */ /* 0x008ee20000000000 */
[----:B------:R-:W-:Y:S01]  /*9040*/  ELECT P0, URZ, PT ;  /* 0x00000000003f782f */ /* 0x000fe20003800000 */
[----:B------:R-:W-:Y:S01]  /*9050*/  NOP ;  /* 0x0000000000007918 */ /* 0x000fe20000000000 */
[----:B------:R-:W-:Y:S01]  /*9060*/  UMOV UR34, URZ ;  /* 0x0000003f00227c82 */ /* 0x000fe20008000000 */
[----:B------:R-:W-:Y:S10]  /*9070*/  BSSY B0, `(.L_x_122) ;  /* 0x0000004000007945 */ /* 0x000ff40003800000 */
[----:B------:R-:W-:Y:S05]  /*9080*/  @!P0 BRA `(.L_x_123) ;  /* 0x0000000000088947 */ /* 0x000fea0003800000 */
[----:B------:R0:W-:Y:S01]  /*9090*/  UTMACMDFLUSH ;  /* 0x00000000000079b7 */ /* 0x0001e20000000000 */
[----:B------:R-:W-:-:S04]  /*90a0*/  DEPBAR.LE SB0, 0x0 ;  /* 0x000080000000791a */ /* 0x000fc80000000000 */
.L_x_123:
[----:B------:R-:W-:Y:S05]  /*90b0*/  BSYNC B0 ;  /* 0x0000000000007941 */ /* 0x000fea0003800000 */
.L_x_122:
[----:B------:R-:W-:Y:S01]  /*90c0*/  UMOV UR31, 0x400 ;  /* 0x00000400001f7882 */ /* 0x000fe20000000000 */
[----:B-123--:R-:W-:Y:S01]  /*90d0*/  IMAD.SHL.U32 R4, R0, 0x4, RZ ;  /* 0x0000000400047824 */ /* 0x00efe200078e00ff */
[----:B------:R-:W-:-:S04]  /*90e0*/  ULEA UR31, UR42, UR31, 0x18 ;  /* 0x0000001f2a1f7291 */ /* 0x000fc8000f8ec03f */
[----:B------:R-:W-:Y:S01]  /*90f0*/  UIADD3 UR30, UR31, 0x38700, URZ ;  /* 0x000387001f1e7890 */ /* 0x000fe2000fffe03f */
[----:B------:R-:W-:Y:S01]  /*9100*/  IADD3 R2, P0, R4, UR38, RZ ;  /* 0x0000002604027c10 */ /* 0x000fe2000ff1e0ff */
[----:B------:R-:W-:-:S04]  /*9110*/  IMAD.MOV.U32 R0, RZ, RZ, RZ ;  /* 0x000000ffff007224 */ /* 0x000fc800078e00ff */
[----:B------:R-:W-:-:S03]  /*9120*/  IMAD.X R3, RZ, RZ, UR39, P0 ;  /* 0x00000027ff037e24 */ /* 0x000fc600080e06ff */
[----:B------:R-:W1:Y:S01]  /*9130*/  LDS R5, [R4+UR30] ;  /* 0x0000001e04057984 */ /* 0x000e620008000800 */
[----:B------:R-:W-:-:S03]  /*9140*/  SHF.L.U32 R0, R0, 0x1f, RZ ;  /* 0x0000001f00007819 */ /* 0x000fc600000006ff */
[----:B-1----:R1:W2:Y:S02]  /*9150*/  ATOMG.E.EXCH.STRONG.GPU PT, RZ, [R2], R5 ;  /* 0x0000000502ff73a8 */ /* 0x0022a400041ee100 */
[----:B--2---:R-:W2:Y:S01]  /*9160*/  SYNCS.PHASECHK.TRANS64.TRYWAIT P0, [UR31+0x38508], R0 ;  /* 0x03850800ff0075a7 */ /* 0x004ea2000800015f */
[----:B------:R-:W-:Y:S02]  /*9170*/  ULOP3.LUT UR29, UR54, 0x1, URZ, 0xfc, !UPT ;  /* 0x00000001361d7892 */ /* 0x000fe4000f8efc3f */
[----:B------:R-:W-:Y:S01]  /*9180*/  ULOP3.LUT UR33, UR52, 0x2, URZ, 0xfc, !UPT ;  /* 0x0000000234217892 */ /* 0x000fe2000f8efc3f */
[----:B-12---:R-:W-:Y:S11]  /*9190*/  @!P0 BRA `(.L_x_124) ;  /* 0x0000005800d48947 */ /* 0x006ff60003800000 */
.L_x_278:
[----:B------:R-:W-:Y:S01]  /*91a0*/  IMAD.MOV.U32 R2, RZ, RZ, 0x1 ;  /* 0x00000001ff027424 */ /* 0x000fe200078e00ff */
[----:B------:R-:W-:Y:S01]  /*91b0*/  ULDC UR28, c[0x0][0x598] ;  /* 0x00016600001c7ab9 */ /* 0x000fe20000000800 */
[----:B------:R-:W-:Y:S01]  /*91c0*/  IMAD.MOV.U32 R12, RZ, RZ, RZ ;  /* 0x000000ffff0c7224 */ /* 0x000fe200078e00ff */
[----:B------:R-:W-:Y:S01]  /*91d0*/  ULDC UR32, c[0x0][0x580] ;  /* 0x0001600000207ab9 */ /* 0x000fe20000000800 */
[----:B------:R-:W-:Y:S01]  /*91e0*/  ULDC.64 UR4, c[0x0][0x590] ;  /* 0x0001640000047ab9 */ /* 0x000fe20000000a00 */
[----:B------:R-:W-:-:S05]  /*91f0*/  ULDC.64 UR6, c[0x0][0x588] ;  /* 0x0001620000067ab9 */ /* 0x000fca0000000a00 */
.L_x_185:
[----:B------:R-:W-:-:S06]  /*9200*/  UISETP.NE.AND UP0, UPT, UR29, 0x3, UPT ;  /* 0x000000031d00788c */ /* 0x000fcc000bf05270 */
[----:B------:R-:W-:-:S13]  /*9210*/  PLOP3.LUT P1, PT, PT, PT, UP0, 0x80, 0x0 ;  /* 0x000000000000781c */ /* 0x000fda0003f2f008 */
[----:B---345:R-:W-:Y:S05]  /*9220*/  @!P1 BRA `(.L_x_125) ;  /* 0x0000000000049947 */ /* 0x038fea0003800000 */
[----:B------:R-:W-:Y:S01]  /*9230*/  BPT.TRAP 0x1 ;  /* 0x000000040000795c */ /* 0x000fe20000300000 */
.L_x_125:
[----:B------:R-:W-:Y:S01]  /*9240*/  ULEA UR8, UR34, UR31, 0x3 ;  /* 0x0000001f22087291 */ /* 0x000fe2000f8e183f */
[----:B-1----:R-:W-:-:S08]  /*9250*/  SHF.L.U32 R0, R12, 0x1f, RZ ;  /* 0x0000001f0c007819 */ /* 0x002fd000000006ff */
[----:B------:R-:W1:Y:S02]  /*9260*/  SYNCS.PHASECHK.TRANS64.TRYWAIT P0, [UR8+0x38400], R0 ;  /* 0x03840000ff0075a7 */ /* 0x000e640008000148 */
[----:B-1----:R-:W-:Y:S05]  /*9270*/  @!P0 BRA `(.L_x_126) ;  /* 0x0000005800b48947 */ /* 0x002fea0003800000 */
.L_x_279:
[----:B------:R-:W-:-:S09]  /*9280*/  ULEA UR9, UR34, UR31, 0x4 ;  /* 0x0000001f22097291 */ /* 0x000fd2000f8e203f */
[----:B------:R-:W2:Y:S01]  /*9290*/  LDS.128 R4, [UR9+0x38510] ;  /* 0x03851009ff047984 */ /* 0x000ea20008000c00 */
        /* <DEDUP_REMOVED lines=8> */
.L_x_127:
[----:B------:R-:W-:Y:S01]  /*9320*/  UIADD3 UR8, UR8, 0x38440, URZ ;  /* 0x0003844008087890 */ /* 0x000fe2000fffe03f */
[----:B------:R-:W-:Y:S02]  /*9330*/  R2UR UR18, R16 ;  /* 0x00000000101272ca */ /* 0x000fe400000e0000 */
[----:B------:R-:W-:Y:S01]  /*9340*/  R2UR UR19, R17 ;  /* 0x00000000111372ca */ /* 0x000fe200000e0000 */
[----:B------:R-:W-:Y:S01]  /*9350*/  UPRMT UR8, UR42, 0x654, UR8 ;  /* 0x000006542a087896 */ /* 0x000fe20008000008 */
[----:B------:R-:W-:Y:S02]  /*9360*/  LOP3.LUT P1, RZ, R2, 0xff, RZ, 0xc0, !PT ;  /* 0x000000ff02ff7812 */ /* 0x000fe4000782c0ff */
[----:B------:R-:W-:-:S04]  /*9370*/  ISETP.NE.U32.AND P0, PT, RZ, UR4, PT ;  /* 0x00000004ff007c0c */ /* 0x000fc8000bf05070 */
[----:B------:R-:W-:Y:S02]  /*9380*/  ISETP.NE.AND.EX P0, PT, RZ, UR5, PT, P0 ;  /* 0x00000005ff007c0c */ /* 0x000fe4000bf05300 */
[----:B---3--:R-:W-:Y:S01]  /*9390*/  SYNCS.ARRIVE.TRANS64.RED.A1T0 RZ, [UR8], RZ ;  /* 0x000000ffffff79a7 */ /* 0x008fe20008100408 */
[----:B------:R-:W-:Y:S02]  /*93a0*/  USHF.L.U32 UR18, UR18, 0x8, URZ ;  /* 0x0000000812127899 */ /* 0x000fe4000800063f */
[----:B------:R-:W-:Y:S02]  /*93b0*/  USHF.L.U32 UR19, UR19, 0x7, URZ ;  /* 0x0000000713137899 */ /* 0x000fe4000800063f */
[----:B------:R-:W-:Y:S10]  /*93c0*/  @!P1 BRA `(.L_x_128) ;  /* 0x00000000000c9947 */ /* 0x000ff40003800000 */
[----:B------:R-:W-:-:S04]  /*93d0*/  DEPBAR {5,4,3,2,1,0} ;  /* 0x0000003f0000791a */ /* 0x000fc80000000000 */
[----:B------:R3:W-:Y:S02]  /*93e0*/  UTMACCTL.IV [UR38] ;  /* 0x00000000260079b9 */ /* 0x0007e40008000000 */
[----:B---3--:R-:W-:Y:S01]  /*93f0*/  NOP ;  /* 0x0000000000007918 */ /* 0x008fe20000000000 */
.L_x_128:
[----:B------:R-:W-:Y:S05]  /*9400*/  @!P0 BRA `(.L_x_129) ;  /* 0x0000000000188947 */ /* 0x000fea0003800000 */
[----:B-1----:R-:W1:Y:S02]  /*9410*/  LDC.64 R2, c[0x0][0x590] ;  /* 0x00016400ff027b82 */ /* 0x002e640000000a00 */
[----:B-1----:R-:W-:-:S06]  /*9420*/  IMAD.WIDE R2, R18, 0x8, R2 ;  /* 0x0000000812027825 */ /* 0x002fcc00078e0202 */
[----:B------:R-:W3:Y:S04]  /*9430*/  LDG.E.64 R2, desc[UR58][R2.64] ;  /* 0x0000003a02027981 */ /* 0x000ee8000c1e1b00 */
[----:B---3--:R-:W3:Y:S02]  /*9440*/  LD.E R0, desc[UR58][R2.64] ;  /* 0x0000003a02007980 */ /* 0x008ee4000c101900 */
[----:B---3--:R-:W-:Y:S01]  /*9450*/  FSETP.NEU.AND P0, PT, R0, RZ, PT ;  /* 0x000000ff0000720b */ /* 0x008fe20003f0d000 */
[----:B------:R-:W-:-:S12]  /*9460*/  BRA `(.L_x_130) ;  /* 0x0000000000247947 */ /* 0x000fd80003800000 */
.L_x_129:
[----:B------:R-:W-:Y:S02]  /*9470*/  ISETP.NE.U32.AND P1, PT, RZ, UR6, PT ;  /* 0x00000006ff007c0c */ /* 0x000fe4000bf25070 */
[----:B------:R-:W-:Y:S02]  /*9480*/  FSETP.NEU.AND P0, PT, RZ, UR32, PT ;  /* 0x00000020ff007c0b */ /* 0x000fe4000bf0d000 */
[----:B------:R-:W-:-:S13]  /*9490*/  ISETP.NE.AND.EX P1, PT, RZ, UR7, PT, P1 ;  /* 0x00000007ff007c0c */ /* 0x000fda000bf25310 */
[----:B------:R-:W-:Y:S05]  /*94a0*/  @!P1 BRA `(.L_x_130) ;  /* 0x0000000000149947 */ /* 0x000fea0003800000 */
[----:B-1----:R-:W1:Y:S01]  /*94b0*/  LDC.64 R2, c[0x0][0x588] ;  /* 0x00016200ff027b82 */ /* 0x002e620000000a00 */
[----:B------:R-:W-:-:S04]  /*94c0*/  IMAD R9, R18, UR28, RZ ;  /* 0x0000001c12097c24 */ /* 0x000fc8000f8e02ff */
[----:B-1----:R-:W-:-:S06]  /*94d0*/  IMAD.WIDE R2, R9, 0x4, R2 ;  /* 0x0000000409027825 */ /* 0x002fcc00078e0202 */
[----:B------:R-:W3:Y:S02]  /*94e0*/  LDG.E R2, desc[UR58][R2.64] ;  /* 0x0000003a02027981 */ /* 0x000ee4000c1e1900 */
[----:B---3--:R-:W-:-:S13]  /*94f0*/  FSETP.NEU.AND P0, PT, R2, RZ, PT ;  /* 0x000000ff0200720b */ /* 0x008fda0003f0d000 */
.L_x_130:
[----:B------:R-:W-:Y:S01]  /*9500*/  UISETP.NE.AND UP0, UPT, UR33, 0x3, UPT ;  /* 0x000000032100788c */ /* 0x000fe2000bf05270 */
[----:B------:R-:W-:-:S05]  /*9510*/  ELECT P1, URZ, PT ;  /* 0x00000000003f782f */ /* 0x000fca0003820000 */
[----:B------:R-:W-:Y:S02]  /*9520*/  PLOP3.LUT P2, PT, PT, PT, UP0, 0x80, 0x0 ;  /* 0x000000000000781c */ /* 0x000fe40003f4f008 */
[----:B------:R-:W-:-:S11]  /*9530*/  PLOP3.LUT P0, PT, P0, P1, PT, 0x2a, 0x0 ;  /* 0x000000000000781c */ /* 0x000fd60000702572 */
[----:B------:R-:W-:Y:S05]  /*9540*/  @!P2 BRA `(.L_x_131) ;  /* 0x000000000004a947 */ /* 0x000fea0003800000 */
[----:B------:R-:W-:Y:S01]  /*9550*/  BPT.TRAP 0x1 ;  /* 0x000000040000795c */ /* 0x000fe20000300000 */
.L_x_131:
[----:B-1----:R-:W-:-:S04]  /*9560*/  MOV R0, 0x1 ;  /* 0x0000000100007802 */ /* 0x002fc80000000f00 */
[----:B------:R-:W-:-:S04]  /*9570*/  SHF.L.U32 R0, R0, 0x1f, RZ ;  /* 0x0000001f00007819 */ /* 0x000fc800000006ff */
[----:B------:R-:W1:Y:S02]  /*9580*/  SYNCS.PHASECHK.TRANS64.TRYWAIT P1, [UR31+0x384e0], R0 ;  /* 0x0384e000ff0075a7 */ /* 0x000e64000802015f */
[----:B-1----:R-:W-:Y:S05]  /*9590*/  @!P1 BRA `(.L_x_132) ;  /* 0x0000005800049947 */ /* 0x002fea0003800000 */
.L_x_280:
[----:B------:R-:W-:Y:S04]  /*95a0*/  BSSY B0, `(.L_x_133) ;  /* 0x0000010000007945 */ /* 0x000fe80003800000 */
[----:B------:R-:W-:Y:S05]  /*95b0*/  @P0 BRA `(.L_x_134) ;  /* 0x0000000000380947 */ /* 0x000fea0003800000 */
[----:B------:R-:W-:Y:S02]  /*95c0*/  UIADD3 UR16, UR31, 0x30000, URZ ;  /* 0x000300001f107890 */ /* 0x000fe4000fffe03f */
[----:B------:R-:W-:Y:S02]  /*95d0*/  UIADD3 UR17, UR31, 0x384c0, URZ ;  /* 0x000384c01f117890 */ /* 0x000fe4000fffe03f */
[----:B------:R-:W-:Y:S02]  /*95e0*/  UIADD3 UR10, UR18, 0x40, URZ ;  /* 0x00000040120a7890 */ /* 0x000fe4000fffe03f */
[----:B------:R-:W-:Y:S01]  /*95f0*/  UIADD3 UR8, UR31, 0x31000, URZ ;  /* 0x000310001f087890 */ /* 0x000fe2000fffe03f */
[----:B------:R-:W-:Y:S01]  /*9600*/  UMOV UR12, 0x0 ;  /* 0x00000000000c7882 */ /* 0x000fe20000000000 */
[----:B------:R-:W-:Y:S01]  /*9610*/  UMOV UR13, 0x10000000 ;  /* 0x10000000000d7882 */ /* 0x000fe20000000000 */
[----:B------:R-:W-:Y:S01]  /*9620*/  UMOV UR11, UR19 ;  /* 0x00000013000b7c82 */ /* 0x000fe20008000000 */
[----:B------:R-:W-:Y:S01]  /*9630*/  UMOV UR9, UR17 ;  /* 0x0000001100097c82 */ /* 0x000fe20008000000 */
[----:B------:R3:W-:Y:S04]  /*9640*/  UTMALDG.2D [UR16], [UR38], desc[UR12] ;  /* 0x00000c10260075b4 */ /* 0x0007e80008009000 */
[----:B------:R3:W-:Y:S02]  /*9650*/  UTMALDG.2D [UR8], [UR38], desc[UR12] ;  /* 0x00000c08260075b4 */ /* 0x0007e40008009000 */
[----:B---3--:R-:W-:Y:S05]  /*9660*/  @!P2 BRA `(.L_x_135) ;  /* 0x000000000004a947 */ /* 0x008fea0003800000 */
[----:B------:R-:W-:Y:S01]  /*9670*/  BPT.TRAP 0x1 ;  /* 0x000000040000795c */ /* 0x000fe20000300000 */
.L_x_135:
[----:B------:R-:W3:Y:S02]  /*9680*/  LDC R2, c[0x0][0x828] ;  /* 0x00020a00ff027b82 */ /* 0x000ee40000000800 */
[----:B---3--:R3:W-:Y:S02]  /*9690*/  SYNCS.ARRIVE.TRANS64.RED.A0TR RZ, [UR31+0x384c0], R2 ;  /* 0x0384c002ffff79a7 */ /* 0x0087e4000830041f */
.L_x_134:
[----:B------:R-:W-:Y:S05]  /*96a0*/  BSYNC B0 ;  /* 0x0000000000007941 */ /* 0x000fea0003800000 */
.L_x_133:
[----:B------:R-:W-:Y:S05]  /*96b0*/  @!P2 BRA `(.L_x_136) ;  /* 0x000000000004a947 */ /* 0x000fea0003800000 */
[----:B------:R-:W-:Y:S01]  /*96c0*/  BPT.TRAP 0x1 ;  /* 0x000000040000795c */ /* 0x000fe20000300000 */
.L_x_136:
[----:B------:R-:W-:-:S04]  /*96d0*/  UIADD3 UR13, UR31, 0x384c0, URZ ;  /* 0x000384c01f0d7890 */ /* 0x000fc8000fffe03f */
[----:B------:R-:W-:-:S09]  /*96e0*/  UPRMT UR16, UR42, 0x654, UR13 ;  /* 0x000006542a107896 */ /* 0x000fd2000800000d */
[----:B------:R-:W-:Y:S01]  /*96f0*/  SYNCS.ARRIVE.TRANS64.RED.A1T0 RZ, [UR16], RZ ;  /* 0x000000ffffff79a7 */ /* 0x000fe20008100410 */
[----:B------:R-:W-:Y:S05]  /*9700*/  @!P2 BRA `(.L_x_137) ;  /* 0x000000000004a947 */ /* 0x000fea0003800000 */
[----:B------:R-:W-:Y:S01]  /*9710*/  BPT.TRAP 0x1 ;  /* 0x000000040000795c */ /* 0x000fe20000300000 */
.L_x_137:
[----:B------:R-:W4:Y:S02]  /*9720*/  SYNCS.PHASECHK.TRANS64.TRYWAIT P1, [UR31+0x384e8], R0 ;  /* 0x0384e800ff0075a7 */ /* 0x000f24000802015f */
[----:B----4-:R-:W-:Y:S05]  /*9730*/  @!P1 BRA `(.L_x_138) ;  /* 0x0000005400b49947 */ /* 0x010fea0003800000 */
.L_x_281:
[----:B------:R-:W-:Y:S04]  /*9740*/  BSSY B0, `(.L_x_139) ;  /* 0x0000012000007945 */ /* 0x000fe80003800000 */
[----:B------:R-:W-:Y:S05]  /*9750*/  @P0 BRA `(.L_x_140) ;  /* 0x0000000000400947 */ /* 0x000fea0003800000 */
[----:B------:R-:W-:Y:S02]  /*9760*/  UIADD3 UR10, UR18, 0x80, URZ ;  /* 0x00000080120a7890 */ /* 0x000fe4000fffe03f */
        /* <DEDUP_REMOVED lines=8> */
[----:B------:R-:W-:Y:S01]  /*97f0*/  UMOV UR21, UR9 ;  /* 0x0000000900157c82 */ /* 0x000fe20008000000 */
[----:B------:R4:W-:Y:S03]  /*9800*/  UTMALDG.2D [UR8], [UR38], desc[UR14] ;  /* 0x00000e08260075b4 */ /* 0x0009e60008009000 */
[----:B------:R4:W-:Y:S02]  /*9810*/  UTMALDG.2D [UR20], [UR38], desc[UR14] ;  /* 0x00000e14260075b4 */ /* 0x0009e40008009000 */
[----:B----4-:R-:W-:Y:S05]  /*9820*/  @!P2 BRA `(.L_x_141) ;  /* 0x000000000004a947 */ /* 0x010fea0003800000 */
[----:B------:R-:W-:Y:S01]  /*9830*/  BPT.TRAP 0x1 ;  /* 0x000000040000795c */ /* 0x000fe20000300000 */
.L_x_141:
[----:B---3--:R-:W3:Y:S02]  /*9840*/  LDC R2, c[0x0][0x828] ;  /* 0x00020a00ff027b82 */ /* 0x008ee40000000800 */
[----:B---3--:R4:W-:Y:S02]  /*9850*/  SYNCS.ARRIVE.TRANS64.RED.A0TR RZ, [UR31+0x384c8], R2 ;  /* 0x0384c802ffff79a7 */ /* 0x0089e4000830041f */
.L_x_140:
[----:B------:R-:W-:Y:S05]  /*9860*/  BSYNC B0 ;  /* 0x0000000000007941 */ /* 0x000fea0003800000 */
.L_x_139:
[----:B------:R-:W-:Y:S05]  /*9870*/  @!P2 BRA `(.L_x_142) ;  /* 0x000000000004a947 */ /* 0x000fea0003800000 */
[----:B------:R-:W-:Y:S01]  /*9880*/  BPT.TRAP 0x1 ;  /* 0x000000040000795c */ /* 0x000fe20000300000 */
.L_x_142:
[----:B------:R-:W-:Y:S02]  /*9890*/  UIADD3 UR9, UR31, 0x384c8, URZ ;  /* 0x000384c81f097890 */ /* 0x000fe4000fffe03f */
[----:B------:R-:W-:Y:S02]  /*98a0*/  UIADD3 UR23, UR19, 0x20, URZ ;  /* 0x0000002013177890 */ /* 0x000fe4000fffe03f */
[----:B------:R-:W-:-:S09]  /*98b0*/  UPRMT UR36, UR42, 0x654, UR9 ;  /* 0x000006542a247896 */ /* 0x000fd20008000009 */
[----:B------:R-:W-:Y:S01]  /*98c0*/  SYNCS.ARRIVE.TRANS64.RED.A1T0 RZ, [UR36], RZ ;  /* 0x000000ffffff79a7 */ /* 0x000fe20008100424 */
[----:B------:R-:W-:Y:S05]  /*98d0*/  @!P2 BRA `(.L_x_143) ;  /* 0x000000000004a947 */ /* 0x000fea0003800000 */
[----:B------:R-:W-:Y:S01]  /*98e0*/  BPT.TRAP 0x1 ;  /* 0x000000040000795c */ /* 0x000fe20000300000 */
.L_x_143:
[----:B------:R-:W5:Y:S02]  /*98f0*/  SYNCS.PHASECHK.TRANS64.TRYWAIT P1, [UR31+0x384f0], R0 ;  /* 0x0384f000ff0075a7 */ /* 0x000f64000802015f */
[----:B-----5:R-:W-:Y:S05]  /*9900*/  @!P1 BRA `(.L_x_144) ;  /* 0x0000005400589947 */ /* 0x020fea0003800000 */
.L_x_282:
        /* <DEDUP_REMOVED lines=13> */
[----:B-1----:R-:W-:Y:S05]  /*99e0*/  @!P2 BRA `(.L_x_147) ;  /* 0x000000000004a947 */ /* 0x002fea0003800000 */
[----:B------:R-:W-:Y:S01]  /*99f0*/  BPT.TRAP 0x1 ;  /* 0x000000040000795c */ /* 0x000fe20000300000 */
.L_x_147:
[----:B---34-:R-:W1:Y:S02]  /*9a00*/  LDC R2, c[0x0][0x828] ;  /* 0x00020a00ff027b82 */ /* 0x018e640000000800 */
[----:B-1----:R1:W-:Y:S02]  /*9a10*/  SYNCS.ARRIVE.TRANS64.RED.A0TR RZ, [UR31+0x384d0], R2 ;  /* 0x0384d002ffff79a7 */ /* 0x0023e4000830041f */
.L_x_146:
[----:B------:R-:W-:Y:S05]  /*9a20*/  BSYNC B0 ;  /* 0x0000000000007941 */ /* 0x000fea0003800000 */
.L_x_145:
[----:B------:R-:W-:Y:S05]  /*9a30*/  @!P2 BRA `(.L_x_148) ;  /* 0x000000000004a947 */ /* 0x000fea0003800000 */
[----:B------:R-:W-:Y:S01]  /*9a40*/  BPT.TRAP 0x1 ;  /* 0x000000040000795c */ /* 0x000fe20000300000 */
.L_x_148:
[----:B------:R-:W-:-:S04]  /*9a50*/  UIADD3 UR17, UR31, 0x384d0, URZ ;  /* 0x000384d01f117890 */ /* 0x000fc8000fffe03f */
[----:B------:R-:W-:-:S09]  /*9a60*/  UPRMT UR35, UR42, 0x654, UR17 ;  /* 0x000006542a237896 */ /* 0x000fd20008000011 */
[----:B------:R-:W-:Y:S01]  /*9a70*/  SYNCS.ARRIVE.TRANS64.RED.A1T0 RZ, [UR35], RZ ;  /* 0x000000ffffff79a7 */ /* 0x000fe20008100423 */
[----:B------:R-:W-:Y:S05]  /*9a80*/  @!P2 BRA `(.L_x_149) ;  /* 0x000000000004a947 */ /* 0x000fea0003800000 */
[----:B------:R-:W-:Y:S01]  /*9a90*/  BPT.TRAP 0x1 ;  /* 0x000000040000795c */ /* 0x000fe20000300000 */
.L_x_149:
[----:B------:R-:W5:Y:S02]  /*9aa0*/  SYNCS.PHASECHK.TRANS64.TRYWAIT P1, [UR31+0x384f8], R0 ;  /* 0x0384f800ff0075a7 */ /* 0x000f64000802015f */
[----:B-----5:R-:W-:Y:S05]  /*9ab0*/  @!P1 BRA `(.L_x_150) ;  /* 0x0000005400049947 */ /* 0x020fea0003800000 */
.L_x_283:
        /* <DEDUP_REMOVED lines=13> */
[----:B-1----:R-:W-:Y:S05]  /*9b90*/  @!P2 BRA `(.L_x_153) ;  /* 0x000000000004a947 */ /* 0x002fea0003800000 */
[----:B------:R-:W-:Y:S01]  /*9ba0*/  BPT.TRAP 0x1 ;  /* 0x000000040000795c */ /* 0x000fe20000300000 */
.L_x_153:
[----:B---34-:R-:W1:Y:S02]  /*9bb0*/  LDC R2, c[0x0][0x828] ;  /* 0x00020a00ff027b82 */ /* 0x018e640000000800 */
[----:B-1----:R1:W-:Y:S02]  /*9bc0*/  SYNCS.ARRIVE.TRANS64.RED.A0TR RZ, [UR31+0x384d8], R2 ;  /* 0x0384d802ffff79a7 */ /* 0x0023e4000830041f */
.L_x_152:
[----:B------:R-:W-:Y:S05]  /*9bd0*/  BSYNC B0 ;  /* 0x0000000000007941 */ /* 0x000fea0003800000 */
.L_x_151:
[----:B------:R-:W-:Y:S05]  /*9be0*/  @!P2 BRA `(.L_x_154) ;  /* 0x000000000004a947 */ /* 0x000fea0003800000 */
[----:B------:R-:W-:Y:S01]  /*9bf0*/  BPT.TRAP 0x1 ;  /* 0x000000040000795c */ /* 0x000fe20000300000 */
.L_x_154:
[----:B------:R-:W-:Y:S02]  /*9c00*/  UIADD3 UR25, UR31, 0x384d8, URZ ;  /* 0x000384d81f197890 */ /* 0x000fe4000fffe03f */
[----:B------:R-:W-:Y:S02]  /*9c10*/  UIADD3 UR15, UR19, 0x40, URZ ;  /* 0x00000040130f7890 */ /* 0x000fe4000fffe03f */
[----:B------:R-:W-:-:S09]  /*9c20*/  UPRMT UR37, UR42, 0x654, UR25 ;  /* 0x000006542a257896 */ /* 0x000fd20008000019 */
[----:B------:R-:W-:Y:S01]  /*9c30*/  SYNCS.ARRIVE.TRANS64.RED.A1T0 RZ, [UR37], RZ ;  /* 0x000000ffffff79a7 */ /* 0x000fe20008100425 */
[----:B------:R-:W-:Y:S05]  /*9c40*/  @!P2 BRA `(.L_x_155) ;  /* 0x000000000004a947 */ /* 0x000fea0003800000 */
[----:B------:R-:W-:Y:S01]  /*9c50*/  BPT.TRAP 0x1 ;  /* 0x000000040000795c */ /* 0x000fe20000300000 */
.L_x_155:
[----:B-1-34-:R-:W-:-:S04]  /*9c60*/  SHF.L.U32 R2, RZ, 0x1f, RZ ;  /* 0x0000001fff027819 */ /* 0x01afc800000006ff */
[----:B------:R-:W1:Y:S02]  /*9c70*/  SYNCS.PHASECHK.TRANS64.TRYWAIT P1, [UR31+0x384e0], R2 ;  /* 0x0384e002ff0075a7 */ /* 0x000e64000802015f */
[----:B-1----:R-:W-:Y:S05]  /*9c80*/  @!P1 BRA `(.L_x_156) ;  /* 0x0000005000a89947 */ /* 0x002fea0003800000 */
.L_x_284:
[----:B------:R-:W-:Y:S04]  /*9c90*/  BSSY B0, `(.L_x_157) ;  /* 0x0000010000007945 */ /* 0x000fe80003800000 */
[----:B------:R-:W-:Y:S05]  /*9ca0*/  @P0 BRA `(.L_x_158) ;  /* 0x0000000000380947 */ /* 0x000fea0003800000 */
        /* <DEDUP_REMOVED lines=10> */
[----:B---3--:R-:W-:Y:S05]  /*9d50*/  @!P2 BRA `(.L_x_159) ;  /* 0x000000000004a947 */ /* 0x008fea0003800000 */
[----:B------:R-:W-:Y:S01]  /*9d60*/  BPT.TRAP 0x1 ;  /* 0x000000040000795c */ /* 0x000fe20000300000 */
.L_x_159:
[----:B-1----:R-:W1:Y:S02]  /*9d70*/  LDC R3, c[0x0][0x828] ;  /* 0x00020a00ff037b82 */ /* 0x002e640000000800 */
[----:B-1----:R3:W-:Y:S02]  /*9d80*/  SYNCS.ARRIVE.TRANS64.RED.A0TR RZ, [UR31+0x384c0], R3 ;  /* 0x0384c003ffff79a7 */ /* 0x0027e4000830041f */
.L_x_158:
[----:B------:R-:W-:Y:S05]  /*9d90*/  BSYNC B0 ;  /* 0x0000000000007941 */ /* 0x000fea0003800000 */
.L_x_157:
[----:B------:R-:W-:Y:S05]  /*9da0*/  @!P2 BRA `(.L_x_160) ;  /* 0x000000000004a947 */ /* 0x000fea0003800000 */
[----:B------:R-:W-:Y:S01]  /*9db0*/  BPT.TRAP 0x1 ;  /* 0x000000040000795c */ /* 0x000fe20000300000 */
.L_x_160:
[----:B------:R-:W-:Y:S01]  /*9dc0*/  SYNCS.ARRIVE.TRANS64.RED.A1T0 RZ, [UR16], RZ ;  /* 0x000000ffffff79a7 */ /* 0x000fe20008100410 */
[----:B------:R-:W-:Y:S05]  /*9dd0*/  @!P2 BRA `(.L_x_161) ;  /* 0x000000000004a947 */ /* 0x000fea0003800000 */
[----:B------:R-:W-:Y:S01]  /*9de0*/  BPT.TRAP 0x1 ;  /* 0x000000040000795c */ /* 0x000fe20000300000 */
.L_x_161:
[----:B------:R-:W4:Y:S02]  /*9df0*/  SYNCS.PHASECHK.TRANS64.TRYWAIT P1, [UR31+0x384e8], R2 ;  /* 0x0384e802ff0075a7 */ /* 0x000f24000802015f */
[----:B----4-:R-:W-:Y:S05]  /*9e00*/  @!P1 BRA `(.L_x_162) ;  /* 0x0000005000609947 */ /* 0x010fea0003800000 */
.L_x_285:
        /* <DEDUP_REMOVED lines=12> */
[----:B----4-:R-:W-:Y:S05]  /*9ed0*/  @!P2 BRA `(.L_x_165) ;  /* 0x000000000004a947 */ /* 0x010fea0003800000 */
[----:B------:R-:W-:Y:S01]  /*9ee0*/  BPT.TRAP 0x1 ;  /* 0x000000040000795c */ /* 0x000fe20000300000 */
.L_x_165:
[----:B-1-3--:R-:W1:Y:S02]  /*9ef0*/  LDC R3, c[0x0][0x828] ;  /* 0x00020a00ff037b82 */ /* 0x00ae640000000800 */
[----:B-1----:R4:W-:Y:S02]  /*9f00*/  SYNCS.ARRIVE.TRANS64.RED.A0TR RZ, [UR31+0x384c8], R3 ;  /* 0x0384c803ffff79a7 */ /* 0x0029e4000830041f */
.L_x_164:
[----:B------:R-:W-:Y:S05]  /*9f10*/  BSYNC B0 ;  /* 0x0000000000007941 */ /* 0x000fea0003800000 */
.L_x_163:
[----:B------:R-:W-:Y:S05]  /*9f20*/  @!P2 BRA `(.L_x_166) ;  /* 0x000000000004a947 */ /* 0x000fea0003800000 */
[----:B------:R-:W-:Y:S01]  /*9f30*/  BPT.TRAP 0x1 ;  /* 0x000000040000795c */ /* 0x000fe20000300000 */
.L_x_166:
[----:B------:R-:W-:Y:S01]  /*9f40*/  SYNCS.ARRIVE.TRANS64.RED.A1T0 RZ, [UR36], RZ ;  /* 0x000000ffffff79a7 */ /* 0x000fe20008100424 */
[----:B------:R-:W-:Y:S01]  /*9f50*/  UIADD3 UR19, UR19, 0x60, URZ ;  /* 0x0000006013137890 */ /* 0x000fe2000fffe03f */
[----:B------:R-:W-:Y:S11]  /*9f60*/  @!P2 BRA `(.L_x_167) ;  /* 0x000000000004a947 */ /* 0x000ff60003800000 */
[----:B------:R-:W-:Y:S01]  /*9f70*/  BPT.TRAP 0x1 ;  /* 0x000000040000795c */ /* 0x000fe20000300000 */
.L_x_167:
[----:B------:R-:W5:Y:S02]  /*9f80*/  SYNCS.PHASECHK.TRANS64.TRYWAIT P1, [UR31+0x384f0], R2 ;  /* 0x0384f002ff0075a7 */ /* 0x000f64000802015f */
[----:B-----5:R-:W-:Y:S05]  /*9f90*/  @!P1 BRA `(.L_x_168) ;  /* 0x0000005000149947 */ /* 0x020fea0003800000 */
.L_x_286:
        /* <DEDUP_REMOVED lines=13> */
.L_x_171:
[----:B---34-:R-:W1:Y:S02]  /*a070*/  LDC R3, c[0x0][0x828] ;  /* 0x00020a00ff037b82 */ /* 0x018e640000000800 */
[----:B-1----:R1:W-:Y:S02]  /*a080*/  SYNCS.ARRIVE.TRANS64.RED.A0TR RZ, [UR31+0x384d0], R3 ;  /* 0x0384d003ffff79a7 */ /* 0x0023e4000830041f */
.L_x_170:
[----:B------:R-:W-:Y:S05]  /*a090*/  BSYNC B0 ;  /* 0x0000000000007941 */ /* 0x000fea0003800000 */
.L_x_169:
[----:B------:R-:W-:Y:S05]  /*a0a0*/  @!P2 BRA `(.L_x_172) ;  /* 0x000000000004a947 */ /* 0x000fea0003800000 */
[----:B------:R-:W-:Y:S01]  /*a0b0*/  BPT.TRAP 0x1 ;  /* 0x000000040000795c */ /* 0x000fe20000300000 */
.L_x_172:
[----:B------:R-:W-:Y:S01]  /*a0c0*/  SYNCS.ARRIVE.TRANS64.RED.A1T0 RZ, [UR35], RZ ;  /* 0x000000ffffff79a7 */ /* 0x000fe20008100423 */
[----:B------:R-:W-:Y:S05]  /*a0d0*/  @!P2 BRA `(.L_x_173) ;  /* 0x000000000004a947 */ /* 0x000fea0003800000 */
[----:B------:R-:W-:Y:S01]  /*a0e0*/  BPT.TRAP 0x1 ;  /* 0x000000040000795c */ /* 0x000fe20000300000 */
.L_x_173:
[----:B------:R-:W5:Y:S02]  /*a0f0*/  SYNCS.PHASECHK.TRANS64.TRYWAIT P1, [UR31+0x384f8], R2 ;  /* 0x0384f802ff0075a7 */ /* 0x000f64000802015f */
[----:B-----5:R-:W-:Y:S05]  /*a100*/  @!P1 BRA `(.L_x_174) ;  /* 0x0000004c00d09947 */ /* 0x020fea0003800000 */
.L_x_287:
        /* <DEDUP_REMOVED lines=15> */
.L_x_177:
[----:B------:R-:W1:Y:S02]  /*a200*/  LDC R2, c[0x0][0x828] ;  /* 0x00020a00ff027b82 */ /* 0x000e640000000800 */
[----:B-1----:R1:W-:Y:S02]  /*a210*/  SYNCS.ARRIVE.TRANS64.RED.A0TR RZ, [UR31+0x384d8], R2 ;  /* 0x0384d802ffff79a7 */ /* 0x0023e4000830041f */
.L_x_176:
[----:B------:R-:W-:Y:S05]  /*a220*/  BSYNC B0 ;  /* 0x0000000000007941 */ /* 0x000fea0003800000 */
.L_x_175:
[----:B------:R-:W-:Y:S05]  /*a230*/  @!P2 BRA `(.L_x_178) ;  /* 0x000000000004a947 */ /* 0x000fea0003800000 */
[----:B------:R-:W-:Y:S01]  /*a240*/  BPT.TRAP 0x1 ;  /* 0x000000040000795c */ /* 0x000fe20000300000 */
.L_x_178:
[----:B--2---:R-:W-:Y:S01]  /*a250*/  ISETP.NE.AND P0, PT, R7, RZ, PT ;  /* 0x000000ff0700720c */ /* 0x004fe20003f05270 */
[----:B------:R-:W-:Y:S01]  /*a260*/  SYNCS.ARRIVE.TRANS64.RED.A1T0 RZ, [UR37], RZ ;  /* 0x000000ffffff79a7 */ /* 0x000fe20008100425 */
[CC--:B------:R-:W-:Y:S02]  /*a270*/  ISETP.NE.AND P3, PT, R18.reuse, R6.reuse, PT ;  /* 0x000000061200720c */ /* 0x0c0fe40003f65270 */
[----:B------:R-:W-:-:S13]  /*a280*/  ISETP.EQ.OR P0, PT, R18, R6, !P0 ;  /* 0x000000061200720c */ /* 0x000fda0004702670 */
[----:B------:R-:W-:Y:S05]  /*a290*/  @P0 BRA `(.L_x_179) ;  /* 0x0000000400040947 */ /* 0x000fea0003800000 */
[----:B------:R-:W-:Y:S01]  /*a2a0*/  ELECT P0, URZ, PT ;  /* 0x00000000003f782f */ /* 0x000fe20003800000 */
[----:B------:R-:W-:-:S12]  /*a2b0*/  BSSY B0, `(.L_x_180) ;  /* 0x0000032000007945 */ /* 0x000fd80003800000 */
[----:B------:R-:W-:Y:S05]  /*a2c0*/  @!P0 BRA `(.L_x_181) ;  /* 0x0000000000c08947 */ /* 0x000fea0003800000 */
[----:B-1-34-:R-:W1:Y:S08]  /*a2d0*/  LDC.64 R2, c[0x0][0x290] ;  /* 0x0000a400ff027b82 */ /* 0x01ae700000000a00 */
[----:B------:R-:W2:Y:S08]  /*a2e0*/  LDC.64 R14, c[0x0][0x808] ;  /* 0x00020200ff0e7b82 */ /* 0x000eb00000000a00 */
[----:B------:R-:W3:Y:S01]  /*a2f0*/  LDC.64 R16, c[0x0][0x810] ;  /* 0x00020400ff107b82 */ /* 0x000ee20000000a00 */
[----:B-1----:R-:W-:-:S05]  /*a300*/  IMAD.WIDE R2, R6, 0xc, R2 ;  /* 0x0000000c06027825 */ /* 0x002fca00078e0202 */
[----:B------:R1:W5:Y:S04]  /*a310*/  LDG.E R10, desc[UR58][R2.64] ;  /* 0x0000003a020a7981 */ /* 0x000368000c1e1900 */
[----:B------:R1:W5:Y:S01]  /*a320*/  LDG.E R13, desc[UR58][R2.64+0x4] ;  /* 0x0000043a020d7981 */ /* 0x000362000c1e1900 */
[----:B--2---:R-:W-:Y:S02]  /*a330*/  ISETP.NE.U32.AND P0, PT, R14, RZ, PT ;  /* 0x000000ff0e00720c */ /* 0x004fe40003f05070 */
[----:B------:R-:W-:Y:S02]  /*a340*/  SHF.R.S32.HI R8, RZ, 0x1f, R6 ;  /* 0x0000001fff087819 */ /* 0x000fe40000011406 */
[----:B------:R-:W-:Y:S02]  /*a350*/  ISETP.NE.AND.EX P0, PT, R15, RZ, PT, P0 ;  /* 0x000000ff0f00720c */ /* 0x000fe40003f05300 */
[----:B---3--:R-:W-:-:S04]  /*a360*/  ISETP.NE.U32.AND P1, PT, R16, RZ, PT ;  /* 0x000000ff1000720c */ /* 0x008fc80003f25070 */
[----:B------:R-:W-:-:S07]  /*a370*/  ISETP.NE.AND.EX P1, PT, R17, RZ, PT, P1 ;  /* 0x000000ff1100720c */ /* 0x000fce0003f25310 */
[----:B-1----:R-:W-:Y:S06]  /*a380*/  @!P0 BRA `(.L_x_182) ;  /* 0x0000000000108947 */ /* 0x002fec0003800000 */
[----:B------:R-:W-:-:S04]  /*a390*/  LEA R2, P0, R6, R14, 0x3 ;  /* 0x0000000e06027211 */ /* 0x000fc800078018ff */
[----:B------:R-:W-:-:S06]  /*a3a0*/  LEA.HI.X R3, R6, R15, R8, 0x3, P0 ;  /* 0x0000000f06037211 */ /* 0x000fcc00000f1c08 */
[----:B------:R-:W2:Y:S04]  /*a3b0*/  LDG.E.64 R2, desc[UR58][R2.64] ;  /* 0x0000003a02027981 */ /* 0x000ea8000c1e1b00 */
[----:B--2---:R1:W-:Y:S02]  /*a3c0*/  STS.64 [UR30], R2 ;  /* 0x00000002ff007988 */ /* 0x0043e40008000a1e */
.L_x_182:
[----:B------:R-:W-:Y:S05]  /*a3d0*/  @!P1 BRA `(.L_x_181) ;  /* 0x00000000007c9947 */ /* 0x000fea0003800000 */
[----:B-1----:R-:W-:-:S04]  /*a3e0*/  LEA R2, P0, R6, R16, 0x3 ;  /* 0x0000001006027211 */ /* 0x002fc800078018ff */
[----:B------:R-:W-:Y:S02]  /*a3f0*/  LEA.HI.X R3, R6, R17, R8, 0x3, P0 ;  /* 0x0000001106037211 */ /* 0x000fe400000f1c08 */
[----:B------:R-:W1:Y:S04]  /*a400*/  LDS R8, [UR30+0x1c] ;  /* 0x00001c1eff087984 */ /* 0x000e680008000800 */
[----:B------:R-:W2:Y:S01]  /*a410*/  LDG.E.64 R2, desc[UR58][R2.64] ;  /* 0x0000003a02027981 */ /* 0x000ea2000c1e1b00 */
[----:B------:R-:W-:-:S03]  /*a420*/  IMAD.U32 R16, RZ, RZ, UR30 ;  /* 0x0000001eff107e24 */ /* 0x000fc6000f8e00ff */
[----:B------:R-:W-:Y:S02]  /*a430*/  STS [UR30+0x30], RZ ;  /* 0x000030ffff007988 */ /* 0x000fe4000800081e */
[----:B------:R-:W-:-:S05]  /*a440*/  SHF.R.U64 R16, R16, 0x4, RZ ;  /* 0x0000000410107819 */ /* 0x000fca00000012ff */
        /* <DEDUP_REMOVED lines=10> */
[----:B------:R1:W-:Y:S04]  /*a4f0*/  STS [UR30+0x1c], R8 ;  /* 0x00001c08ff007988 */ /* 0x0003e8000800081e */
[----:B------:R-:W2:Y:S01]  /*a500*/  LDS R11, [UR30+0x1c] ;  /* 0x00001c1eff0b7984 */ /* 0x000ea20008000800 */
[----:B-1---5:R-:W-:Y:S01]  /*a510*/  VIADD R8, R10, 0xffffffff ;  /* 0xffffffff0a087836 */ /* 0x022fe20000000000 */
[----:B--2---:R-:W-:-:S05]  /*a520*/  LOP3.LUT R11, R11, 0xf0, RZ, 0xb8, !PT ;  /* 0x000000f00b0b7812 */ /* 0x004fca00078eb8ff */
[----:B------:R1:W-:Y:S04]  /*a530*/  STS [UR30+0x1c], R11 ;  /* 0x00001c0bff007988 */ /* 0x0003e8000800081e */
[----:B------:R-:W2:Y:S01]  /*a540*/  LDS R9, [UR30+0x1c] ;  /* 0x00001c1eff097984 */ /* 0x000ea20008000800 */
[----:B-1----:R-:W-:Y:S02]  /*a550*/  CS2R R10, SRZ ;  /* 0x00000000000a7805 */ /* 0x002fe4000001ff00 */
[----:B--2---:R-:W-:Y:S01]  /*a560*/  LOP3.LUT R17, R9, 0xf00, RZ, 0xb8, !PT ;  /* 0x00000f0009117812 */ /* 0x004fe200078eb8ff */
[----:B------:R-:W-:-:S04]  /*a570*/  VIADD R9, R13, 0xffffffff ;  /* 0xffffffff0d097836 */ /* 0x000fc80000000000 */
[----:B------:R-:W-:Y:S04]  /*a580*/  STS.64 [UR30+0x18], R16 ;  /* 0x00001810ff007988 */ /* 0x000fe80008000a1e */
[----:B------:R-:W1:Y:S04]  /*a590*/  LDS R15, [UR30+0x1c] ;  /* 0x00001c1eff0f7984 */ /* 0x000e680008000800 */
[----:B------:R2:W-:Y:S01]  /*a5a0*/  STS.128 [UR30+0x20], R8 ;  /* 0x00002008ff007988 */ /* 0x0005e20008000c1e */
[----:B-1----:R-:W-:-:S05]  /*a5b0*/  LOP3.LUT R2, R15, 0xf000, RZ, 0xb8, !PT ;  /* 0x0000f0000f027812 */ /* 0x002fca00078eb8ff */
[----:B------:R2:W-:Y:S02]  /*a5c0*/  STS [UR30+0x1c], R2 ;  /* 0x00001c02ff007988 */ /* 0x0005e4000800081e */
.L_x_181:
[----:B------:R-:W-:Y:S05]  /*a5d0*/  BSYNC B0 ;  /* 0x0000000000007941 */ /* 0x000fea0003800000 */
.L_x_180:
[----:B-12---:R-:W1:Y:S01]  /*a5e0*/  S2R R2, SR_LANEID ;  /* 0x0000000000027919 */ /* 0x006e620000000000 */
[----:B------:R-:W-:Y:S01]  /*a5f0*/  NOP ;  /* 0x0000000000007918 */ /* 0x000fe20000000000 */
[----:B------:R-:W-:Y:S01]  /*a600*/  ELECT P0, URZ, PT ;  /* 0x00000000003f782f */ /* 0x000fe20003800000 */
[----:B------:R-:W-:Y:S01]  /*a610*/  BSSY B0, `(.L_x_183) ;  /* 0x0000008000007945 */ /* 0x000fe20003800000 */
[----:B-1----:R-:W-:-:S05]  /*a620*/  IMAD.SHL.U32 R8, R2, 0x4, RZ ;  /* 0x0000000402087824 */ /* 0x002fca00078e00ff */
[----:B------:R1:W2:Y:S01]  /*a630*/  LDS R9, [R8+UR30] ;  /* 0x0000001e08097984 */ /* 0x0002a20008000800 */
[----:B------:R-:W-:-:S05]  /*a640*/  IADD3 R2, P1, R8, UR38, RZ ;  /* 0x0000002608027c10 */ /* 0x000fca000ff3e0ff */
[----:B---34-:R-:W-:Y:S01]  /*a650*/  IMAD.X R3, RZ, RZ, UR39, P1 ;  /* 0x00000027ff037e24 */ /* 0x018fe200088e06ff */
[----:B------:R-:W-:Y:S07]  /*a660*/  @!P0 BRA `(.L_x_184) ;  /* 0x0000000000088947 */ /* 0x000fee0003800000 */
[----:B------:R0:W-:Y:S01]  /*a670*/  UTMACMDFLUSH ;  /* 0x00000000000079b7 */ /* 0x0001e20000000000 */
[----:B------:R-:W-:-:S04]  /*a680*/  DEPBAR.LE SB0, 0x0 ;  /* 0x000080000000791a */ /* 0x000fc80000000000 */
.L_x_184:
[----:B------:R-:W-:Y:S05]  /*a690*/  BSYNC B0 ;  /* 0x0000000000007941 */ /* 0x000fea0003800000 */
.L_x_183:
[----:B--2---:R2:W5:Y:S02]  /*a6a0*/  ATOMG.E.EXCH.STRONG.GPU PT, RZ, [R2], R9 ;  /* 0x0000000902ff73a8 */ /* 0x00456400041ee100 */
.L_x_179:
[----:B------:R-:W-:Y:S01]  /*a6b0*/  UIADD3 UR34, UR34, 0x1, URZ ;  /* 0x0000000122227890 */ /* 0x000fe2000fffe03f */
[----:B------:R-:W-:Y:S01]  /*a6c0*/  ISETP.NE.AND P0, PT, R7, RZ, PT ;  /* 0x000000ff0700720c */ /* 0x000fe20003f05270 */
[----:B------:R-:W-:Y:S01]  /*a6d0*/  IMAD.MOV.U32 R16, RZ, RZ, R4 ;  /* 0x000000ffff107224 */ /* 0x000fe200078e0004 */
[----:B-12---:R-:W-:Y:S01]  /*a6e0*/  SEL R2, RZ, 0x1, !P3 ;  /* 0x00000001ff027807 */ /* 0x006fe20005800000 */
[----:B------:R-:W-:Y:S01]  /*a6f0*/  UISETP.NE.AND UP0, UPT, UR34, 0x8, UPT ;  /* 0x000000082200788c */ /* 0x000fe2000bf05270 */
[----:B------:R-:W-:Y:S02]  /*a700*/  IMAD.MOV.U32 R17, RZ, RZ, R5 ;  /* 0x000000ffff117224 */ /* 0x000fe400078e0005 */
[----:B------:R-:W-:Y:S01]  /*a710*/  IMAD.MOV.U32 R18, RZ, RZ, R6 ;  /* 0x000000ffff127224 */ /* 0x000fe200078e0006 */
[----:B------:R-:W-:Y:S02]  /*a720*/  USEL UR8, URZ, 0x1, UP0 ;  /* 0x000000013f087887 */ /* 0x000fe40008000000 */
[----:B------:R-:W-:-:S04]  /*a730*/  USEL UR34, UR34, URZ, UP0 ;  /* 0x0000003f22227287 */ /* 0x000fc80008000000 */
[----:B------:R-:W-:Y:S01]  /*a740*/  LOP3.LUT R12, R12, UR8, RZ, 0x3c, !PT ;  /* 0x000000080c0c7c12 */ /* 0x000fe2000f8e3cff */
[----:B------:R-:W-:Y:S07]  /*a750*/  @P0 BRA `(.L_x_185) ;  /* 0xffffffe800a80947 */ /* 0x000fee000383ffff */
[----:B-----5:R-:W-:Y:S01]  /*a760*/  ELECT P0, URZ, PT ;  /* 0x00000000003f782f */ /* 0x020fe20003800000 */
[----:B------:R-:W-:-:S12]  /*a770*/  BSSY B0, `(.L_x_186) ;  /* 0x0000017000007945 */ /* 0x000fd80003800000 */
[----:B------:R-:W-:Y:S05]  /*a780*/  @!P0 BRA `(.L_x_187) ;  /* 0x0000000000548947 */ /* 0x000fea0003800000 */
[----:B------:R-:W-:Y:S05]  /*a790*/  @!P2 BRA `(.L_x_188) ;  /* 0x000000000004a947 */ /* 0x000fea0003800000 */
[----:B------:R-:W-:Y:S01]  /*a7a0*/  BPT.TRAP 0x1 ;  /* 0x000000040000795c */ /* 0x000fe20000300000 */
.L_x_188:
[----:B------:R-:W1:Y:S02]  /*a7b0*/  SYNCS.PHASECHK.TRANS64.TRYWAIT P0, [UR31+0x384e0], R0 ;  /* 0x0384e000ff0075a7 */ /* 0x000e64000800015f */
[----:B-1----:R-:W-:Y:S05]  /*a7c0*/  @!P0 BRA `(.L_x_189) ;  /* 0x0000004800388947 */ /* 0x002fea0003800000 */
.L_x_288:
[----:B------:R-:W-:Y:S05]  /*a7d0*/  @!P2 BRA `(.L_x_190) ;  /* 0x000000000004a947 */ /* 0x000fea0003800000 */
[----:B------:R-:W-:Y:S01]  /*a7e0*/  BPT.TRAP 0x1 ;  /* 0x000000040000795c */ /* 0x000fe20000300000 */
.L_x_190:
[----:B------:R-:W2:Y:S02]  /*a7f0*/  SYNCS.PHASECHK.TRANS64.TRYWAIT P0, [UR31+0x384e8], R0 ;  /* 0x0384e800ff0075a7 */ /* 0x000ea4000800015f */
[----:B--2---:R-:W-:Y:S05]  /*a800*/  @!P0 BRA `(.L_x_191) ;  /* 0x0000004800408947 */ /* 0x004fea0003800000 */
.L_x_289:
[----:B------:R-:W-:Y:S05]  /*a810*/  @!P2 BRA `(.L_x_192) ;  /* 0x000000000004a947 */ /* 0x000fea0003800000 */
[----:B------:R-:W-:Y:S01]  /*a820*/  BPT.TRAP 0x1 ;  /* 0x000000040000795c */ /* 0x000fe20000300000 */
.L_x_192:
[----:B------:R-:W2:Y:S02]  /*a830*/  SYNCS.PHASECHK.TRANS64.TRYWAIT P0, [UR31+0x384f0], R0 ;  /* 0x0384f000ff0075a7 */ /* 0x000ea4000800015f */
[----:B--2---:R-:W-:Y:S05]  /*a840*/  @!P0 BRA `(.L_x_193) ;  /* 0x0000004800488947 */ /* 0x004fea0003800000 */
.L_x_290:
[----:B------:R-:W-:Y:S05]  /*a850*/  @!P2 BRA `(.L_x_194) ;  /* 0x000000000004a947 */ /* 0x000fea0003800000 */
[----:B------:R-:W-:Y:S01]  /*a860*/  BPT.TRAP 0x1 ;  /* 0x000000040000795c */ /* 0x000fe20000300000 */
.L_x_194:
[----:B-1----:R-:W-:-:S05]  /*a870*/  IMAD.MOV.U32 R0, RZ, RZ, 0x1 ;  /* 0x00000001ff007424 */ /* 0x002fca00078e00ff */
[----:B------:R-:W-:-:S07]  /*a880*/  SHF.L.U32 R0, R0, 0x1f, RZ ;  /* 0x0000001f00007819 */ /* 0x000fce00000006ff */
.L_x_195:
[----:B-1-34-:R-:W-:-:S04]  /*a890*/  IMAD.U32 R3, RZ, RZ, UR31 ;  /* 0x0000001fff037e24 */ /* 0x01afc8000f8e00ff */
[----:B------:R1:W2:Y:S03]  /*a8a0*/  SYNCS.PHASECHK.TRANS64.TRYWAIT P0, [R3+URZ+0x384f8], R0 ;  /* 0x0384f800030075a7 */ /* 0x0002a6000800017f */
[----:B--2---:R-:W-:Y:S05]  /*a8b0*/  @!P0 NANOSLEEP.SYNCS 0x989680 ;  /* 0x009896800000895d */ /* 0x004fea0003900000 */
[----:B------:R-:W2:Y:S02]  /*a8c0*/  @!P0 SYNCS.PHASECHK.TRANS64 P0, [R3+URZ+0x384f8], R0 ;  /* 0x0384f800030085a7 */ /* 0x000ea4000800007f */
[----:B--2---:R-:W-:Y:S05]  /*a8d0*/  @!P0 BRA `(.L_x_195) ;  /* 0xfffffffc00ec8947 */ /* 0x004fea000383ffff */
.L_x_187:
[----:B------:R-:W-:Y:S05]  /*a8e0*/  BSYNC B0 ;  /* 0x0000000000007941 */ /* 0x000fea0003800000 */
.L_x_186:
[----:B------:R-:W-:Y:S05]  /*a8f0*/  EXIT ;  /* 0x000000000000794d */ /* 0x000fea0003800000 */
.L_x_116:
[----:B------:R-:W1:Y:S01]  /*a900*/  S2UR UR4, SR_CTAID.Y ;  /* 0x00000000000479c3 */ /* 0x000e620000002600 */
[----:B------:R-:W3:Y:S01]  /*a910*/  S2R R37, SR_LANEID ;  /* 0x0000000000257919 */ /* 0x000ee20000000000 */
[----:B------:R-:W-:Y:S01]  /*a920*/  ELECT P0, URZ, PT ;  /* 0x00000000003f782f */ /* 0x000fe20003800000 */
[----:B------:R-:W-:Y:S01]  /*a930*/  BSSY B0, `(.L_x_196) ;  /* 0x0000037000007945 */ /* 0x000fe20003800000 */
[----:B------:R-:W-:Y:S01]  /*a940*/  ULDC.64 UR12, c[0x0][0x508] ;  /* 0x00014200000c7ab9 */ /* 0x000fe20000000a00 */
[----:B-1----:R-:W-:-:S04]  /*a950*/  UIMAD UR4, UR4, UR41, UR40 ;  /* 0x00000029040472a4 */ /* 0x002fc8000f8e0228 */
[----:B------:R-:W-:-:S06]  /*a960*/  UIMAD.WIDE UR12, UR4, 0x80, UR12 ;  /* 0x00000080040c78a5 */ /* 0x000fcc000f8e020c */
[----:B------:R-:W-:Y:S06]  /*a970*/  @!P0 BRA `(.L_x_197) ;  /* 0x0000000000c88947 */ /* 0x000fec0003800000 */
[----:B------:R-:W1:Y:S01]  /*a980*/  LDC.64 R8, c[0x0][0x300] ;  /* 0x0000c000ff087b82 */ /* 0x000e620000000a00 */
[----:B------:R-:W-:Y:S02]  /*a990*/  UMOV UR4, 0x400 ;  /* 0x0000040000047882 */ /* 0x000fe40000000000 */
[----:B--2---:R-:W-:-:S05]  /*a9a0*/  ULEA UR4, UR42, UR4, 0x18 ;  /* 0x000000042a047291 */ /* 0x004fca000f8ec03f */
[----:B------:R-:W1:Y:S08]  /*a9b0*/  LDC.64 R10, c[0x0][0x308] ;  /* 0x0000c200ff0a7b82 */ /* 0x000e700000000a00 */
[----:B------:R-:W2:Y:S08]  /*a9c0*/  LDC.64 R4, c[0x0][0x330] ;  /* 0x0000cc00ff047b82 */ /* 0x000eb00000000a00 */
[----:B------:R-:W2:Y:S01]  /*a9d0*/  LDC.64 R6, c[0x0][0x338] ;  /* 0x0000ce00ff067b82 */ /* 0x000ea20000000a00 */
[----:B-1----:R1:W-:Y:S07]  /*a9e0*/  STS.128 [UR4+0x38600], R8 ;  /* 0x03860008ff007988 */ /* 0x0023ee0008000c04 */
[----:B------:R-:W4:Y:S08]  /*a9f0*/  LDC.64 R32, c[0x0][0x310] ;  /* 0x0000c400ff207b82 */ /* 0x000f300000000a00 */
[----:B------:R-:W4:Y:S01]  /*aa00*/  LDC.64 R34, c[0x0][0x318] ;  /* 0x0000c600ff227b82 */ /* 0x000f220000000a00 */
[----:B--2---:R2:W-:Y:S07]  /*aa10*/  STS.128 [UR4+0x38630], R4 ;  /* 0x03863004ff007988 */ /* 0x0045ee0008000c04 */
[----:B------:R-:W5:Y:S08]  /*aa20*/  LDC.64 R28, c[0x0][0x320] ;  /* 0x0000c800ff1c7b82 */ /* 0x000f700000000a00 */
[----:B------:R-:W5:Y:S08]  /*aa30*/  LDC.64 R30, c[0x0][0x328] ;  /* 0x0000ca00ff1e7b82 */ /* 0x000f700000000a00 */
[----:B------:R-:W3:Y:S01]  /*aa40*/  LDC.64 R24, c[0x0][0x340] ;  /* 0x0000d000ff187b82 */ /* 0x000ee20000000a00 */
[----:B----4-:R4:W-:Y:S07]  /*aa50*/  STS.128 [UR4+0x38610], R32 ;  /* 0x03861020ff007988 */ /* 0x0109ee0008000c04 */
[----:B------:R-:W3:Y:S08]  /*aa60*/  LDC.64 R26, c[0x0][0x348] ;  /* 0x0000d200ff1a7b82 */ /* 0x000ef00000000a00 */
[----:B------:R-:W2:Y:S01]  /*aa70*/  LDC.64 R20, c[0x0][0x350] ;  /* 0x0000d400ff147b82 */ /* 0x000ea20000000a00 */
[----:B-----5:R5:W-:Y:S07]  /*aa80*/  STS.128 [UR4+0x38620], R28 ;  /* 0x0386201cff007988 */ /* 0x020bee0008000c04 */
[----:B------:R-:W2:Y:S08]  /*aa90*/  LDC.64 R22, c[0x0][0x358] ;  /* 0x0000d600ff167b82 */ /* 0x000eb00000000a00 */
[----:B------:R-:W4:Y:S01]  /*aaa0*/  LDC.64 R12, c[0x0][0x360] ;  /* 0x0000d800ff0c7b82 */ /* 0x000f220000000a00 */
[----:B---3--:R3:W-:Y:S07]  /*aab0*/  STS.128 [UR4+0x38640], R24 ;  /* 0x03864018ff007988 */ /* 0x0087ee0008000c04 */
[----:B------:R-:W4:Y:S08]  /*aac0*/  LDC.64 R14, c[0x0][0x368] ;  /* 0x0000da00ff0e7b82 */ /* 0x000f300000000a00 */
[----:B-1----:R-:W1:Y:S01]  /*aad0*/  LDC.64 R8, c[0x0][0x370] ;  /* 0x0000dc00ff087b82 */ /* 0x002e620000000a00 */
[----:B--2---:R2:W-:Y:S07]  /*aae0*/  STS.128 [UR4+0x38650], R20 ;  /* 0x03865014ff007988 */ /* 0x0045ee0008000c04 */
[----:B------:R-:W1:Y:S08]  /*aaf0*/  LDC.64 R10, c[0x0][0x378] ;  /* 0x0000de00ff0a7b82 */ /* 0x000e700000000a00 */
[----:B------:R-:W5:Y:S01]  /*ab00*/  LDC.64 R4, c[0x0][0x410] ;  /* 0x00010400ff047b82 */ /* 0x000f620000000a00 */
[----:B----4-:R4:W-:Y:S07]  /*ab10*/  STS.128 [UR4+0x38660], R12 ;  /* 0x0386600cff007988 */ /* 0x0109ee0008000c04 */
[----:B------:R-:W5:Y:S01]  /*ab20*/  LDC.64 R6, c[0x0][0x418] ;  /* 0x00010600ff067b82 */ /* 0x000f620000000a00 */
[----:B-1----:R1:W-:Y:S07]  /*ab30*/  STS.128 [UR4+0x38670], R8 ;  /* 0x03867008ff007988 */ /* 0x0023ee0008000c04 */
[----:B------:R-:W2:Y:S08]  /*ab40*/  LDC.64 R32, c[0x0][0x400] ;  /* 0x00010000ff207b82 */ /* 0x000eb00000000a00 */
[----:B------:R-:W2:Y:S01]  /*ab50*/  LDC.64 R34, c[0x0][0x408] ;  /* 0x00010200ff227b82 */ /* 0x000ea20000000a00 */
[----:B-----5:R5:W-:Y:S07]  /*ab60*/  STS.128 [UR4+0x38690], R4 ;  /* 0x03869004ff007988 */ /* 0x020bee0008000c04 */
[----:B------:R-:W4:Y:S08]  /*ab70*/  LDC.64 R28, c[0x0][0x420] ;  /* 0x00010800ff1c7b82 */ /* 0x000f300000000a00 */
[----:B------:R-:W4:Y:S08]  /*ab80*/  LDC.64 R30, c[0x0][0x428] ;  /* 0x00010a00ff1e7b82 */ /* 0x000f300000000a00 */
[----:B---3--:R-:W3:Y:S01]  /*ab90*/  LDC.64 R24, c[0x0][0x430] ;  /* 0x00010c00ff187b82 */ /* 0x008ee20000000a00 */
[----:B--2---:R2:W-:Y:S07]  /*aba0*/  STS.128 [UR4+0x38680], R32 ;  /* 0x03868020ff007988 */ /* 0x0045ee0008000c04 */
[----:B------:R-:W3:Y:S08]  /*abb0*/  LDC.64 R26, c[0x0][0x438] ;  /* 0x00010e00ff1a7b82 */ /* 0x000ef00000000a00 */
[----:B------:R-:W5:Y:S01]  /*abc0*/  LDC.64 R20, c[0x0][0x440] ;  /* 0x00011000ff147b82 */ /* 0x000f620000000a00 */
[----:B----4-:R2:W-:Y:S07]  /*abd0*/  STS.128 [UR4+0x386a0], R28 ;  /* 0x0386a01cff007988 */ /* 0x0105ee0008000c04 */
[----:B------:R-:W5:Y:S08]  /*abe0*/  LDC.64 R22, c[0x0][0x448] ;  /* 0x00011200ff167b82 */ /* 0x000f700000000a00 */
[----:B------:R-:W4:Y:S01]  /*abf0*/  LDC.64 R12, c[0x0][0x450] ;  /* 0x00011400ff0c7b82 */ /* 0x000f220000000a00 */
[----:B---3--:R2:W-:Y:S07]  /*ac00*/  STS.128 [UR4+0x386b0], R24 ;  /* 0x0386b018ff007988 */ /* 0x0085ee0008000c04 */
[----:B------:R-:W4:Y:S08]  /*ac10*/  LDC.64 R14, c[0x0][0x458] ;  /* 0x00011600ff0e7b82 */ /* 0x000f300000000a00 */
[----:B-1----:R-:W1:Y:S01]  /*ac20*/  LDC.64 R8, c[0x0][0x460] ;  /* 0x00011800ff087b82 */ /* 0x002e620000000a00 */
[----:B-----5:R2:W-:Y:S07]  /*ac30*/  STS.128 [UR4+0x386c0], R20 ;  /* 0x0386c014ff007988 */ /* 0x0205ee0008000c04 */
[----:B------:R-:W1:Y:S08]  /*ac40*/  LDC.64 R10, c[0x0][0x468] ;  /* 0x00011a00ff0a7b82 */ /* 0x000e700000000a00 */
[----:B------:R-:W3:Y:S01]  /*ac50*/  LDC.64 R4, c[0x0][0x470] ;  /* 0x00011c00ff047b82 */ /* 0x000ee20000000a00 */
[----:B----4-:R2:W-:Y:S07]  /*ac60*/  STS.128 [UR4+0x386d0], R12 ;  /* 0x0386d00cff007988 */ /* 0x0105ee0008000c04 */
[----:B------:R-:W3:Y:S01]  /*ac70*/  LDC.64 R6, c[0x0][0x478] ;  /* 0x00011e00ff067b82 */ /* 0x000ee20000000a00 */
[----:B-1----:R2:W-:Y:S04]  /*ac80*/  STS.128 [UR4+0x386e0], R8 ;  /* 0x0386e008ff007988 */ /* 0x0025e80008000c04 */
[----:B---3--:R2:W-:Y:S02]  /*ac90*/  STS.128 [UR4+0x386f0], R4 ;  /* 0x0386f004ff007988 */ /* 0x0085e40008000c04 */
.L_x_197:
[----:B--2---:R-:W-:Y:S05]  /*aca0*/  BSYNC B0 ;  /* 0x0000000000007941 */ /* 0x004fea0003800000 */
.L_x_196:
[----:B------:R-:W-:Y:S01]  /*acb0*/  ELECT P0, URZ, PT ;  /* 0x00000000003f782f */ /* 0x000fe20003800000 */
[----:B------:R-:W-:Y:S01]  /*acc0*/  NOP ;  /* 0x0000000000007918 */ /* 0x000fe20000000000 */
[----:B------:R-:W-:Y:S11]  /*acd0*/  BSSY B0, `(.L_x_198) ;  /* 0x0000052000007945 */ /* 0x000ff60003800000 */
[----:B------:R-:W-:Y:S05]  /*ace0*/  @!P0 BRA `(.L_x_199) ;  /* 0x0000000400408947 */ /* 0x000fea0003800000 */
[C---:B------:R-:W-:Y:S01]  /*acf0*/  IMAD.SHL.U32 R20, R18.reuse, 0x8, RZ ;  /* 0x0000000812147824 */ /* 0x040fe200078e00ff */
[----:B------:R-:W-:Y:S01]  /*ad00*/  ULDC.64 UR4, c[0x0][0x518] ;  /* 0x0001460000047ab9 */ /* 0x000fe20000000a00 */
[----:B------:R-:W-:Y:S01]  /*ad10*/  ULDC.64 UR6, c[0x0][0x528] ;  /* 0x00014a0000067ab9 */ /* 0x000fe20000000a00 */
[----:B------:R-:W-:Y:S02]  /*ad20*/  SHF.L.U64.HI R3, R18, 0x3, R3 ;  /* 0x0000000312037819 */ /* 0x000fe40000010203 */
[C---:B------:R-:W-:Y:S02]  /*ad30*/  IADD3 R6, P0, R20.reuse, UR4, RZ ;  /* 0x0000000414067c10 */ /* 0x040fe4000ff1e0ff */
[----:B------:R-:W-:Y:S02]  /*ad40*/  IADD3 R4, P1, R20, UR6, RZ ;  /* 0x0000000614047c10 */ /* 0x000fe4000ff3e0ff */
[C---:B------:R-:W-:Y:S01]  /*ad50*/  IADD3.X R7, R3.reuse, UR5, RZ, P0, !PT ;  /* 0x0000000503077c10 */ /* 0x040fe200087fe4ff */
[----:B------:R-:W-:Y:S01]  /*ad60*/  ULDC.64 UR4, c[0x0][0x510] ;  /* 0x0001440000047ab9 */ /* 0x000fe20000000a00 */
[----:B------:R-:W-:Y:S01]  /*ad70*/  IADD3.X R5, R3, UR7, RZ, P1, !PT ;  /* 0x0000000703057c10 */ /* 0x000fe20008ffe4ff */
[----:B------:R-:W-:-:S03]  /*ad80*/  ULDC.64 UR6, c[0x0][0x520] ;  /* 0x0001480000067ab9 */ /* 0x000fc60000000a00 */
[----:B------:R-:W2:Y:S04]  /*ad90*/  LDG.E.64 R6, desc[UR58][R6.64] ;  /* 0x0000003a06067981 */ /* 0x000ea8000c1e1b00 */
[----:B------:R-:W4:Y:S01]  /*ada0*/  LDG.E.64 R4, desc[UR58][R4.64] ;  /* 0x0000003a04047981 */ /* 0x000f22000c1e1b00 */
[C---:B------:R-:W-:Y:S02]  /*adb0*/  IADD3 R22, P0, R20.reuse, UR4, RZ ;  /* 0x0000000414167c10 */ /* 0x040fe4000ff1e0ff */
[----:B------:R-:W-:Y:S02]  /*adc0*/  IADD3 R20, P1, R20, UR6, RZ ;  /* 0x0000000614147c10 */ /* 0x000fe4000ff3e0ff */
[C---:B------:R-:W-:Y:S02]  /*add0*/  IADD3.X R23, R3.reuse, UR5, RZ, P0, !PT ;  /* 0x0000000503177c10 */ /* 0x040fe400087fe4ff */
[----:B------:R-:W-:-:S04]  /*ade0*/  IADD3.X R21, R3, UR7, RZ, P1, !PT ;  /* 0x0000000703157c10 */ /* 0x000fc80008ffe4ff */
[----:B------:R-:W5:Y:S04]  /*adf0*/  LDG.E.64 R22, desc[UR58][R22.64] ;  /* 0x0000003a16167981 */ /* 0x000f68000c1e1b00 */
[----:B------:R-:W3:Y:S01]  /*ae00*/  LDG.E.64 R20, desc[UR58][R20.64] ;  /* 0x0000003a14147981 */ /* 0x000ee2000c1e1b00 */
[----:B------:R-:W-:Y:S01]  /*ae10*/  UMOV UR4, 0x400 ;  /* 0x0000040000047882 */ /* 0x000fe20000000000 */
[----:B------:R-:W-:Y:S01]  /*ae20*/  VIADD R13, R0, 0xffffffff ;  /* 0xffffffff000d7836 */ /* 0x000fe20000000000 */
[----:B------:R-:W-:Y:S01]  /*ae30*/  ULEA UR4, UR42, UR4, 0x18 ;  /* 0x000000042a047291 */ /* 0x000fe2000f8ec03f */
[----:B------:R-:W-:-:S03]  /*ae40*/  CS2R R14, SRZ ;  /* 0x00000000000e7805 */ /* 0x000fc6000001ff00 */
[----:B------:R-:W-:Y:S02]  /*ae50*/  UIADD3 UR6, UR4, 0x38680, URZ ;  /* 0x0003868004067890 */ /* 0x000fe4000fffe03f */
[----:B------:R-:W-:-:S03]  /*ae60*/  UIADD3 UR5, UR4, 0x38600, URZ ;  /* 0x0003860004057890 */ /* 0x000fc6000fffe03f */
[----:B------:R-:W1:Y:S01]  /*ae70*/  LDS R8, [UR4+0x3861c] ;  /* 0x03861c04ff087984 */ /* 0x000e620008000800 */
[----:B------:R-:W-:Y:S02]  /*ae80*/  IMAD.U32 R26, RZ, RZ, UR6 ;  /* 0x00000006ff1a7e24 */ /* 0x000fe4000f8e00ff */
[----:B------:R-:W-:Y:S01]  /*ae90*/  MOV R24, UR5 ;  /* 0x0000000500187c02 */ /* 0x000fe20008000f00 */
[----:B------:R-:W5:Y:S02]  /*aea0*/  LDS R9, [UR4+0x3869c] ;  /* 0x03869c04ff097984 */ /* 0x000f640008000800 */
[----:B------:R-:W-:Y:S02]  /*aeb0*/  SHF.R.U64 R26, R26, 0x4, RZ ;  /* 0x000000041a1a7819 */ /* 0x000fe400000012ff */
[----:B------:R-:W-:Y:S01]  /*aec0*/  SHF.R.U64 R24, R24, 0x4, RZ ;  /* 0x0000000418187819 */ /* 0x000fe200000012ff */
[----:B------:R-:W-:Y:S04]  /*aed0*/  STS [UR4+0x38630], RZ ;  /* 0x038630ffff007988 */ /* 0x000fe80008000804 */
[----:B------:R-:W-:Y:S04]  /*aee0*/  STS [UR4+0x38610], R24 ;  /* 0x03861018ff007988 */ /* 0x000fe80008000804 */
[----:B------:R-:W-:Y:S04]  /*aef0*/  STS [UR4+0x38614], R24 ;  /* 0x03861418ff007988 */ /* 0x000fe80008000804 */
[----:B------:R-:W-:Y:S04]  /*af00*/  STS [UR4+0x38690], R26 ;  /* 0x0386901aff007988 */ /* 0x000fe80008000804 */
[----:B------:R-:W-:Y:S04]  /*af10*/  STS [UR4+0x38694], R26 ;  /* 0x0386941aff007988 */ /* 0x000fe80008000804 */
[----:B------:R-:W-:Y:S01]  /*af20*/  STS [UR4+0x386b0], RZ ;  /* 0x0386b0ffff007988 */ /* 0x000fe20008000804 */
[----:B--2---:R-:W-:-:S02]  /*af30*/  SHF.L.U64.HI R7, R6, 0x1, R7 ;  /* 0x0000000106077819 */ /* 0x004fc40000010207 */
[C---:B----4-:R-:W-:Y:S01]  /*af40*/  SHF.L.U64.HI R3, R4.reuse, 0x1, R5 ;  /* 0x0000000104037819 */ /* 0x050fe20000010205 */
[----:B------:R-:W-:Y:S01]  /*af50*/  IMAD.SHL.U32 R0, R4, 0x2, RZ ;  /* 0x0000000204007824 */ /* 0x000fe200078e00ff */
[----:B------:R-:W-:Y:S02]  /*af60*/  LOP3.LUT R5, R7, 0x1fffffff, RZ, 0xc0, !PT ;  /* 0x1fffffff07057812 */ /* 0x000fe400078ec0ff */
[----:B------:R-:W-:Y:S02]  /*af70*/  LOP3.LUT R3, R3, 0x1fffffff, RZ, 0xc0, !PT ;  /* 0x1fffffff03037812 */ /* 0x000fe400078ec0ff */
[----:B------:R-:W-:Y:S02]  /*af80*/  SHF.R.U32.HI R7, RZ, 0x4, R5 ;  /* 0x00000004ff077819 */ /* 0x000fe40000011605 */
[----:B------:R-:W-:Y:S02]  /*af90*/  SHF.R.U32.HI R10, RZ, 0x4, R3 ;  /* 0x00000004ff0a7819 */ /* 0x000fe40000011603 */
[----:B-1----:R-:W-:Y:S01]  /*afa0*/  LOP3.LUT R8, R8, 0xf, R7, 0xb8, !PT ;  /* 0x0000000f08087812 */ /* 0x002fe200078eb807 */
[----:B-----5:R-:W-:Y:S01]  /*afb0*/  STS.64 [UR4+0x38600], R22 ;  /* 0x03860016ff007988 */ /* 0x020fe20008000a04 */
[----:B------:R-:W-:-:S02]  /*afc0*/  LOP3.LUT R9, R9, 0xf, R10, 0xb8, !PT ;  /* 0x0000000f09097812 */ /* 0x000fc400078eb80a */
[----:B------:R-:W-:Y:S01]  /*afd0*/  LOP3.LUT R0, R0, 0xfffffffe, RZ, 0xc0, !PT ;  /* 0xfffffffe00007812 */ /* 0x000fe200078ec0ff */
[----:B------:R1:W-:Y:S03]  /*afe0*/  STS [UR4+0x3861c], R8 ;  /* 0x03861c08ff007988 */ /* 0x0003e60008000804 */
[----:B------:R-:W-:Y:S01]  /*aff0*/  SHF.R.U64 R3, R0, 0x4, R3 ;  /* 0x0000000400037819 */ /* 0x000fe20000001203 */
[----:B------:R2:W-:Y:S04]  /*b000*/  STS [UR4+0x3869c], R9 ;  /* 0x03869c09ff007988 */ /* 0x0005e80008000804 */
[----:B------:R-:W4:Y:S01]  /*b010*/  LDS R7, [UR4+0x3861c] ;  /* 0x03861c04ff077984 */ /* 0x000f220008000800 */
[----:B-1----:R-:W-:-:S03]  /*b020*/  VIADD R8, R36, 0xffffffff ;  /* 0xffffffff24087836 */ /* 0x002fc60000000000 */
[----:B------:R-:W1:Y:S01]  /*b030*/  LDS R10, [UR4+0x3869c] ;  /* 0x03869c04ff0a7984 */ /* 0x000e620008000800 */
[----:B--2---:R-:W-:Y:S02]  /*b040*/  VIADD R9, R2, 0xffffffff ;  /* 0xffffffff02097836 */ /* 0x004fe40000000000 */
[----:B------:R-:W-:Y:S01]  /*b050*/  IMAD.SHL.U32 R2, R6, 0x2, RZ ;  /* 0x0000000206027824 */ /* 0x000fe200078e00ff */
[----:B---3--:R-:W-:Y:S01]  /*b060*/  STS.64 [UR4+0x38680], R20 ;  /* 0x03868014ff007988 */ /* 0x008fe20008000a04 */
[----:B------:R-:W-:-:S03]  /*b070*/  IMAD.MOV.U32 R12, RZ, RZ, R8 ;  /* 0x000000ffff0c7224 */ /* 0x000fc600078e0008 */
[----:B------:R-:W-:Y:S01]  /*b080*/  LOP3.LUT R2, R2, 0xfffffffe, RZ, 0xc0, !PT ;  /* 0xfffffffe02027812 */ /* 0x000fe200078ec0ff */
[----:B------:R-:W-:Y:S03]  /*b090*/  STS [UR4+0x3868c], R3 ;  /* 0x03868c03ff007988 */ /* 0x000fe60008000804 */
[----:B------:R-:W-:Y:S01]  /*b0a0*/  SHF.R.U64 R5, R2, 0x4, R5 ;  /* 0x0000000402057819 */ /* 0x000fe20000001205 */
[----:B------:R-:W-:Y:S04]  /*b0b0*/  STS.128 [UR4+0x386a0], R12 ;  /* 0x0386a00cff007988 */ /* 0x000fe80008000c04 */
[----:B------:R-:W-:Y:S01]  /*b0c0*/  STS [UR4+0x3860c], R5 ;  /* 0x03860c05ff007988 */ /* 0x000fe20008000804 */
[----:B----4-:R-:W-:-:S02]  /*b0d0*/  LOP3.LUT R7, R7, 0xf0, RZ, 0xb8, !PT ;  /* 0x000000f007077812 */ /* 0x010fc400078eb8ff */
[----:B-1----:R-:W-:-:S03]  /*b0e0*/  LOP3.LUT R10, R10, 0xf0, RZ, 0xb8, !PT ;  /* 0x000000f00a0a7812 */ /* 0x002fc600078eb8ff */
[----:B------:R-:W-:Y:S04]  /*b0f0*/  STS [UR4+0x3861c], R7 ;  /* 0x03861c07ff007988 */ /* 0x000fe80008000804 */
[----:B------:R1:W-:Y:S04]  /*b100*/  STS [UR4+0x3869c], R10 ;  /* 0x03869c0aff007988 */ /* 0x0003e80008000804 */
[----:B------:R-:W2:Y:S04]  /*b110*/  LDS R25, [UR4+0x3861c] ;  /* 0x03861c04ff197984 */ /* 0x000ea80008000800 */
[----:B------:R-:W3:Y:S01]  /*b120*/  LDS R27, [UR4+0x3869c] ;  /* 0x03869c04ff1b7984 */ /* 0x000ee20008000800 */
[----:B-1----:R-:W-:-:S05]  /*b130*/  CS2R R10, SRZ ;  /* 0x00000000000a7805 */ /* 0x002fca000001ff00 */
[----:B------:R-:W-:Y:S01]  /*b140*/  STS.128 [UR4+0x38620], R8 ;  /* 0x03862008ff007988 */ /* 0x000fe20008000c04 */
[----:B--2---:R-:W-:Y:S02]  /*b150*/  LOP3.LUT R25, R25, 0xf00, RZ, 0xb8, !PT ;  /* 0x00000f0019197812 */ /* 0x004fe400078eb8ff */
[----:B---3--:R-:W-:-:S03]  /*b160*/  LOP3.LUT R27, R27, 0xf00, RZ, 0xb8, !PT ;  /* 0x00000f001b1b7812 */ /* 0x008fc600078eb8ff */
[----:B------:R-:W-:Y:S04]  /*b170*/  STS.64 [UR4+0x38618], R24 ;  /* 0x03861818ff007988 */ /* 0x000fe80008000a04 */
[----:B------:R-:W-:Y:S04]  /*b180*/  STS.64 [UR4+0x38698], R26 ;  /* 0x0386981aff007988 */ /* 0x000fe80008000a04 */
[----:B------:R-:W1:Y:S04]  /*b190*/  LDS R7, [UR4+0x3861c] ;  /* 0x03861c04ff077984 */ /* 0x000e680008000800 */
[----:B------:R-:W2:Y:S01]  /*b1a0*/  LDS R28, [UR4+0x3869c] ;  /* 0x03869c04ff1c7984 */ /* 0x000ea20008000800 */
[----:B-1----:R-:W-:-:S02]  /*b1b0*/  LOP3.LUT R0, R7, 0xf000, RZ, 0xb8, !PT ;  /* 0x0000f00007007812 */ /* 0x002fc400078eb8ff */
[----:B--2---:R-:W-:-:S03]  /*b1c0*/  LOP3.LUT R2, R28, 0xf000, RZ, 0xb8, !PT ;  /* 0x0000f0001c027812 */ /* 0x004fc600078eb8ff */
[----:B------:R1:W-:Y:S04]  /*b1d0*/  STS [UR4+0x3861c], R0 ;  /* 0x03861c00ff007988 */ /* 0x0003e80008000804 */
[----:B------:R1:W-:Y:S02]  /*b1e0*/  STS [UR4+0x3869c], R2 ;  /* 0x03869c02ff007988 */ /* 0x0003e40008000804 */
.L_x_199:
[----:B------:R-:W-:Y:S05]  /*b1f0*/  BSYNC B0 ;  /* 0x0000000000007941 */ /* 0x000fea0003800000 */
.L_x_198:
[----:B------:R-:W-:Y:S01]  /*b200*/  ELECT P0, URZ, PT ;  /* 0x00000000003f782f */ /* 0x000fe20003800000 */
[----:B------:R-:W-:Y:S01]  /*b210*/  NOP ;  /* 0x0000000000007918 */ /* 0x000fe20000000000 */
[----:B------:R-:W-:Y:S11]  /*b220*/  BSSY B0, `(.L_x_200) ;  /* 0x0000004000007945 */ /* 0x000ff60003800000 */
[----:B------:R-:W-:Y:S05]  /*b230*/  @!P0 BRA `(.L_x_201) ;  /* 0x0000000000088947 */ /* 0x000fea0003800000 */
[----:B------:R0:W-:Y:S01]  /*b240*/  UTMACMDFLUSH ;  /* 0x00000000000079b7 */ /* 0x0001e20000000000 */
[----:B------:R-:W-:-:S04]  /*b250*/  DEPBAR.LE SB0, 0x0 ;  /* 0x000080000000791a */ /* 0x000fc80000000000 */
.L_x_201:
[----:B------:R-:W-:Y:S05]  /*b260*/  BSYNC B0 ;  /* 0x0000000000007941 */ /* 0x000fea0003800000 */
.L_x_200:
[----:B------:R-:W-:Y:S01]  /*b270*/  UMOV UR4, 0x400 ;  /* 0x0000040000047882 */ /* 0x000fe20000000000 */
[----:B---3--:R-:W-:Y:S01]  /*b280*/  IMAD.SHL.U32 R37, R37, 0x4, RZ ;  /* 0x0000000425257824 */ /* 0x008fe200078e00ff */
[----:B------:R-:W-:Y:S01]  /*b290*/  ULEA UR18, UR42, UR4, 0x18 ;  /* 0x000000042a127291 */ /* 0x000fe2000f8ec03f */
[----:B------:R-:W-:-:S03]  /*b2a0*/  ULDC UR14, c[0x0][0x884] ;  /* 0x00022100000e7ab9 */ /* 0x000fc60000000800 */
[----:B------:R-:W-:Y:S01]  /*b2b0*/  UIADD3 UR20, UR18, 0x38600, URZ ;  /* 0x0003860012147890 */ /* 0x000fe2000fffe03f */
[----:B------:R-:W-:Y:S01]  /*b2c0*/  IADD3 R4, P0, R37, UR12, RZ ;  /* 0x0000000c25047c10 */ /* 0x000fe2000ff1e0ff */
[----:B------:R-:W-:Y:S01]  /*b2d0*/  UIMAD.WIDE UR14, UR14, 0x80, UR12 ;  /* 0x000000800e0e78a5 */ /* 0x000fe2000f8e020c */
[----:B------:R-:W-:-:S03]  /*b2e0*/  IMAD.MOV.U32 R6, RZ, RZ, 0x1 ;  /* 0x00000001ff067424 */ /* 0x000fc600078e00ff */
[----:B------:R-:W-:Y:S02]  /*b2f0*/  IMAD.X R5, RZ, RZ, UR13, P0 ;  /* 0x0000000dff057e24 */ /* 0x000fe400080e06ff */
[----:B-1----:R-:W-:Y:S01]  /*b300*/  IADD3 R2, P1, R37, UR14, RZ ;  /* 0x0000000e25027c10 */ /* 0x002fe2000ff3e0ff */
[----:B------:R-:W1:Y:S04]  /*b310*/  LDS R7, [R37+UR20] ;  /* 0x0000001425077984 */ /* 0x000e680008000800 */
[----:B------:R-:W2:Y:S01]  /*b320*/  LDS R9, [R37+UR20+0x80] ;  /* 0x0000801425097984 */ /* 0x000ea20008000800 */
[----:B------:R-:W-:Y:S01]  /*b330*/  IMAD.X R3, RZ, RZ, UR15, P1 ;  /* 0x0000000fff037e24 */ /* 0x000fe200088e06ff */
[----:B------:R-:W-:Y:S01]  /*b340*/  MOV R8, 0x1 ;  /* 0x0000000100087802 */ /* 0x000fe20000000f00 */
[----:B------:R-:W-:Y:S01]  /*b350*/  BSSY B0, `(.L_x_202) ;  /* 0x00000ef000007945 */ /* 0x000fe20003800000 */
[----:B------:R-:W-:Y:S01]  /*b360*/  USHF.L.U32 UR4, UR42, 0x6, URZ ;  /* 0x000000062a047899 */ /* 0x000fe2000800063f */
[----:B------:R-:W-:Y:S01]  /*b370*/  IMAD.MOV.U32 R0, RZ, RZ, RZ ;  /* 0x000000ffff007224 */ /* 0x000fe200078e00ff */
[----:B------:R-:W-:Y:S01]  /*b380*/  USHF.L.U32 UR5, UR42, 0xc, URZ ;  /* 0x0000000c2a057899 */ /* 0x000fe2000800063f */
[----:B------:R-:W-:-:S02]  /*b390*/  IMAD.MOV.U32 R20, RZ, RZ, 0x1 ;  /* 0x00000001ff147424 */ /* 0x000fc400078e00ff */
[----:B------:R-:W-:Y:S02]  /*b3a0*/  IMAD.MOV.U32 R21, RZ, RZ, RZ ;  /* 0x000000ffff157224 */ /* 0x000fe400078e00ff */
[----:B------:R-:W-:Y:S01]  /*b3b0*/  IMAD.MOV.U32 R22, RZ, RZ, RZ ;  /* 0x000000ffff167224 */ /* 0x000fe200078e00ff */
[----:B------:R-:W-:Y:S02]  /*b3c0*/  ULOP3.LUT UR22, UR54, 0x1, URZ, 0xfc, !UPT ;  /* 0x0000000136167892 */ /* 0x000fe4000f8efc3f */
[----:B------:R-:W-:Y:S02]  /*b3d0*/  ULOP3.LUT UR19, UR53, 0x2, URZ, 0xfc, !UPT ;  /* 0x0000000235137892 */ /* 0x000fe4000f8efc3f */
[----:B------:R-:W-:Y:S02]  /*b3e0*/  ULOP3.LUT UR16, UR4, 0x40, URZ, 0xc0, !UPT ;  /* 0x0000004004107892 */ /* 0x000fe4000f8ec03f */
[----:B------:R-:W-:Y:S02]  /*b3f0*/  ULOP3.LUT UR17, UR5, 0x1000, URZ, 0xc0, !UPT ;  /* 0x0000100005117892 */ /* 0x000fe4000f8ec03f */
[----:B------:R-:W-:Y:S01]  /*b400*/  UIADD3 UR21, UR18, 0x38680, URZ ;  /* 0x0003868012157890 */ /* 0x000fe2000fffe03f */
[----:B-1----:R-:W5:Y:S04]  /*b410*/  ATOMG.E.EXCH.STRONG.GPU PT, RZ, [R4], R7 ;  /* 0x0000000704ff73a8 */ /* 0x002f6800041ee100 */
[----:B--2---:R1:W5:Y:S02]  /*b420*/  ATOMG.E.EXCH.STRONG.GPU PT, RZ, [R2], R9 ;  /* 0x0000000902ff73a8 */ /* 0x00436400041ee100 */
[----:B-1----:R-:W-:-:S02]  /*b430*/  PRMT R2, R6, 0x7610, R2 ;  /* 0x0000761006027816 */ /* 0x002fc40000000002 */
[----:B------:R-:W-:-:S07]  /*b440*/  PRMT R3, R8, 0x7610, R3 ;  /* 0x0000761008037816 */ /* 0x000fce0000000003 */
.L_x_221:
[----:B------:R-:W-:Y:S01]  /*b450*/  LOP3.LUT P0, RZ, R3, 0xff, RZ, 0xc0, !PT ;  /* 0x000000ff03ff7812 */ /* 0x000fe2000780c0ff */
[----:B-----5:R-:W-:Y:S01]  /*b460*/  VIADD R4, R36, 0x3f ;  /* 0x0000003f24047836 */ /* 0x020fe20000000000 */
[----:B------:R-:W-:Y:S05]  /*b470*/  YIELD ;  /* 0x0000000000007946 */ /* 0x000fea0003800000 */
[----:B------:R-:W-:Y:S01]  /*b480*/  SHF.R.S32.HI R5, RZ, 0x1f, R4 ;  /* 0x0000001fff057819 */ /* 0x000fe20000011404 */
[----:B------:R-:W-:Y:S03]  /*b490*/  BSSY B1, `(.L_x_203) ;  /* 0x0000008000017945 */ /* 0x000fe60003800000 */
[----:B------:R-:W-:-:S02]  /*b4a0*/  LEA.HI R5, R5, R4, RZ, 0x6 ;  /* 0x0000000405057211 */ /* 0x000fc400078f30ff */
[----:B------:R-:W-:Y:S05]  /*b4b0*/  @!P0 BRA `(.L_x_204) ;  /* 0x0000000000148947 */ /* 0x000fea0003800000 */
[----:B------:R-:W-:-:S04]  /*b4c0*/  DEPBAR {5,4,3,2,1,0} ;  /* 0x0000003f0000791a */ /* 0x000fc80000000000 */
[----:B------:R1:W-:Y:S01]  /*b4d0*/  UTMACCTL.IV [UR12] ;  /* 0x000000000c0079b9 */ /* 0x0003e20008000000 */
[----:B------:R-:W-:-:S04]  /*b4e0*/  DEPBAR {5,4,3,2,1,0} ;  /* 0x0000003f0000791a */ /* 0x000fc80000000000 */
[----:B------:R1:W-:Y:S02]  /*b4f0*/  UTMACCTL.IV [UR14] ;  /* 0x000000000e0079b9 */ /* 0x0003e40008000000 */
[----:B-1----:R-:W-:Y:S01]  /*b500*/  NOP ;  /* 0x0000000000007918 */ /* 0x002fe20000000000 */
.L_x_204:
[----:B------:R-:W-:Y:S05]  /*b510*/  BSYNC B1 ;  /* 0x0000000000017941 */ /* 0x000fea0003800000 */
.L_x_203:
[----:B------:R-:W-:Y:S01]  /*b520*/  UMOV UR4, 0xffffffff ;  /* 0xffffffff00047882 */ /* 0x000fe20000000000 */
[----:B------:R-:W-:Y:S02]  /*b530*/  SHF.R.S32.HI R7, RZ, 0x6, R5 ;  /* 0x00000006ff077819 */ /* 0x000fe40000011405 */
[----:B------:R-:W-:Y:S05]  /*b540*/  BRA.DIV UR4, `(.L_x_205) ;  /* 0x0000003e04207947 */ /* 0x000fea000b800000 */
[----:B-----5:R-:W-:-:S13]  /*b550*/  ELECT P6, URZ, PT ;  /* 0x00000000003f782f */ /* 0x020fda00038c0000 */
.L_x_293:
[----:B------:R-:W-:Y:S01]  /*b560*/  ISETP.LT.OR P6, PT, R36, 0x1, !P6 ;  /* 0x000000012400780c */ /* 0x000fe200077c1670 */
[----:B------:R-:W-:-:S12]  /*b570*/  BSSY B1, `(.L_x_206) ;  /* 0x000002f000017945 */ /* 0x000fd80003800000 */
[----:B------:R-:W-:Y:S05]  /*b580*/  @P6 BRA `(.L_x_207) ;  /* 0x0000000000b46947 */ /* 0x000fea0003800000 */
[----:B------:R-:W-:Y:S01]  /*b590*/  LEA R17, R17, UR16, 0x7 ;  /* 0x0000001011117c11 */ /* 0x000fe2000f8e38ff */
[----:B------:R-:W-:Y:S02]  /*b5a0*/  IMAD.SHL.U32 R16, R16, 0x100, RZ ;  /* 0x0000010010107824 */ /* 0x000fe400078e00ff */
[----:B------:R-:W-:Y:S02]  /*b5b0*/  VIADD R9, R7, 0x1 ;  /* 0x0000000107097836 */ /* 0x000fe40000000000 */
[----:B------:R-:W-:Y:S02]  /*b5c0*/  IMAD.MOV.U32 R10, RZ, RZ, RZ ;  /* 0x000000ffff0a7224 */ /* 0x000fe400078e00ff */
[----:B------:R-:W-:Y:S02]  /*b5d0*/  IMAD.MOV.U32 R3, RZ, RZ, R20 ;  /* 0x000000ffff037224 */ /* 0x000fe400078e0014 */
[----:B------:R-:W-:-:S07]  /*b5e0*/  IMAD.MOV.U32 R4, RZ, RZ, R0 ;  /* 0x000000ffff047224 */ /* 0x000fce00078e0000 */
.L_x_210:
[----:B-1----:R-:W-:Y:S01]  /*b5f0*/  LEA R8, R4, UR18, 0x3 ;  /* 0x0000001204087c11 */ /* 0x002fe2000f8e18ff */
[----:B------:R-:W-:Y:S05]  /*b600*/  YIELD ;  /* 0x0000000000007946 */ /* 0x000fea0003800000 */
[----:B------:R-:W-:Y:S02]  /*b610*/  SHF.L.U32 R5, R3, 0x1f, RZ ;  /* 0x0000001f03057819 */ /* 0x000fe400000006ff */
[----:B------:R-:W-:Y:S02]  /*b620*/  LOP3.LUT P1, RZ, R19, 0x7f, RZ, 0xc0, !PT ;  /* 0x0000007f13ff7812 */ /* 0x000fe4000782c0ff */
[----:B------:R-:W1:Y:S11]  /*b630*/  SYNCS.PHASECHK.TRANS64.TRYWAIT P0, [R8+URZ+0x384a0], R5 ;  /* 0x0384a005080075a7 */ /* 0x000e76000800017f */
[----:B------:R-:W2:Y:S01]  /*b640*/  @!P1 LDC R6, c[0x0][0x500] ;  /* 0x00014000ff069b82 */ /* 0x000ea20000000800 */
[----:B-1----:R-:W-:Y:S05]  /*b650*/  @!P0 BRA `(.L_x_208) ;  /* 0x0000003800fc8947 */ /* 0x002fea0003800000 */
.L_x_294:
[----:B------:R-:W-:Y:S01]  /*b660*/  UPRMT UR4, UR19, 0x9910, URZ ;  /* 0x0000991013047896 */ /* 0x000fe2000800003f */
[----:B--2---:R2:W-:Y:S03]  /*b670*/  @!P1 SYNCS.ARRIVE.TRANS64 RZ, [R8+URZ+0x38480], R6 ;  /* 0x0384800608ff99a7 */ /* 0x0045e6000800003f */
[----:B------:R-:W-:-:S06]  /*b680*/  UISETP.NE.AND UP0, UPT, UR4, 0x2, UPT ;  /* 0x000000020400788c */ /* 0x000fcc000bf05270 */
[----:B------:R-:W-:-:S13]  /*b690*/  PLOP3.LUT P0, PT, PT, PT, UP0, 0x80, 0x0 ;  /* 0x000000000000781c */ /* 0x000fda0003f0f008 */
[----:B--2---:R-:W-:Y:S05]  /*b6a0*/  @P0 BRA `(.L_x_209) ;  /* 0x0000000000040947 */ /* 0x004fea0003800000 */
[----:B------:R-:W-:Y:S01]  /*b6b0*/  BPT.TRAP 0x1 ;  /* 0x000000040000795c */ /* 0x000fe20000300000 */
.L_x_209:
[----:B------:R-:W-:Y:S01]  /*b6c0*/  R2UR UR8, R4 ;  /* 0x00000000040872ca */ /* 0x000fe200000e0000 */
[----:B------:R-:W-:Y:S01]  /*b6d0*/  VIADD R9, R9, 0xffffffff ;  /* 0xffffffff09097836 */ /* 0x000fe20000000000 */
[----:B------:R-:W-:Y:S01]  /*b6e0*/  R2UR UR9, R8 ;  /* 0x00000000080972ca */ /* 0x000fe200000e0000 */
[----:B------:R-:W-:Y:S01]  /*b6f0*/  VIADD R4, R4, 0x1 ;  /* 0x0000000104047836 */ /* 0x000fe20000000000 */
[----:B------:R-:W-:Y:S01]  /*b700*/  R2UR UR10, R10 ;  /* 0x000000000a0a72ca */ /* 0x000fe200000e0000 */
[----:B------:R-:W-:Y:S01]  /*b710*/  UMOV UR24, 0x0 ;  /* 0x0000000000187882 */ /* 0x000fe20000000000 */
[----:B------:R-:W-:Y:S01]  /*b720*/  R2UR UR11, R16 ;  /* 0x00000000100b72ca */ /* 0x000fe200000e0000 */
[----:B------:R-:W-:Y:S01]  /*b730*/  UMOV UR25, 0x10000000 ;  /* 0x1000000000197882 */ /* 0x000fe20000000000 */
[----:B------:R-:W-:Y:S01]  /*b740*/  R2UR UR7, R17 ;  /* 0x00000000110772ca */ /* 0x000fe200000e0000 */
[----:B------:R-:W-:Y:S01]  /*b750*/  UMOV UR23, 0x30000 ;  /* 0x0003000000177882 */ /* 0x000fe20000000000 */
[----:B------:R-:W-:Y:S01]  /*b760*/  ISETP.GT.AND P1, PT, R9, 0x1, PT ;  /* 0x000000010900780c */ /* 0x000fe20003f24270 */
[----:B------:R-:W-:Y:S01]  /*b770*/  VIADD R10, R10, 0x40 ;  /* 0x000000400a0a7836 */ /* 0x000fe20000000000 */
[----:B------:R-:W-:Y:S01]  /*b780*/  ISETP.NE.AND P0, PT, R4, 0x4, PT ;  /* 0x000000040400780c */ /* 0x000fe20003f05270 */
[----:B------:R-:W-:-:S02]  /*b790*/  ULEA UR4, UR8, UR17, 0xd ;  /* 0x0000001108047291 */ /* 0x000fc4000f8e683f */
[----:B------:R-:W-:Y:S01]  /*b7a0*/  ULEA UR8, UR8, UR18, 0xf ;  /* 0x0000001208087291 */ /* 0x000fe2000f8e783f */
[----:B------:R-:W-:Y:S01]  /*b7b0*/  SEL R6, RZ, 0x1, P0 ;  /* 0x00000001ff067807 */ /* 0x000fe20000000000 */
[----:B------:R-:W-:Y:S01]  /*b7c0*/  ULEA UR4, UR4, UR18, 0x1 ;  /* 0x0000001204047291 */ /* 0x000fe2000f8e083f */
[----:B------:R-:W-:Y:S01]  /*b7d0*/  SEL R4, R4, RZ, P0 ;  /* 0x000000ff04047207 */ /* 0x000fe20000000000 */
[----:B------:R-:W-:Y:S01]  /*b7e0*/  UIADD3 UR9, UR9, 0x38480, URZ ;  /* 0x0003848009097890 */ /* 0x000fe2000fffe03f */
[----:B------:R-:W-:Y:S01]  /*b7f0*/  LOP3.LUT R3, R3, R6, RZ, 0x3c, !PT ;  /* 0x0000000603037212 */ /* 0x000fe200078e3cff */
[----:B------:R-:W-:Y:S01]  /*b800*/  UIADD3 UR4, UR4, 0x20000, URZ ;  /* 0x0002000004047890 */ /* 0x000fe2000fffe03f */
[----:B------:R-:W-:-:S04]  /*b810*/  UMOV UR6, UR10 ;  /* 0x0000000a00067c82 */ /* 0x000fc80008000000 */
[----:B------:R-:W-:Y:S02]  /*b820*/  UMOV UR5, UR9 ;  /* 0x0000000900057c82 */ /* 0x000fe40008000000 */
[----:B------:R2:W-:Y:S02]  /*b830*/  UTMALDG.2D [UR8], [UR12], desc[UR24] ;  /* 0x000018080c0075b4 */ /* 0x0005e40008009000 */
[----:B------:R2:W-:Y:S02]  /*b840*/  UTMALDG.2D.MULTICAST [UR4], [UR14], UR23, desc[UR24] ;  /* 0x000018040e0073b4 */ /* 0x0005e40008009817 */
[----:B--2---:R-:W-:Y:S05]  /*b850*/  @P1 BRA `(.L_x_210) ;  /* 0xfffffffc00641947 */ /* 0x004fea000383ffff */
.L_x_207:
[----:B------:R-:W-:Y:S05]  /*b860*/  BSYNC B1 ;  /* 0x0000000000017941 */ /* 0x000fea0003800000 */
.L_x_206:
[----:B------:R-:W-:Y:S02]  /*b870*/  IADD3 R0, R7, R0, RZ ;  /* 0x0000000007007210 */ /* 0x000fe40007ffe0ff */
[----:B------:R-:W-:Y:S02]  /*b880*/  LOP3.LUT P0, RZ, R2, 0xff, RZ, 0xc0, !PT ;  /* 0x000000ff02ff7812 */ /* 0x000fe4000780c0ff */
[----:B------:R-:W-:-:S04]  /*b890*/  SHF.R.U32.HI R2, RZ, 0x2, R0 ;  /* 0x00000002ff027819 */ /* 0x000fc80000011600 */
[----:B------:R-:W-:-:S04]  /*b8a0*/  LOP3.LUT R2, R2, 0x1, RZ, 0xc0, !PT ;  /* 0x0000000102027812 */ /* 0x000fc800078ec0ff */
[----:B------:R-:W-:Y:S01]  /*b8b0*/  ISETP.NE.U32.AND P1, PT, R2, 0x1, PT ;  /* 0x000000010200780c */ /* 0x000fe20003f25070 */
[----:B------:R-:W-:Y:S02]  /*b8c0*/  IMAD.U32 R2, RZ, RZ, UR22 ;  /* 0x00000016ff027e24 */ /* 0x000fe4000f8e00ff */
[----:B------:R-:W-:Y:S01]  /*b8d0*/  @P0 SYNCS.ARRIVE.TRANS64.A1T0 RZ, [UR18+0x38508], RZ ;  /* 0x038508ffffff09a7 */ /* 0x000fe20008100012 */
[----:B------:R-:W-:Y:S02]  /*b8e0*/  ISETP.GT.U32.AND P0, PT, R0, 0x3, PT ;  /* 0x000000030000780c */ /* 0x000fe40003f04070 */
[----:B------:R-:W-:Y:S02]  /*b8f0*/  ISETP.NE.AND P2, PT, R2, 0x3, PT ;  /* 0x000000030200780c */ /* 0x000fe40003f45270 */
[C---:B------:R-:W-:Y:S02]  /*b900*/  ISETP.LT.U32.AND P0, PT, R7.reuse, 0x4, P0 ;  /* 0x000000040700780c */ /* 0x040fe40000701070 */
[----:B------:R-:W-:-:S02]  /*b910*/  ISETP.GT.U32.AND P1, PT, R7, 0x3, !P1 ;  /* 0x000000030700780c */ /* 0x000fc40004f24070 */
[----:B------:R-:W-:Y:S02]  /*b920*/  SEL R3, RZ, 0x1, !P0 ;  /* 0x00000001ff037807 */ /* 0x000fe40004000000 */
[----:B------:R-:W-:Y:S02]  /*b930*/  SEL R2, RZ, 0x1, !P1 ;  /* 0x00000001ff027807 */ /* 0x000fe40004800000 */
[----:B------:R-:W-:Y:S02]  /*b940*/  LOP3.LUT R0, R0, 0x3, RZ, 0xc0, !PT ;  /* 0x0000000300007812 */ /* 0x000fe400078ec0ff */
[----:B------:R-:W-:Y:S01]  /*b950*/  LOP3.LUT R20, R2, R20, R3, 0x96, !PT ;  /* 0x0000001402147212 */ /* 0x000fe200078e9603 */
[----:B------:R-:W-:Y:S06]  /*b960*/  @!P2 BRA `(.L_x_211) ;  /* 0x000000000004a947 */ /* 0x000fec0003800000 */
[----:B------:R-:W-:Y:S01]  /*b970*/  BPT.TRAP 0x1 ;  /* 0x000000040000795c */ /* 0x000fe20000300000 */
.L_x_211:
[C---:B------:R-:W-:Y:S01]  /*b980*/  LEA R3, R21.reuse, UR18, 0x3 ;  /* 0x0000001215037c11 */ /* 0x040fe2000f8e18ff */
[----:B------:R-:W-:Y:S01]  /*b990*/  BSSY B1, `(.L_x_212) ;  /* 0x0000005000017945 */ /* 0x000fe20003800000 */
[----:B------:R-:W-:Y:S02]  /*b9a0*/  SHF.L.U32 R2, R22, 0x1f, RZ ;  /* 0x0000001f16027819 */ /* 0x000fe400000006ff */
[----:B------:R-:W-:Y:S02]  /*b9b0*/  LEA R4, R21, UR18, 0x4 ;  /* 0x0000001215047c11 */ /* 0x000fe4000f8e20ff */
[----:B------:R-:W2:Y:S02]  /*b9c0*/  SYNCS.PHASECHK.TRANS64.TRYWAIT P0, [R3+URZ+0x38400], R2 ;  /* 0x03840002030075a7 */ /* 0x000ea4000800017f */
[----:B--2---:R-:W-:Y:S05]  /*b9d0*/  @!P0 BRA `(.L_x_213) ;  /* 0x0000003800308947 */ /* 0x004fea0003800000 */
.L_x_295:
[----:B------:R-:W-:Y:S05]  /*b9e0*/  BSYNC B1 ;  /* 0x0000000000017941 */ /* 0x000fea0003800000 */
.L_x_212:
[----:B-1----:R-:W1:Y:S01]  /*b9f0*/  LDS.128 R4, [R4+0x38510] ;  /* 0x0385100004047984 */ /* 0x002e620000000c00 */
[----:B------:R-:W-:Y:S01]  /*ba00*/  @!PT LDS RZ, [RZ] ;  /* 0x00000000fffff984 */ /* 0x000fe20000000800 */
[----:B------:R-:W-:Y:S01]  /*ba10*/  @!PT LDS RZ, [RZ] ;  /* 0x00000000fffff984 */ /* 0x000fe20000000800 */
[----:B------:R-:W-:Y:S01]  /*ba20*/  @!PT LDS RZ, [RZ] ;  /* 0x00000000fffff984 */ /* 0x000fe20000000800 */
[----:B------:R-:W-:Y:S01]  /*ba30*/  @!PT LDS RZ, [RZ] ;  /* 0x00000000fffff984 */ /* 0x000fe20000000800 */
[----:B------:R3:W-:Y:S06]  /*ba40*/  MEMBAR.ALL.CTA ;  /* 0x0000000000007992 */ /* 0x0007ec0000008000 */
[----:B---3--:R-:W3:Y:S01]  /*ba50*/  FENCE.VIEW.ASYNC.S ;  /* 0x00000000000073c6 */ /* 0x008ee20000000000 */
[----:B-1----:R-:W-:Y:S02]  /*ba60*/  IMAD.MOV.U32 R17, RZ, RZ, R5 ;  /* 0x000000ffff117224 */ /* 0x002fe400078e0005 */
[----:B------:R-:W-:Y:S01]  /*ba70*/  IMAD.MOV.U32 R16, RZ, RZ, R4 ;  /* 0x000000ffff107224 */ /* 0x000fe200078e0004 */
[----:B---3--:R-:W-:Y:S06]  /*ba80*/  @!P2 BRA `(.L_x_214) ;  /* 0x000000000004a947 */ /* 0x008fec0003800000 */
[----:B------:R-:W-:Y:S01]  /*ba90*/  BPT.TRAP 0x1 ;  /* 0x000000040000795c */ /* 0x000fe20000300000 */
.L_x_214:
[----:B------:R-:W1:Y:S01]  /*baa0*/  S2R R5, SR_CgaCtaId ;  /* 0x0000000000057919 */ /* 0x000e620000008800 */
[----:B------:R-:W-:Y:S01]  /*bab0*/  ISETP.NE.AND P0, PT, R7, RZ, PT ;  /* 0x000000ff0700720c */ /* 0x000fe20003f05270 */
[----:B--2---:R-:W-:Y:S01]  /*bac0*/  VIADD R2, R3, 0x38440 ;  /* 0x0003844003027836 */ /* 0x004fe20000000000 */
[CC--:B------:R-:W-:Y:S02]  /*bad0*/  ISETP.NE.AND P1, PT, R6.reuse, R18.reuse, PT ;  /* 0x000000120600720c */ /* 0x0c0fe40003f25270 */
[----:B------:R-:W-:Y:S02]  /*bae0*/  ISETP.EQ.OR P0, PT, R6, R18, !P0 ;  /* 0x000000120600720c */ /* 0x000fe40004702670 */
[----:B-1----:R-:W-:-:S04]  /*baf0*/  PRMT R2, R5, 0x654, R2 ;  /* 0x0000065405027816 */ /* 0x002fc80000000002 */
[----:B------:R1:W-:Y:S07]  /*bb00*/  SYNCS.ARRIVE.TRANS64.RED.A1T0 RZ, [R2+URZ], RZ ;  /* 0x000000ff02ff79a7 */ /* 0x0003ee000810043f */
[----:B------:R-:W-:Y:S05]  /*bb10*/  @P0 BRA `(.L_x_215) ;  /* 0x0000000400a40947 */ /* 0x000fea0003800000 */
[----:B-1----:R-:W1:Y:S02]  /*bb20*/  LDC.64 R2, c[0x0][0x290] ;  /* 0x0000a400ff027b82 */ /* 0x002e640000000a00 */
[----:B-1----:R-:W-:-:S05]  /*bb30*/  IMAD.WIDE R2, R6, 0xc, R2 ;  /* 0x0000000c06027825 */ /* 0x002fca00078e0202 */
[----:B------:R1:W5:Y:S01]  /*bb40*/  LDG.E R36, desc[UR58][R2.64+0x8] ;  /* 0x0000083a02247981 */ /* 0x000362000c1e1900 */
[----:B------:R-:W-:-:S03]  /*bb50*/  UMOV UR4, 0xffffffff ;  /* 0xffffffff00047882 */ /* 0x000fc60000000000 */
[----:B------:R-:W-:Y:S05]  /*bb60*/  BRA.DIV UR4, `(.L_x_216) ;  /* 0x0000003604e07947 */ /* 0x000fea000b800000 */
[----:B------:R-:W-:-:S13]  /*bb70*/  ELECT P6, URZ, PT ;  /* 0x00000000003f782f */ /* 0x000fda00038c0000 */
.L_x_298:
[----:B------:R-:W-:Y:S04]  /*bb80*/  BSSY B1, `(.L_x_217) ;  /* 0x000004f000017945 */ /* 0x000fe80003800000 */
[----:B------:R-:W-:Y:S05]  /*bb90*/  @!P6 BRA `(.L_x_218) ;  /* 0x000000040034e947 */ /* 0x000fea0003800000 */
[C---:B------:R-:W-:Y:S01]  /*bba0*/  IMAD.SHL.U32 R4, R6.reuse, 0x8, RZ ;  /* 0x0000000806047824 */ /* 0x040fe200078e00ff */
[----:B------:R-:W-:Y:S01]  /*bbb0*/  SHF.R.S32.HI R5, RZ, 0x1f, R6 ;  /* 0x0000001fff057819 */ /* 0x000fe20000011406 */
[----:B------:R-:W-:Y:S01]  /*bbc0*/  ULDC.64 UR4, c[0x0][0x510] ;  /* 0x0001440000047ab9 */ /* 0x000fe20000000a00 */
[----:B------:R-:W-:Y:S01]  /*bbd0*/  ULDC.64 UR6, c[0x0][0x520] ;  /* 0x0001480000067ab9 */ /* 0x000fe20000000a00 */
[----:B------:R-:W2:Y:S01]  /*bbe0*/  LDG.E R15, desc[UR58][R2.64] ;  /* 0x0000003a020f7981 */ /* 0x000ea2000c1e1900 */
[----:B------:R-:W-:Y:S02]  /*bbf0*/  SHF.L.U64.HI R5, R6, 0x3, R5 ;  /* 0x0000000306057819 */ /* 0x000fe40000010205 */
[C---:B------:R-:W-:Y:S02]  /*bc00*/  IADD3 R12, P0, R4.reuse, UR4, RZ ;  /* 0x00000004040c7c10 */ /* 0x040fe4000ff1e0ff */
[----:B------:R-:W-:Y:S02]  /*bc10*/  IADD3 R10, P2, R4, UR6, RZ ;  /* 0x00000006040a7c10 */ /* 0x000fe4000ff5e0ff */
[C---:B------:R-:W-:Y:S01]  /*bc20*/  IADD3.X R13, R5.reuse, UR5, RZ, P0, !PT ;  /* 0x00000005050d7c10 */ /* 0x040fe200087fe4ff */
[----:B------:R-:W-:Y:S01]  /*bc30*/  ULDC.64 UR4, c[0x0][0x518] ;  /* 0x0001460000047ab9 */ /* 0x000fe20000000a00 */
[----:B------:R-:W-:-:S04]  /*bc40*/  IADD3.X R11, R5, UR7, RZ, P2, !PT ;  /* 0x00000007050b7c10 */ /* 0x000fc800097fe4ff */
[----:B------:R-:W3:Y:S04]  /*bc50*/  LDG.E.64 R12, desc[UR58][R12.64] ;  /* 0x0000003a0c0c7981 */ /* 0x000ee8000c1e1b00 */
[----:B------:R-:W4:Y:S01]  /*bc60*/  LDG.E.64 R10, desc[UR58][R10.64] ;  /* 0x0000003a0a0a7981 */ /* 0x000f22000c1e1b00 */
[----:B------:R-:W-:-:S04]  /*bc70*/  IADD3 R8, P0, R4, UR4, RZ ;  /* 0x0000000404087c10 */ /* 0x000fc8000ff1e0ff */
[----:B------:R-:W-:Y:S01]  /*bc80*/  IADD3.X R9, R5, UR5, RZ, P0, !PT ;  /* 0x0000000505097c10 */ /* 0x000fe200087fe4ff */
[----:B------:R-:W-:-:S05]  /*bc90*/  ULDC.64 UR4, c[0x0][0x528] ;  /* 0x00014a0000047ab9 */ /* 0x000fca0000000a00 */
[----:B------:R-:W2:Y:S01]  /*bca0*/  LDG.E.64 R8, desc[UR58][R8.64] ;  /* 0x0000003a08087981 */ /* 0x000ea2000c1e1b00 */
[----:B------:R-:W-:-:S04]  /*bcb0*/  IADD3 R4, P0, R4, UR4, RZ ;  /* 0x0000000404047c10 */ /* 0x000fc8000ff1e0ff */
[----:B------:R-:W-:-:S06]  /*bcc0*/  IADD3.X R5, R5, UR5, RZ, P0, !PT ;  /* 0x0000000505057c10 */ /* 0x000fcc00087fe4ff */
[----:B------:R-:W2:Y:S04]  /*bcd0*/  LDG.E.64 R4, desc[UR58][R4.64] ;  /* 0x0000003a04047981 */ /* 0x000ea8000c1e1b00 */
[----:B---3--:R-:W-:Y:S04]  /*bce0*/  STS.64 [UR20], R12 ;  /* 0x0000000cff007988 */ /* 0x008fe80008000a14 */
[----:B----4-:R-:W-:Y:S04]  /*bcf0*/  STS.64 [UR21], R10 ;  /* 0x0000000aff007988 */ /* 0x010fe80008000a15 */
[----:B------:R-:W3:Y:S01]  /*bd00*/  LDS R14, [UR20+0x1c] ;  /* 0x00001c14ff0e7984 */ /* 0x000ee20008000800 */
[----:B--2---:R-:W-:-:S04]  /*bd10*/  SHF.L.U64.HI R24, R8, 0x1, R9 ;  /* 0x0000000108187819 */ /* 0x004fc80000010209 */
[----:B------:R-:W-:-:S04]  /*bd20*/  LOP3.LUT R24, R24, 0x1fffffff, RZ, 0xc0, !PT ;  /* 0x1fffffff18187812 */ /* 0x000fc800078ec0ff */
[----:B------:R-:W-:-:S04]  /*bd30*/  SHF.R.U32.HI R9, RZ, 0x4, R24 ;  /* 0x00000004ff097819 */ /* 0x000fc80000011618 */
[----:B---3--:R-:W-:Y:S02]  /*bd40*/  LOP3.LUT R9, R14, 0xf, R9, 0xb8, !PT ;  /* 0x0000000f0e097812 */ /* 0x008fe400078eb809 */
[----:B------:R1:W2:Y:S04]  /*bd50*/  LDG.E R14, desc[UR58][R2.64+0x4] ;  /* 0x0000043a020e7981 */ /* 0x0002a8000c1e1900 */
[----:B------:R-:W-:Y:S04]  /*bd60*/  STS [UR20+0x1c], R9 ;  /* 0x00001c09ff007988 */ /* 0x000fe80008000814 */
[----:B------:R-:W3:Y:S02]  /*bd70*/  LDS R18, [UR20+0x1c] ;  /* 0x00001c14ff127984 */ /* 0x000ee40008000800 */
[----:B---3--:R-:W-:-:S05]  /*bd80*/  LOP3.LUT R18, R18, 0xf0, RZ, 0xb8, !PT ;  /* 0x000000f012127812 */ /* 0x008fca00078eb8ff */
[----:B------:R-:W-:Y:S04]  /*bd90*/  STS [UR20+0x1c], R18 ;  /* 0x00001c12ff007988 */ /* 0x000fe80008000814 */
[----:B------:R-:W3:Y:S01]  /*bda0*/  LDS R13, [UR20+0x1c] ;  /* 0x00001c14ff0d7984 */ /* 0x000ee20008000800 */
[----:B------:R-:W-:-:S05]  /*bdb0*/  IMAD.U32 R12, RZ, RZ, UR20 ;  /* 0x00000014ff0c7e24 */ /* 0x000fca000f8e00ff */
[----:B------:R-:W-:Y:S02]  /*bdc0*/  SHF.R.U64 R12, R12, 0x4, RZ ;  /* 0x000000040c0c7819 */ /* 0x000fe400000012ff */
[----:B---3--:R-:W-:-:S05]  /*bdd0*/  LOP3.LUT R13, R13, 0xf00, RZ, 0xb8, !PT ;  /* 0x00000f000d0d7812 */ /* 0x008fca00078eb8ff */
[----:B------:R-:W-:Y:S04]  /*bde0*/  STS.64 [UR20+0x18], R12 ;  /* 0x0000180cff007988 */ /* 0x000fe80008000a14 */
[----:B------:R-:W1:Y:S01]  /*bdf0*/  LDS R25, [UR20+0x1c] ;  /* 0x00001c14ff197984 */ /* 0x000e620008000800 */
[----:B------:R-:W-:Y:S01]  /*be00*/  IMAD.SHL.U32 R23, R8, 0x2, RZ ;  /* 0x0000000208177824 */ /* 0x000fe200078e00ff */
[----:B------:R-:W-:-:S04]  /*be10*/  CS2R R10, SRZ ;  /* 0x00000000000a7805 */ /* 0x000fc8000001ff00 */
[----:B------:R-:W-:Y:S01]  /*be20*/  LOP3.LUT R23, R23, 0xfffffffe, RZ, 0xc0, !PT ;  /* 0xfffffffe17177812 */ /* 0x000fe200078ec0ff */
[----:B-----5:R-:W-:Y:S02]  /*be30*/  VIADD R8, R36, 0xffffffff ;  /* 0xffffffff24087836 */ /* 0x020fe40000000000 */
[----:B------:R-:W-:Y:S01]  /*be40*/  VIADD R9, R15, 0xffffffff ;  /* 0xffffffff0f097836 */ /* 0x000fe20000000000 */
[----:B------:R-:W-:Y:S01]  /*be50*/  SHF.R.U64 R23, R23, 0x4, R24 ;  /* 0x0000000417177819 */ /* 0x000fe20000001218 */
[----:B------:R-:W-:Y:S04]  /*be60*/  STS [UR20+0x10], R12 ;  /* 0x0000100cff007988 */ /* 0x000fe80008000814 */
[----:B------:R-:W-:Y:S04]  /*be70*/  STS [UR20+0x14], R12 ;  /* 0x0000140cff007988 */ /* 0x000fe80008000814 */
[----:B------:R-:W-:Y:S04]  /*be80*/  STS.128 [UR20+0x20], R8 ;  /* 0x00002008ff007988 */ /* 0x000fe80008000c14 */
[----:B------:R-:W-:Y:S04]  /*be90*/  STS [UR20+0xc], R23 ;  /* 0x00000c17ff007988 */ /* 0x000fe80008000814 */
[----:B------:R-:W-:Y:S01]  /*bea0*/  STS [UR20+0x30], RZ ;  /* 0x000030ffff007988 */ /* 0x000fe20008000814 */
[----:B-1----:R-:W-:-:S05]  /*beb0*/  LOP3.LUT R2, R25, 0xf000, RZ, 0xb8, !PT ;  /* 0x0000f00019027812 */ /* 0x002fca00078eb8ff */
[----:B------:R-:W-:Y:S04]  /*bec0*/  STS [UR20+0x1c], R2 ;  /* 0x00001c02ff007988 */ /* 0x000fe80008000814 */
[----:B------:R-:W1:Y:S01]  /*bed0*/  LDS R3, [UR21+0x1c] ;  /* 0x00001c15ff037984 */ /* 0x000e620008000800 */
[----:B------:R-:W-:-:S04]  /*bee0*/  SHF.L.U64.HI R24, R4, 0x1, R5 ;  /* 0x0000000104187819 */ /* 0x000fc80000010205 */
[----:B------:R-:W-:-:S04]  /*bef0*/  LOP3.LUT R24, R24, 0x1fffffff, RZ, 0xc0, !PT ;  /* 0x1fffffff18187812 */ /* 0x000fc800078ec0ff */
[----:B------:R-:W-:-:S04]  /*bf00*/  SHF.R.U32.HI R18, RZ, 0x4, R24 ;  /* 0x00000004ff127819 */ /* 0x000fc80000011618 */
[----:B-1----:R-:W-:-:S05]  /*bf10*/  LOP3.LUT R5, R3, 0xf, R18, 0xb8, !PT ;  /* 0x0000000f03057812 */ /* 0x002fca00078eb812 */
[----:B------:R-:W-:Y:S04]  /*bf20*/  STS [UR21+0x1c], R5 ;  /* 0x00001c05ff007988 */ /* 0x000fe80008000815 */
[----:B------:R-:W1:Y:S02]  /*bf30*/  LDS R3, [UR21+0x1c] ;  /* 0x00001c15ff037984 */ /* 0x000e640008000800 */
[----:B-1----:R-:W-:-:S05]  /*bf40*/  LOP3.LUT R9, R3, 0xf0, RZ, 0xb8, !PT ;  /* 0x000000f003097812 */ /* 0x002fca00078eb8ff */
[----:B------:R-:W-:Y:S04]  /*bf50*/  STS [UR21+0x1c], R9 ;  /* 0x00001c09ff007988 */ /* 0x000fe80008000815 */
[----:B------:R-:W1:Y:S01]  /*bf60*/  LDS R3, [UR21+0x1c] ;  /* 0x00001c15ff037984 */ /* 0x000e620008000800 */
[----:B------:R-:W-:-:S05]  /*bf70*/  IMAD.U32 R2, RZ, RZ, UR21 ;  /* 0x00000015ff027e24 */ /* 0x000fca000f8e00ff */
[----:B------:R-:W-:Y:S02]  /*bf80*/  SHF.R.U64 R2, R2, 0x4, RZ ;  /* 0x0000000402027819 */ /* 0x000fe400000012ff */
[----:B-1----:R-:W-:-:S05]  /*bf90*/  LOP3.LUT R3, R3, 0xf00, RZ, 0xb8, !PT ;  /* 0x00000f0003037812 */ /* 0x002fca00078eb8ff */
[----:B------:R-:W-:Y:S04]  /*bfa0*/  STS.64 [UR21+0x18], R2 ;  /* 0x00001802ff007988 */ /* 0x000fe80008000a15 */
[----:B------:R-:W1:Y:S01]  /*bfb0*/  LDS R12, [UR21+0x1c] ;  /* 0x00001c15ff0c7984 */ /* 0x000e620008000800 */
[----:B------:R-:W-:-:S05]  /*bfc0*/  IMAD.SHL.U32 R4, R4, 0x2, RZ ;  /* 0x0000000204047824 */ /* 0x000fca00078e00ff */
[----:B------:R-:W-:Y:S01]  /*bfd0*/  LOP3.LUT R5, R4, 0xfffffffe, RZ, 0xc0, !PT ;  /* 0xfffffffe04057812 */ /* 0x000fe200078ec0ff */
[----:B--2---:R-:W-:-:S03]  /*bfe0*/  VIADD R9, R14, 0xffffffff ;  /* 0xffffffff0e097836 */ /* 0x004fc60000000000 */
[----:B------:R-:W-:Y:S01]  /*bff0*/  SHF.R.U64 R5, R5, 0x4, R24 ;  /* 0x0000000405057819 */ /* 0x000fe20000001218 */
[----:B------:R2:W-:Y:S04]  /*c000*/  STS [UR21+0x10], R2 ;  /* 0x00001002ff007988 */ /* 0x0005e80008000815 */
[----:B------:R2:W-:Y:S04]  /*c010*/  STS.128 [UR21+0x20], R8 ;  /* 0x00002008ff007988 */ /* 0x0005e80008000c15 */
[----:B------:R2:W-:Y:S04]  /*c020*/  STS [UR21+0xc], R5 ;  /* 0x00000c05ff007988 */ /* 0x0005e80008000815 */
[----:B------:R2:W-:Y:S04]  /*c030*/  STS [UR21+0x14], R2 ;  /* 0x00001402ff007988 */ /* 0x0005e80008000815 */
[----:B------:R-:W-:Y:S01]  /*c040*/  STS [UR21+0x30], RZ ;  /* 0x000030ffff007988 */ /* 0x000fe20008000815 */
[----:B-1----:R-:W-:-:S05]  /*c050*/  LOP3.LUT R4, R12, 0xf000, RZ, 0xb8, !PT ;  /* 0x0000f0000c047812 */ /* 0x002fca00078eb8ff */
[----:B------:R2:W-:Y:S02]  /*c060*/  STS [UR21+0x1c], R4 ;  /* 0x00001c04ff007988 */ /* 0x0005e40008000815 */
.L_x_218:
[----:B------:R-:W-:Y:S05]  /*c070*/  BSYNC B1 ;  /* 0x0000000000017941 */ /* 0x000fea0003800000 */
.L_x_217:
[----:B------:R-:W-:-:S03]  /*c080*/  UMOV UR4, 0xffffffff ;  /* 0xffffffff00047882 */ /* 0x000fc60000000000 */
[----:B------:R-:W-:Y:S05]  /*c090*/  BRA.DIV UR4, `(.L_x_219) ;  /* 0x0000003204b47947 */ /* 0x000fea000b800000 */
[----:B------:R-:W-:Y:S01]  /*c0a0*/  ELECT P6, URZ, PT ;  /* 0x00000000003f782f */ /* 0x000fe200038c0000 */
[----:B------:R-:W-:-:S12]  /*c0b0*/  NOP ;  /* 0x0000000000007918 */ /* 0x000fd80000000000 */
.L_x_302:
[----:B-12---:R-:W1:Y:S02]  /*c0c0*/  S2R R2, SR_LANEID ;  /* 0x0000000000027919 */ /* 0x006e640000000000 */
[----:B-1----:R-:W-:-:S04]  /*c0d0*/  SHF.L.U32 R8, R2, 0x2, RZ ;  /* 0x0000000202087819 */ /* 0x002fc800000006ff */
[C---:B------:R-:W-:Y:S01]  /*c0e0*/  IADD3 R4, P0, R8.reuse, UR12, RZ ;  /* 0x0000000c08047c10 */ /* 0x040fe2000ff1e0ff */
[----:B------:R1:W2:Y:S01]  /*c0f0*/  LDS R9, [R8+UR20] ;  /* 0x0000001408097984 */ /* 0x0002a20008000800 */
[----:B------:R-:W-:-:S03]  /*c100*/  IADD3 R2, P2, R8, UR14, RZ ;  /* 0x0000000e08027c10 */ /* 0x000fc6000ff5e0ff */
[----:B------:R1:W3:Y:S01]  /*c110*/  LDS R11, [R8+UR20+0x80] ;  /* 0x00008014080b7984 */ /* 0x0002e20008000800 */
[----:B------:R-:W-:Y:S09]  /*c120*/  @!P6 BRA `(.L_x_220) ;  /* 0x000000000008e947 */ /* 0x000ff20003800000 */
[----:B------:R0:W-:Y:S01]  /*c130*/  UTMACMDFLUSH ;  /* 0x00000000000079b7 */ /* 0x0001e20000000000 */
[----:B------:R-:W-:-:S04]  /*c140*/  DEPBAR.LE SB0, 0x0 ;  /* 0x000080000000791a */ /* 0x000fc80000000000 */
.L_x_220:
[----:B------:R-:W-:Y:S01]  /*c150*/  IMAD.X R5, RZ, RZ, UR13, P0 ;  /* 0x0000000dff057e24 */ /* 0x000fe200080e06ff */
[----:B------:R-:W-:Y:S05]  /*c160*/  WARPSYNC.ALL ;  /* 0x0000000000007948 */ /* 0x000fea0003800000 */
[----:B------:R-:W-:Y:S01]  /*c170*/  IMAD.X R3, RZ, RZ, UR15, P2 ;  /* 0x0000000fff037e24 */ /* 0x000fe200090e06ff */
[----:B--2---:R2:W5:Y:S04]  /*c180*/  ATOMG.E.EXCH.STRONG.GPU PT, RZ, [R4], R9 ;  /* 0x0000000904ff73a8 */ /* 0x00456800041ee100 */
[----:B---3--:R2:W5:Y:S01]  /*c190*/  ATOMG.E.EXCH.STRONG.GPU PT, RZ, [R2], R11 ;  /* 0x0000000b02ff73a8 */ /* 0x00856200041ee100 */
[----:B------:R-:W-:-:S07]  /*c1a0*/  IMAD.MOV.U32 R18, RZ, RZ, R6 ;  /* 0x000000ffff127224 */ /* 0x000fce00078e0006 */
.L_x_215:
[----:B------:R-:W-:Y:S01]  /*c1b0*/  ISETP.NE.AND P2, PT, R7, RZ, PT ;  /* 0x000000ff0700720c */ /* 0x000fe20003f45270 */
[----:B------:R-:W-:Y:S01]  /*c1c0*/  VIADD R21, R21, 0x1 ;  /* 0x0000000115157836 */ /* 0x000fe20000000000 */
[----:B--2---:R-:W-:Y:S02]  /*c1d0*/  SEL R3, RZ, 0x1, !P1 ;  /* 0x00000001ff037807 */ /* 0x004fe40004800000 */
[----:B-1----:R-:W-:Y:S02]  /*c1e0*/  PRMT R2, RZ, 0x7610, R2 ;  /* 0x00007610ff027816 */ /* 0x002fe40000000002 */
[----:B------:R-:W-:-:S04]  /*c1f0*/  ISETP.NE.AND P0, PT, R21, 0x8, PT ;  /* 0x000000081500780c */ /* 0x000fc80003f05270 */
[----:B------:R-:W-:Y:S02]  /*c200*/  SEL R5, RZ, 0x1, P0 ;  /* 0x00000001ff057807 */ /* 0x000fe40000000000 */
[----:B------:R-:W-:Y:S02]  /*c210*/  SEL R21, R21, RZ, P0 ;  /* 0x000000ff15157207 */ /* 0x000fe40000000000 */
[----:B------:R-:W-:Y:S01]  /*c220*/  LOP3.LUT R22, R22, R5, RZ, 0x3c, !PT ;  /* 0x0000000516167212 */ /* 0x000fe200078e3cff */
[----:B------:R-:W-:Y:S06]  /*c230*/  @P2 BRA `(.L_x_221) ;  /* 0xfffffff000842947 */ /* 0x000fec000383ffff */
[----:B------:R-:W-:Y:S05]  /*c240*/  BSYNC B0 ;  /* 0x0000000000007941 */ /* 0x000fea0003800000 */
.L_x_202:
[----:B------:R-:W-:-:S03]  /*c250*/  UMOV UR4, 0xffffffff ;  /* 0xffffffff00047882 */ /* 0x000fc60000000000 */
[----:B------:R-:W-:Y:S05]  /*c260*/  BRA.DIV UR4, `(.L_x_222) ;  /* 0x0000003204707947 */ /* 0x000fea000b800000 */
[----:B-----5:R-:W-:-:S13]  /*c270*/  ELECT P6, URZ, PT ;  /* 0x00000000003f782f */ /* 0x020fda00038c0000 */
.L_x_305:
[----:B------:R-:W-:Y:S04]  /*c280*/  BSSY B0, `(.L_x_223) ;  /* 0x000002a000007945 */ /* 0x000fe80003800000 */
[----:B------:R-:W-:Y:S05]  /*c290*/  @!P6 BRA `(.L_x_224) ;  /* 0x0000000000a0e947 */ /* 0x000fea0003800000 */
[----:B------:R-:W-:-:S04]  /*c2a0*/  ULOP3.LUT UR4, UR53, 0x2, URZ, 0xfc, !UPT ;  /* 0x0000000235047892 */ /* 0x000fc8000f8efc3f */
[----:B------:R-:W-:-:S06]  /*c2b0*/  UISETP.NE.AND UP0, UPT, UR4, 0x3, UPT ;  /* 0x000000030400788c */ /* 0x000fcc000bf05270 */
[----:B------:R-:W-:-:S13]  /*c2c0*/  PLOP3.LUT P0, PT, PT, PT, UP0, 0x80, 0x0 ;  /* 0x000000000000781c */ /* 0x000fda0003f0f008 */
[----:B------:R-:W-:Y:S05]  /*c2d0*/  @!P0 BRA `(.L_x_225) ;  /* 0x0000000000048947 */ /* 0x000fea0003800000 */
[----:B------:R-:W-:Y:S01]  /*c2e0*/  BPT.TRAP 0x1 ;  /* 0x000000040000795c */ /* 0x000fe20000300000 */
.L_x_225:
[----:B------:R-:W-:Y:S01]  /*c2f0*/  IMAD.U32 R3, RZ, RZ, UR18 ;  /* 0x00000012ff037e24 */ /* 0x000fe2000f8e00ff */
[----:B------:R-:W-:-:S03]  /*c300*/  SHF.L.U32 R2, R20, 0x1f, RZ ;  /* 0x0000001f14027819 */ /* 0x000fc600000006ff */
[----:B------:R-:W-:-:S04]  /*c310*/  VIADD R3, R3, 0x384a0 ;  /* 0x000384a003037836 */ /* 0x000fc80000000000 */
[C---:B------:R-:W-:Y:S02]  /*c320*/  IMAD R7, R0.reuse, 0x8, R3 ;  /* 0x0000000800077824 */ /* 0x040fe400078e0203 */
[----:B------:R-:W-:Y:S02]  /*c330*/  VIADD R0, R0, 0x1 ;  /* 0x0000000100007836 */ /* 0x000fe40000000000 */
[----:B------:R-:W1:Y:S03]  /*c340*/  SYNCS.PHASECHK.TRANS64.TRYWAIT P0, [R7+URZ], R2 ;  /* 0x00000002070075a7 */ /* 0x000e66000800017f */
[----:B------:R-:W-:-:S04]  /*c350*/  ISETP.NE.AND P1, PT, R0, 0x4, PT ;  /* 0x000000040000780c */ /* 0x000fc80003f25270 */
[----:B------:R-:W-:Y:S02]  /*c360*/  SEL R5, RZ, 0x1, P1 ;  /* 0x00000001ff057807 */ /* 0x000fe40000800000 */
[----:B------:R-:W-:Y:S02]  /*c370*/  SEL R0, R0, RZ, P1 ;  /* 0x000000ff00007207 */ /* 0x000fe40000800000 */
[----:B------:R-:W-:-:S03]  /*c380*/  LOP3.LUT R5, R20, R5, RZ, 0x3c, !PT ;  /* 0x0000000514057212 */ /* 0x000fc600078e3cff */
[----:B------:R-:W-:Y:S01]  /*c390*/  IMAD R9, R0, 0x8, R3 ;  /* 0x0000000800097824 */ /* 0x000fe200078e0203 */
[----:B------:R-:W-:Y:S01]  /*c3a0*/  SHF.L.U32 R4, R5, 0x1f, RZ ;  /* 0x0000001f05047819 */ /* 0x000fe200000006ff */
[----:B-1----:R-:W-:Y:S06]  /*c3b0*/  @!P0 BRA `(.L_x_226) ;  /* 0x00000030003c8947 */ /* 0x002fec0003800000 */
.L_x_306:
[----:B------:R-:W2:Y:S01]  /*c3c0*/  SYNCS.PHASECHK.TRANS64.TRYWAIT P0, [R9+URZ], R4 ;  /* 0x00000004090075a7 */ /* 0x000ea2000800017f */
[----:B------:R-:W-:-:S05]  /*c3d0*/  VIADD R0, R0, 0x1 ;  /* 0x0000000100007836 */ /* 0x000fca0000000000 */
[----:B------:R-:W-:-:S04]  /*c3e0*/  ISETP.NE.AND P1, PT, R0, 0x4, PT ;  /* 0x000000040000780c */ /* 0x000fc80003f25270 */
[----:B-1----:R-:W-:Y:S02]  /*c3f0*/  SEL R2, RZ, 0x1, P1 ;  /* 0x00000001ff027807 */ /* 0x002fe40000800000 */
[----:B------:R-:W-:Y:S02]  /*c400*/  SEL R0, R0, RZ, P1 ;  /* 0x000000ff00007207 */ /* 0x000fe40000800000 */
[----:B------:R-:W-:-:S03]  /*c410*/  LOP3.LUT R7, R5, R2, RZ, 0x3c, !PT ;  /* 0x0000000205077212 */ /* 0x000fc600078e3cff */
[----:B------:R-:W-:Y:S01]  /*c420*/  IMAD R6, R0, 0x8, R3 ;  /* 0x0000000800067824 */ /* 0x000fe200078e0203 */
[----:B------:R-:W-:Y:S01]  /*c430*/  SHF.L.U32 R5, R7, 0x1f, RZ ;  /* 0x0000001f07057819 */ /* 0x000fe200000006ff */
[----:B--2---:R-:W-:Y:S06]  /*c440*/  @!P0 BRA `(.L_x_227) ;  /* 0x00000030002c8947 */ /* 0x004fec0003800000 */
.L_x_307:
[----:B------:R-:W2:Y:S01]  /*c450*/  SYNCS.PHASECHK.TRANS64.TRYWAIT P0, [R6+URZ], R5 ;  /* 0x00000005060075a7 */ /* 0x000ea2000800017f */
[----:B------:R-:W-:-:S05]  /*c460*/  VIADD R0, R0, 0x1 ;  /* 0x0000000100007836 */ /* 0x000fca0000000000 */
[----:B------:R-:W-:-:S04]  /*c470*/  ISETP.NE.AND P1, PT, R0, 0x4, PT ;  /* 0x000000040000780c */ /* 0x000fc80003f25270 */
[----:B------:R-:W-:Y:S02]  /*c480*/  SEL R2, RZ, 0x1, P1 ;  /* 0x00000001ff027807 */ /* 0x000fe40000800000 */
[----:B------:R-:W-:Y:S02]  /*c490*/  SEL R0, R0, RZ, P1 ;  /* 0x000000ff00007207 */ /* 0x000fe40000800000 */
[----:B------:R-:W-:Y:S01]  /*c4a0*/  LOP3.LUT R2, R7, R2, RZ, 0x3c, !PT ;  /* 0x0000000207027212 */ /* 0x000fe200078e3cff */
[----:B--2---:R-:W-:Y:S06]  /*c4b0*/  @!P0 BRA `(.L_x_228) ;  /* 0x0000003000248947 */ /* 0x004fec0003800000 */
.L_x_308:
[----:B------:R-:W-:Y:S02]  /*c4c0*/  LEA R3, R0, R3, 0x3 ;  /* 0x0000000300037211 */ /* 0x000fe400078e18ff */
[----:B------:R-:W-:-:S07]  /*c4d0*/  SHF.L.U32 R0, R2, 0x1f, RZ ;  /* 0x0000001f02007819 */ /* 0x000fce00000006ff */
.L_x_229:
[----:B---3--:R3:W4:Y:S02]  /*c4e0*/  SYNCS.PHASECHK.TRANS64.TRYWAIT P0, [R3+URZ], R0 ;  /* 0x00000000030075a7 */ /* 0x008724000800017f */
[----:B----4-:R-:W-:Y:S05]  /*c4f0*/  @!P0 NANOSLEEP.SYNCS 0x989680 ;  /* 0x009896800000895d */ /* 0x010fea0003900000 */
[----:B------:R-:W4:Y:S02]  /*c500*/  @!P0 SYNCS.PHASECHK.TRANS64 P0, [R3+URZ], R0 ;  /* 0x00000000030085a7 */ /* 0x000f24000800007f */
[----:B----4-:R-:W-:Y:S05]  /*c510*/  @!P0 BRA `(.L_x_229) ;  /* 0xfffffffc00f08947 */ /* 0x010fea000383ffff */
.L_x_224:
[----:B------:R-:W-:Y:S05]  /*c520*/  BSYNC B0 ;  /* 0x0000000000007941 */ /* 0x000fea0003800000 */
.L_x_223:
[----:B------:R-:W-:Y:S05]  /*c530*/  EXIT ;  /* 0x000000000000794d */ /* 0x000fea0003800000 */
.L_x_115:
[----:B------:R-:W-:Y:S01]  /*c540*/  PLOP3.LUT P1, PT, PT, PT, UP3, 0x80, 0x0 ;  /* 0x000000000000781c */ /* 0x000fe20003f2f038 */
[----:B------:R-:W-:Y:S01]  /*c550*/  ULDC UR19, c[0x0][0x14] ;  /* 0x0000050000137ab9 */ /* 0x000fe20000000800 */
[----:B------:R-:W-:Y:S01]  /*c560*/  ULDC UR20, c[0x0][0x10] ;  /* 0x0000040000147ab9 */ /* 0x000fe20000000800 */
[----:B------:R-:W-:Y:S01]  /*c570*/  ULDC.64 UR12, c[0x0][0x8c8] ;  /* 0x00023200000c7ab9 */ /* 0x000fe20000000a00 */
[----:B------:R-:W-:Y:S01]  /*c580*/  P2R R0, PR, RZ, 0x2 ;  /* 0x00000002ff007803 */ /* 0x000fe20000000000 */
[----:B------:R-:W-:Y:S01]  /*c590*/  UIMAD.WIDE.U32 UR20, UR41, UR20, URZ ;  /* 0x00000014291472a5 */ /* 0x000fe2000f8e003f */
[----:B------:R-:W-:Y:S01]  /*c5a0*/  IMAD.MOV.U32 R16, RZ, RZ, RZ ;  /* 0x000000ffff107224 */ /* 0x000fe200078e00ff */
[----:B------:R-:W-:Y:S01]  /*c5b0*/  ULDC.64 UR14, c[0x0][0x8e0] ;  /* 0x00023800000e7ab9 */ /* 0x000fe20000000a00 */
[----:B------:R-:W-:Y:S01]  /*c5c0*/  ULDC UR24, c[0x0][0x904] ;  /* 0x0002410000187ab9 */ /* 0x000fe20000000800 */
[----:B------:R-:W-:Y:S01]  /*c5d0*/  UMOV UR22, 0xffffffff ;  /* 0xffffffff00167882 */ /* 0x000fe20000000000 */
[----:B------:R-:W-:-:S02]  /*c5e0*/  UIADD3 UR11, UP1, UR12, -0x1, URZ ;  /* 0xffffffff0c0b7890 */ /* 0x000fc4000ff3e03f */
[----:B------:R-:W-:Y:S01]  /*c5f0*/  UIADD3 UR12, UP2, UR14, -0x1, URZ ;  /* 0xffffffff0e0c7890 */ /* 0x000fe2000ff5e03f */
[----:B------:R-:W1:Y:S01]  /*c600*/  @P1 S2R R0, SR_CTAID.Y ;  /* 0x0000000000001919 */ /* 0x000e620000002600 */
[----:B------:R-:W-:Y:S02]  /*c610*/  USHF.L.U32 UR25, UR22, UR24, URZ ;  /* 0x0000001816197299 */ /* 0x000fe4000800063f */
[----:B------:R-:W-:Y:S02]  /*c620*/  UIMAD.WIDE.U32 UR22, UR20, UR19, URZ ;  /* 0x00000013141672a5 */ /* 0x000fe4000f8e003f */
[----:B------:R-:W-:Y:S01]  /*c630*/  UIMAD UR21, UR21, UR19, URZ ;  /* 0x00000013151572a4 */ /* 0x000fe2000f8e023f */
[----:B------:R-:W-:Y:S01]  /*c640*/  ULDC UR18, c[0x0][0x8a8] ;  /* 0x00022a0000127ab9 */ /* 0x000fe20000000800 */
[----:B------:R-:W-:Y:S01]  /*c650*/  UMOV UR26, 0x1 ;  /* 0x00000001001a7882 */ /* 0x000fe20000000000 */
[----:B------:R-:W-:Y:S02]  /*c660*/  UIADD3.X UR14, UR15, -0x1, URZ, UP2, !UPT ;  /* 0xffffffff0f0e7890 */ /* 0x000fe400097fe43f */
[----:B------:R-:W-:-:S02]  /*c670*/  UIADD3.X UR13, UR13, -0x1, URZ, UP1, !UPT ;  /* 0xffffffff0d0d7890 */ /* 0x000fc40008ffe43f */
[----:B------:R-:W-:Y:S02]  /*c680*/  ULOP3.LUT UR15, UR54, 0x2, URZ, 0xfc, !UPT ;  /* 0x00000002360f7892 */ /* 0x000fe4000f8efc3f */
[----:B------:R-:W-:Y:S02]  /*c690*/  UIADD3 UR16, UR8, -0x1, URZ ;  /* 0xffffffff08107890 */ /* 0x000fe4000fffe03f */
[----:B------:R-:W-:Y:S02]  /*c6a0*/  UIADD3 UR17, UR7, -0x1, URZ ;  /* 0xffffffff07117890 */ /* 0x000fe4000fffe03f */
[----:B------:R-:W-:Y:S02]  /*c6b0*/  UIADD3 UR18, UR18, -0x1, URZ ;  /* 0xffffffff12127890 */ /* 0x000fe4000fffe03f */
[----:B------:R-:W-:Y:S02]  /*c6c0*/  USHF.L.U32 UR19, UR26, UR24, URZ ;  /* 0x000000181a137299 */ /* 0x000fe4000800063f */
[----:B------:R-:W-:-:S02]  /*c6d0*/  ULOP3.LUT UR20, URZ, UR25, URZ, 0x33, !UPT ;  /* 0x000000193f147292 */ /* 0x000fc4000f8e333f */
[----:B------:R-:W-:Y:S01]  /*c6e0*/  UIADD3 UR21, UR23, UR21, URZ ;  /* 0x0000001517157290 */ /* 0x000fe2000fffe03f */
[----:B-1----:R-:W-:Y:S01]  /*c6f0*/  @P1 R2UR UR40, R0 ;  /* 0x00000000002812ca */ /* 0x002fe200000e0000 */
[----:B------:R-:W-:-:S14]  /*c700*/  IMAD.MOV.U32 R0, RZ, RZ, 0x1 ;  /* 0x00000001ff007424 */ /* 0x000fdc00078e00ff */
.L_x_250:
[----:B------:R-:W1:Y:S01]  /*c710*/  LDC.64 R2, c[0x0][0x8f8] ;  /* 0x00023e00ff027b82 */ /* 0x000e620000000a00 */
[----:B------:R-:W-:Y:S01]  /*c720*/  UIADD3 UR10, UP1, UR10, UR22, URZ ;  /* 0x000000160a0a7290 */ /* 0x000fe2000ff3e03f */
[----:B------:R-:W-:Y:S01]  /*c730*/  ISETP.NE.AND P2, PT, R21, RZ, PT ;  /* 0x000000ff1500720c */ /* 0x000fe20003f45270 */
[----:B------:R-:W-:Y:S01]  /*c740*/  UMOV UR24, 0xffffffff ;  /* 0xffffffff00187882 */ /* 0x000fe20000000000 */
[----:B------:R-:W-:Y:S01]  /*c750*/  UMOV UR25, 0xffffffff ;  /* 0xffffffff00197882 */ /* 0x000fe20000000000 */
[----:B------:R-:W-:Y:S01]  /*c760*/  UIADD3.X UR9, UR9, UR21, URZ, UP1, !UPT ;  /* 0x0000001509097290 */ /* 0x000fe20008ffe43f */
[----:B------:R-:W-:Y:S01]  /*c770*/  IMAD.MOV.U32 R15, RZ, RZ, RZ ;  /* 0x000000ffff0f7224 */ /* 0x000fe200078e00ff */
[----:B------:R-:W-:Y:S01]  /*c780*/  UMOV UR26, 0xffffffff ;  /* 0xffffffff001a7882 */ /* 0x000fe20000000000 */
[----:B-1----:R-:W-:-:S03]  /*c790*/  ISETP.LE.U32.AND P1, PT, R2, UR10, PT ;  /* 0x0000000a02007c0c */ /* 0x002fc6000bf23070 */
[----:B------:R-:W-:-:S05]  /*c7a0*/  IMAD.U32 R2, RZ, RZ, UR9 ;  /* 0x00000009ff027e24 */ /* 0x000fca000f8e00ff */
[----:B------:R-:W-:-:S13]  /*c7b0*/  ISETP.GE.U32.AND.EX P1, PT, R2, R3, PT, P1 ;  /* 0x000000030200720c */ /* 0x000fda0003f26110 */
[----:B---345:R-:W-:Y:S05]  /*c7c0*/  @P2 BRA P1, `(.L_x_230) ;  /* 0x0000001800402947 */ /* 0x038fea0000800000 */
[----:B------:R-:W-:-:S04]  /*c7d0*/  IADD3 R2, P2, R6, UR5, RZ ;  /* 0x0000000506027c10 */ /* 0x000fc8000ff5e0ff */
[----:B------:R-:W-:Y:S02]  /*c7e0*/  ISETP.GT.U32.AND P1, PT, R2, UR10, PT ;  /* 0x0000000a02007c0c */ /* 0x000fe4000bf24070 */
[----:B------:R-:W-:-:S04]  /*c7f0*/  IADD3.X R2, R7, UR4, RZ, P2, !PT ;  /* 0x0000000407027c10 */ /* 0x000fc800097fe4ff */
[----:B------:R-:W-:-:S13]  /*c800*/  ISETP.GT.U32.AND.EX P1, PT, R2, UR9, PT, P1 ;  /* 0x0000000902007c0c */ /* 0x000fda000bf24110 */
[----:B------:R-:W-:Y:S05]  /*c810*/  @P1 BRA `(.L_x_231) ;  /* 0x0000001400201947 */ /* 0x000fea0003800000 */
[----:B------:R-:W-:Y:S01]  /*c820*/  VIADD R12, R9, UR6 ;  /* 0x00000006090c7c36 */ /* 0x000fe20008000000 */
[----:B------:R-:W-:Y:S01]  /*c830*/  ULDC UR24, c[0x0][0x910] ;  /* 0x0002440000187ab9 */ /* 0x000fe20000000800 */
[----:B------:R-:W-:Y:S02]  /*c840*/  IMAD.MOV.U32 R23, RZ, RZ, R8 ;  /* 0x000000ffff177224 */ /* 0x000fe400078e0008 */
[----:B------:R-:W-:Y:S02]  /*c850*/  VIADD R13, R12, 0x20 ;  /* 0x000000200c0d7836 */ /* 0x000fe40000000000 */
[----:B------:R-:W-:-:S03]  /*c860*/  IMAD.MOV.U32 R14, RZ, RZ, R10 ;  /* 0x000000ffff0e7224 */ /* 0x000fc600078e000a */
[----:B------:R-:W-:-:S13]  /*c870*/  ISETP.GE.AND P1, PT, R13, UR24, PT ;  /* 0x000000180d007c0c */ /* 0x000fda000bf26270 */
[----:B------:R-:W1:Y:S01]  /*c880*/  @!P1 LDC.64 R2, c[0x0][0x918] ;  /* 0x00024600ff029b82 */ /* 0x000e620000000a00 */
[----:B------:R-:W-:Y:S01]  /*c890*/  @!P1 VIADD R7, R12, 0x20 ;  /* 0x000000200c079836 */ /* 0x000fe20000000000 */
[----:B------:R-:W-:Y:S01]  /*c8a0*/  BSSY B0, `(.L_x_232) ;  /* 0x0000064000007945 */ /* 0x000fe20003800000 */
[----:B------:R-:W-:Y:S02]  /*c8b0*/  IMAD.MOV.U32 R6, RZ, RZ, 0x7fffffff ;  /* 0x7fffffffff067424 */ /* 0x000fe400078e00ff */
[----:B-1----:R-:W-:-:S05]  /*c8c0*/  @!P1 IMAD.WIDE R2, R7, 0xc, R2 ;  /* 0x0000000c07029825 */ /* 0x002fca00078e0202 */
[----:B------:R1:W5:Y:S04]  /*c8d0*/  @!P1 LDG.E R8, desc[UR58][R2.64] ;  /* 0x0000003a02089981 */ /* 0x000368000c1e1900 */
[----:B------:R1:W5:Y:S01]  /*c8e0*/  @!P1 LDG.E R10, desc[UR58][R2.64+0x4] ;  /* 0x0000043a020a9981 */ /* 0x000362000c1e1900 */
[----:B------:R-:W-:Y:S01]  /*c8f0*/  ISETP.GE.AND P1, PT, R12, UR24, PT ;  /* 0x000000180c007c0c */ /* 0x000fe2000bf26270 */
[----:B------:R-:W-:-:S12]  /*c900*/  IMAD.MOV.U32 R7, RZ, RZ, RZ ;  /* 0x000000ffff077224 */ /* 0x000fd800078e00ff */
[----:B-1----:R-:W-:Y:S05]  /*c910*/  @P1 BRA `(.L_x_233) ;  /* 0x0000000400701947 */ /* 0x002fea0003800000 */
[----:B------:R-:W-:Y:S01]  /*c920*/  IABS R7, R20 ;  /* 0x0000001400077213 */ /* 0x000fe20000000000 */
[----:B------:R-:W-:Y:S01]  /*c930*/  ULDC UR25, c[0x0][0x8f0] ;  /* 0x00023c0000197ab9 */ /* 0x000fe20000000800 */
[----:B------:R-:W-:Y:S02]  /*c940*/  IABS R6, R11 ;  /* 0x0000000b00067213 */ /* 0x000fe40000000000 */
[----:B------:R-:W1:Y:S01]  /*c950*/  I2F.RP R3, R7 ;  /* 0x0000000700037306 */ /* 0x000e620000209400 */
[----:B------:R-:W-:Y:S02]  /*c960*/  PLOP3.LUT P3, PT, PT, PT, UP0, 0x80, 0x0 ;  /* 0x000000000000781c */ /* 0x000fe40003f6f008 */
[C---:B------:R-:W-:Y:S02]  /*c970*/  IADD3 R22, P2, R14.reuse, UR12, RZ ;  /* 0x0000000c0e167c10 */ /* 0x040fe4000ff5e0ff */
[C---:B------:R-:W-:Y:S02]  /*c980*/  IADD3 R19, P1, R23.reuse, UR11, RZ ;  /* 0x0000000b17137c10 */ /* 0x040fe4000ff3e0ff */
[----:B------:R-:W-:Y:S01]  /*c990*/  LEA.HI.X.SX32 R25, R14, UR14, 0x1, P2 ;  /* 0x0000000e0e197c11 */ /* 0x000fe200090f0eff */
[----:B------:R-:W3:Y:S01]  /*c9a0*/  I2F.RP R2, R6 ;  /* 0x0000000600027306 */ /* 0x000ee20000209400 */
[----:B------:R-:W-:-:S07]  /*c9b0*/  LEA.HI.X.SX32 R24, R23, UR13, 0x1, P1 ;  /* 0x0000000d17187c11 */ /* 0x000fce00088f0eff */
[----:B-1----:R-:W1:Y:S08]  /*c9c0*/  MUFU.RCP R3, R3 ;  /* 0x0000000300037308 */ /* 0x002e700000001000 */
[----:B---3--:R-:W3:Y:S01]  /*c9d0*/  MUFU.RCP R2, R2 ;  /* 0x0000000200027308 */ /* 0x008ee20000001000 */
[----:B-1----:R-:W-:-:S07]  /*c9e0*/  VIADD R17, R3, 0xffffffe ;  /* 0x0ffffffe03117836 */ /* 0x002fce0000000000 */
[----:B------:R-:W1:Y:S01]  /*c9f0*/  F2I.FTZ.U32.TRUNC.NTZ R17, R17 ;  /* 0x0000001100117305 */ /* 0x000e62000021f000 */
[----:B---3--:R-:W-:-:S07]  /*ca00*/  IADD3 R15, R2, 0xffffffe, RZ ;  /* 0x0ffffffe020f7810 */ /* 0x008fce0007ffe0ff */
[----:B------:R-:W3:Y:S01]  /*ca10*/  F2I.FTZ.U32.TRUNC.NTZ R15, R15 ;  /* 0x0000000f000f7305 */ /* 0x000ee2000021f000 */
[----:B-1----:R-:W-:Y:S02]  /*ca20*/  IMAD.MOV R18, RZ, RZ, -R17 ;  /* 0x000000ffff127224 */ /* 0x002fe400078e0a11 */
[----:B---3--:R-:W-:Y:S01]  /*ca30*/  IMAD.MOV R14, RZ, RZ, -R15 ;  /* 0x000000ffff0e7224 */ /* 0x008fe200078e0a0f */
[----:B------:R-:W-:Y:S06]  /*ca40*/  @!P3 BRA `(.L_x_234) ;  /* 0x000000000034b947 */ /* 0x000fec0003800000 */
[----:B------:R-:W-:Y:S01]  /*ca50*/  ULDC UR6, c[0x0][0x8dc] ;  /* 0x0002370000067ab9 */ /* 0x000fe20000000800 */
[----:B------:R-:W-:Y:S01]  /*ca60*/  ULDC.64 UR26, c[0x0][0x8d0] ;  /* 0x00023400001a7ab9 */ /* 0x000fe20000000a00 */
[----:B------:R-:W-:-:S05]  /*ca70*/  IADD3 R3, P1, R19, UR6, RZ ;  /* 0x0000000613037c10 */ /* 0x000fca000ff3e0ff */
[----:B------:R-:W-:-:S04]  /*ca80*/  IMAD.X R19, RZ, RZ, R24, P1 ;  /* 0x000000ffff137224 */ /* 0x000fc800008e0618 */
[----:B------:R-:W-:-:S04]  /*ca90*/  IMAD.WIDE.U32 R4, R19, UR26, RZ ;  /* 0x0000001a13047c25 */ /* 0x000fc8000f8e00ff */
[----:B------:R-:W-:-:S04]  /*caa0*/  IMAD.WIDE.U32 R4, P1, R3, UR27, R4 ;  /* 0x0000001b03047c25 */ /* 0x000fc8000f820004 */
[----:B------:R-:W-:-:S04]  /*cab0*/  IMAD.WIDE.U32 R2, R3, UR26, RZ ;  /* 0x0000001a03027c25 */ /* 0x000fc8000f8e00ff */
[----:B------:R-:W-:Y:S01]  /*cac0*/  IMAD.MOV.U32 R2, RZ, RZ, R5 ;  /* 0x000000ffff027224 */ /* 0x000fe200078e0005 */
[----:B------:R-:W-:Y:S01]  /*cad0*/  IADD3 RZ, P2, R3, R4, RZ ;  /* 0x0000000403ff7210 */ /* 0x000fe20007f5e0ff */
[----:B------:R-:W-:-:S04]  /*cae0*/  IMAD.X R3, RZ, RZ, RZ, P1 ;  /* 0x000000ffff037224 */ /* 0x000fc800008e06ff */
[----:B------:R-:W-:-:S04]  /*caf0*/  IMAD.WIDE.U32.X R2, R19, UR27, R2, P2 ;  /* 0x0000001b13027c25 */ /* 0x000fc800090e0402 */
[----:B------:R-:W-:Y:S02]  /*cb00*/  IMAD.MOV.U32 R19, RZ, RZ, R2 ;  /* 0x000000ffff137224 */ /* 0x000fe400078e0002 */
[----:B------:R-:W-:-:S07]  /*cb10*/  IMAD.MOV.U32 R24, RZ, RZ, R3 ;  /* 0x000000ffff187224 */ /* 0x000fce00078e0003 */
.L_x_234:
[----:B------:R-:W-:Y:S05]  /*cb20*/  @!P0 BRA `(.L_x_235) ;  /* 0x0000000000348947 */ /* 0x000fea0003800000 */
        /* <DEDUP_REMOVED lines=13> */
.L_x_235:
[----:B------:R-:W-:Y:S01]  /*cc00*/  MOV R2, RZ ;  /* 0x000000ff00027202 */ /* 0x000fe20000000f00 */
[----:B------:R-:W-:Y:S01]  /*cc10*/  IMAD R18, R18, R7, RZ ;  /* 0x0000000712127224 */ /* 0x000fe200078e02ff */
[----:B------:R-:W-:Y:S01]  /*cc20*/  ULDC UR6, c[0x0][0x8d8] ;  /* 0x0002360000067ab9 */ /* 0x000fe20000000800 */
[----:B------:R-:W-:Y:S01]  /*cc30*/  IMAD.MOV.U32 R3, RZ, RZ, R17 ;  /* 0x000000ffff037224 */ /* 0x000fe200078e0011 */
[----:B------:R-:W-:Y:S01]  /*cc40*/  SHF.R.U64 R22, R22, UR25, R25 ;  /* 0x0000001916167c19 */ /* 0x000fe20008001219 */
[----:B------:R-:W-:Y:S01]  /*cc50*/  IMAD R4, R14, R6, RZ ;  /* 0x000000060e047224 */ /* 0x000fe200078e02ff */
[----:B------:R-:W-:Y:S01]  /*cc60*/  SHF.R.U64 R19, R19, UR6, R24 ;  /* 0x0000000613137c19 */ /* 0x000fe20008001218 */
[----:B------:R-:W-:Y:S01]  /*cc70*/  IMAD.HI.U32 R23, R17, R18, R2 ;  /* 0x0000001211177227 */ /* 0x000fe200078e0002 */
[----:B------:R-:W-:Y:S02]  /*cc80*/  IABS R17, R20 ;  /* 0x0000001400117213 */ /* 0x000fe40000000000 */
[----:B------:R-:W-:Y:S01]  /*cc90*/  PLOP3.LUT P5, PT, PT, PT, UP3, 0x80, 0x0 ;  /* 0x000000000000781c */ /* 0x000fe20003faf038 */
[----:B------:R-:W-:-:S02]  /*cca0*/  IMAD.MOV.U32 R3, RZ, RZ, R15 ;  /* 0x000000ffff037224 */ /* 0x000fc400078e000f */
[----:B------:R-:W-:Y:S02]  /*ccb0*/  VIADD R14, R19, UR16 ;  /* 0x00000010130e7c36 */ /* 0x000fe40008000000 */
[----:B------:R-:W-:Y:S01]  /*ccc0*/  IMAD.HI.U32 R2, R15, R4, R2 ;  /* 0x000000040f027227 */ /* 0x000fe200078e0002 */
[----:B------:R-:W-:Y:S02]  /*ccd0*/  IABS R3, R11 ;  /* 0x0000000b00037213 */ /* 0x000fe40000000000 */
[----:B------:R-:W-:Y:S01]  /*cce0*/  IABS R5, R14 ;  /* 0x0000000e00057213 */ /* 0x000fe20000000000 */
[----:B------:R-:W-:Y:S02]  /*ccf0*/  VIADD R15, R22, UR17 ;  /* 0x00000011160f7c36 */ /* 0x000fe40008000000 */
[----:B------:R-:W-:Y:S02]  /*cd00*/  IMAD.MOV R18, RZ, RZ, -R17 ;  /* 0x000000ffff127224 */ /* 0x000fe400078e0a11 */
[----:B------:R-:W-:Y:S01]  /*cd10*/  IMAD.MOV R17, RZ, RZ, -R3 ;  /* 0x000000ffff117224 */ /* 0x000fe200078e0a03 */
[----:B------:R-:W-:Y:S01]  /*cd20*/  IABS R4, R15 ;  /* 0x0000000f00047213 */ /* 0x000fe20000000000 */
[----:B------:R-:W-:-:S04]  /*cd30*/  IMAD.HI.U32 R2, R2, R5, RZ ;  /* 0x0000000502027227 */ /* 0x000fc800078e00ff */
[----:B------:R-:W-:-:S04]  /*cd40*/  IMAD.HI.U32 R3, R23, R4, RZ ;  /* 0x0000000417037227 */ /* 0x000fc800078e00ff */
[----:B------:R-:W-:Y:S02]  /*cd50*/  IMAD R4, R3, R18, R4 ;  /* 0x0000001203047224 */ /* 0x000fe400078e0204 */
[----:B------:R-:W-:-:S03]  /*cd60*/  IMAD R3, R2, R17, R5 ;  /* 0x0000001102037224 */ /* 0x000fc600078e0205 */
[----:B------:R-:W-:Y:S02]  /*cd70*/  ISETP.GT.U32.AND P2, PT, R7, R4, PT ;  /* 0x000000040700720c */ /* 0x000fe40003f44070 */
[----:B------:R-:W-:-:S11]  /*cd80*/  ISETP.GT.U32.AND P1, PT, R6, R3, PT ;  /* 0x000000030600720c */ /* 0x000fd60003f24070 */
[----:B------:R-:W-:Y:S01]  /*cd90*/  @!P2 IMAD.IADD R4, R4, 0x1, -R7 ;  /* 0x000000010404a824 */ /* 0x000fe200078e0a07 */
[----:B------:R-:W-:Y:S01]  /*cda0*/  ISETP.GE.AND P2, PT, R15, RZ, PT ;  /* 0x000000ff0f00720c */ /* 0x000fe20003f46270 */
[----:B------:R-:W-:Y:S01]  /*cdb0*/  @!P1 IMAD.IADD R3, R3, 0x1, -R6 ;  /* 0x0000000103039824 */ /* 0x000fe200078e0a06 */
[----:B------:R-:W-:Y:S02]  /*cdc0*/  ISETP.GE.AND P1, PT, R14, RZ, PT ;  /* 0x000000ff0e00720c */ /* 0x000fe40003f26270 */
[----:B------:R-:W-:Y:S02]  /*cdd0*/  ISETP.GT.U32.AND P4, PT, R7, R4, PT ;  /* 0x000000040700720c */ /* 0x000fe40003f84070 */
[----:B------:R-:W-:-:S11]  /*cde0*/  ISETP.GT.U32.AND P3, PT, R6, R3, PT ;  /* 0x000000030600720c */ /* 0x000fd60003f64070 */
[----:B------:R-:W-:Y:S01]  /*cdf0*/  @!P4 IMAD.IADD R4, R4, 0x1, -R7 ;  /* 0x000000010404c824 */ /* 0x000fe200078e0a07 */
[----:B------:R-:W-:Y:S01]  /*ce00*/  ISETP.NE.AND P4, PT, RZ, UR7, PT ;  /* 0x00000007ff007c0c */ /* 0x000fe2000bf85270 */
[----:B------:R-:W-:Y:S01]  /*ce10*/  @!P3 IMAD.IADD R3, R3, 0x1, -R6 ;  /* 0x000000010303b824 */ /* 0x000fe200078e0a06 */
[----:B------:R-:W-:Y:S01]  /*ce20*/  ISETP.NE.AND P3, PT, RZ, UR8, PT ;  /* 0x00000008ff007c0c */ /* 0x000fe2000bf65270 */
[----:B------:R-:W-:Y:S02]  /*ce30*/  @!P2 IMAD.MOV R4, RZ, RZ, -R4 ;  /* 0x000000ffff04a224 */ /* 0x000fe400078e0a04 */
[----:B------:R-:W-:-:S08]  /*ce40*/  @!P1 IMAD.MOV R3, RZ, RZ, -R3 ;  /* 0x000000ffff039224 */ /* 0x000fd000078e0a03 */
[----:B------:R-:W-:Y:S02]  /*ce50*/  @!P4 LOP3.LUT R4, RZ, UR7, RZ, 0x33, !PT ;  /* 0x00000007ff04cc12 */ /* 0x000fe4000f8e33ff */
[----:B------:R-:W-:Y:S02]  /*ce60*/  @!P3 LOP3.LUT R3, RZ, UR8, RZ, 0x33, !PT ;  /* 0x00000008ff03bc12 */ /* 0x000fe4000f8e33ff */
[----:B------:R-:W-:-:S03]  /*ce70*/  IADD3 R4, R15, -R4, RZ ;  /* 0x800000040f047210 */ /* 0x000fc60007ffe0ff */
[----:B------:R-:W-:-:S04]  /*ce80*/  IMAD.IADD R3, R14, 0x1, -R3 ;  /* 0x000000010e037824 */ /* 0x000fc800078e0a03 */
[----:B------:R-:W-:Y:S01]  /*ce90*/  IMAD R6, R3, R4, RZ ;  /* 0x0000000403067224 */ /* 0x000fe200078e02ff */
[----:B------:R-:W-:-:S04]  /*cea0*/  SEL R2, R4, R3, !P5 ;  /* 0x0000000304027207 */ /* 0x000fc80006800000 */
[--C-:B------:R-:W-:Y:S01]  /*ceb0*/  SHF.R.S32.HI R5, RZ, 0x1f, R2.reuse ;  /* 0x0000001fff057819 */ /* 0x100fe20000011402 */
[----:B------:R-:W-:Y:S01]  /*cec0*/  IMAD.MOV.U32 R4, RZ, RZ, R2 ;  /* 0x000000ffff047224 */ /* 0x000fe200078e0002 */
[----:B------:R-:W-:-:S07]  /*ced0*/  SHF.R.S32.HI R7, RZ, 0x1f, R6 ;  /* 0x0000001fff077819 */ /* 0x000fce0000011406 */
.L_x_233:
[----:B--2---:R-:W-:Y:S05]  /*cee0*/  BSYNC B0 ;  /* 0x0000000000007941 */ /* 0x004fea0003800000 */
.L_x_232:
[----:B------:R-:W1:Y:S01]  /*cef0*/  SHFL.UP PT, R3, R6, 0x1, RZ ;  /* 0x0420000006037989 */ /* 0x000e6200000e00ff */
[----:B------:R-:W-:-:S03]  /*cf00*/  ISETP.NE.AND P1, PT, R9, RZ, PT ;  /* 0x000000ff0900720c */ /* 0x000fc60003f25270 */
[----:B------:R-:W2:Y:S01]  /*cf10*/  SHFL.UP PT, R2, R7, 0x1, RZ ;  /* 0x0420000007027989 */ /* 0x000ea200000e00ff */
[----:B-1----:R-:W-:Y:S02]  /*cf20*/  SEL R3, R3, RZ, P1 ;  /* 0x000000ff03037207 */ /* 0x002fe40000800000 */
[----:B--2---:R-:W-:Y:S02]  /*cf30*/  SEL R2, R2, RZ, P1 ;  /* 0x000000ff02027207 */ /* 0x004fe40000800000 */
[----:B------:R-:W-:-:S05]  /*cf40*/  IADD3 R18, P2, R3, R6, RZ ;  /* 0x0000000603127210 */ /* 0x000fca0007f5e0ff */
[----:B------:R-:W-:Y:S01]  /*cf50*/  IMAD.X R15, R2, 0x1, R7, P2 ;  /* 0x00000001020f7824 */ /* 0x000fe200010e0607 */
[----:B------:R-:W1:Y:S01]  /*cf60*/  SHFL.UP PT, R3, R18, 0x2, RZ ;  /* 0x0440000012037989 */ /* 0x000e6200000e00ff */
[----:B------:R-:W-:-:S03]  /*cf70*/  ISETP.GE.U32.AND P2, PT, R9, 0x2, PT ;  /* 0x000000020900780c */ /* 0x000fc60003f46070 */
[----:B------:R-:W2:Y:S01]  /*cf80*/  SHFL.UP PT, R2, R15, 0x2, RZ ;  /* 0x044000000f027989 */ /* 0x000ea200000e00ff */
[----:B-1----:R-:W-:-:S04]  /*cf90*/  SEL R3, R3, RZ, P2 ;  /* 0x000000ff03037207 */ /* 0x002fc80001000000 */
[----:B------:R-:W-:Y:S02]  /*cfa0*/  IADD3 R14, P3, R3, R18, RZ ;  /* 0x00000012030e7210 */ /* 0x000fe40007f7e0ff */
[----:B--2---:R-:W-:-:S03]  /*cfb0*/  SEL R2, R2, RZ, P2 ;  /* 0x000000ff02027207 */ /* 0x004fc60001000000 */
[----:B------:R-:W1:Y:S02]  /*cfc0*/  SHFL.UP PT, R3, R14, 0x4, RZ ;  /* 0x048000000e037989 */ /* 0x000e6400000e00ff */
[----:B------:R-:W-:Y:S01]  /*cfd0*/  IMAD.X R17, R2, 0x1, R15, P3 ;  /* 0x0000000102117824 */ /* 0x000fe200018e060f */
[----:B------:R-:W-:-:S04]  /*cfe0*/  ISETP.GE.U32.AND P3, PT, R9, 0x4, PT ;  /* 0x000000040900780c */ /* 0x000fc80003f66070 */
        /* <DEDUP_REMOVED lines=17> */
[----:B--2---:R-:W-:-:S05]  /*d100*/  SEL R2, R2, RZ, P5 ;  /* 0x000000ff02027207 */ /* 0x004fca0002800000 */
[----:B------:R-:W-:Y:S01]  /*d110*/  IMAD.X R22, R2, 0x1, R17, P6 ;  /* 0x0000000102167824 */ /* 0x000fe200030e0611 */
[----:B------:R-:W-:-:S04]  /*d120*/  IADD3 R2, P6, R15, UR5, RZ ;  /* 0x000000050f027c10 */ /* 0x000fc8000ffde0ff */
[----:B------:R-:W-:Y:S02]  /*d130*/  IADD3.X R3, R22, UR4, RZ, P6, !PT ;  /* 0x0000000416037c10 */ /* 0x000fe4000b7fe4ff */
[----:B------:R-:W-:-:S04]  /*d140*/  ISETP.GT.U32.AND P6, PT, R2, UR10, PT ;  /* 0x0000000a02007c0c */ /* 0x000fc8000bfc4070 */
[----:B------:R-:W-:-:S13]  /*d150*/  ISETP.GT.U32.AND.EX P6, PT, R3, UR9, PT, P6 ;  /* 0x0000000903007c0c */ /* 0x000fda000bfc4160 */
[----:B------:R-:W-:-:S04]  /*d160*/  VOTE.ANY R14, PT, P6 ;  /* 0x00000000000e7806 */ /* 0x000fc800030e0100 */
[----:B------:R-:W-:-:S13]  /*d170*/  ISETP.NE.AND P6, PT, R14, RZ, PT ;  /* 0x000000ff0e00720c */ /* 0x000fda0003fc5270 */
[----:B------:R-:W-:Y:S05]  /*d180*/  @P6 BRA `(.L_x_236) ;  /* 0x0000000800746947 */ /* 0x000fea0003800000 */
[----:B------:R-:W-:Y:S01]  /*d190*/  IMAD.MOV.U32 R17, RZ, RZ, R2 ;  /* 0x000000ffff117224 */ /* 0x000fe200078e0002 */
[----:B------:R-:W-:Y:S01]  /*d1a0*/  ULDC UR24, c[0x0][0x910] ;  /* 0x0002440000187ab9 */ /* 0x000fe20000000800 */
[----:B------:R-:W-:Y:S01]  /*d1b0*/  IMAD.MOV.U32 R19, RZ, RZ, R3 ;  /* 0x000000ffff137224 */ /* 0x000fe200078e0003 */
[----:B------:R-:W-:Y:S01]  /*d1c0*/  ULDC UR25, c[0x0][0x8f4] ;  /* 0x00023d0000197ab9 */ /* 0x000fe20000000800 */
[----:B------:R-:W-:Y:S01]  /*d1d0*/  ULDC UR6, c[0x0][0x8dc] ;  /* 0x0002370000067ab9 */ /* 0x000fe20000000800 */
[----:B------:R-:W-:Y:S01]  /*d1e0*/  ULDC UR30, c[0x0][0x8d8] ;  /* 0x00023600001e7ab9 */ /* 0x000fe20000000800 */
[----:B------:R-:W-:Y:S01]  /*d1f0*/  ULDC UR31, c[0x0][0x8f0] ;  /* 0x00023c00001f7ab9 */ /* 0x000fe20000000800 */
[----:B------:R-:W-:Y:S01]  /*d200*/  ULDC.64 UR26, c[0x0][0x8d0] ;  /* 0x00023400001a7ab9 */ /* 0x000fe20000000a00 */
[----:B------:R-:W-:-:S05]  /*d210*/  ULDC.64 UR28, c[0x0][0x8e8] ;  /* 0x00023a00001c7ab9 */ /* 0x000fca0000000a00 */
.L_x_241:
[----:B------:R-:W-:Y:S01]  /*d220*/  IMAD.MOV.U32 R12, RZ, RZ, R13 ;  /* 0x000000ffff0c7224 */ /* 0x000fe200078e000d */
[----:B-----5:R-:W-:Y:S01]  /*d230*/  MOV R14, R8 ;  /* 0x00000008000e7202 */ /* 0x020fe20000000f00 */
[----:B------:R-:W-:Y:S02]  /*d240*/  VIADD R13, R13, 0x20 ;  /* 0x000000200d0d7836 */ /* 0x000fe40000000000 */
[----:B------:R-:W-:-:S03]  /*d250*/  IMAD.MOV.U32 R15, RZ, RZ, R10 ;  /* 0x000000ffff0f7224 */ /* 0x000fc600078e000a */
[----:B------:R-:W-:-:S13]  /*d260*/  ISETP.GE.AND P6, PT, R13, UR24, PT ;  /* 0x000000180d007c0c */ /* 0x000fda000bfc6270 */
[----:B------:R-:W1:Y:S01]  /*d270*/  @!P6 LDC.64 R2, c[0x0][0x918] ;  /* 0x00024600ff02eb82 */ /* 0x000e620000000a00 */
[----:B------:R-:W2:Y:S01]  /*d280*/  SHFL.IDX PT, R19, R19, 0x1f, 0x1f ;  /* 0x03e01f0013137f89 */ /* 0x000ea200000e0000 */
[----:B------:R-:W-:-:S03]  /*d290*/  @!P6 VIADD R7, R12, 0x20 ;  /* 0x000000200c07e836 */ /* 0x000fc60000000000 */
[----:B------:R-:W3:Y:S01]  /*d2a0*/  SHFL.IDX PT, R17, R17, 0x1f, 0x1f ;  /* 0x03e01f0011117f89 */ /* 0x000ee200000e0000 */
[----:B------:R-:W-:Y:S01]  /*d2b0*/  BSSY B0, `(.L_x_237) ;  /* 0x0000063000007945 */ /* 0x000fe20003800000 */
[----:B-1----:R-:W-:-:S05]  /*d2c0*/  @!P6 IMAD.WIDE R2, R7, 0xc, R2 ;  /* 0x0000000c0702e825 */ /* 0x002fca00078e0202 */
[----:B------:R1:W5:Y:S04]  /*d2d0*/  @!P6 LDG.E R8, desc[UR58][R2.64] ;  /* 0x0000003a0208e981 */ /* 0x000368000c1e1900 */
[----:B------:R1:W5:Y:S01]  /*d2e0*/  @!P6 LDG.E R10, desc[UR58][R2.64+0x4] ;  /* 0x0000043a020ae981 */ /* 0x000362000c1e1900 */
[----:B------:R-:W-:Y:S01]  /*d2f0*/  ISETP.GE.AND P6, PT, R12, UR24, PT ;  /* 0x000000180c007c0c */ /* 0x000fe2000bfc6270 */
[----:B------:R-:W-:Y:S01]  /*d300*/  IMAD.MOV.U32 R6, RZ, RZ, 0x7fffffff ;  /* 0x7fffffffff067424 */ /* 0x000fe200078e00ff */
[----:B--2---:R-:W-:Y:S01]  /*d310*/  R2UR UR4, R19 ;  /* 0x00000000130472ca */ /* 0x004fe200000e0000 */
[----:B------:R-:W-:Y:S01]  /*d320*/  IMAD.MOV.U32 R7, RZ, RZ, RZ ;  /* 0x000000ffff077224 */ /* 0x000fe200078e00ff */
[----:B---3--:R-:W-:-:S09]  /*d330*/  R2UR UR5, R17 ;  /* 0x00000000110572ca */ /* 0x008fd200000e0000 */
[----:B-1----:R-:W-:Y:S06]  /*d340*/  @P6 BRA `(.L_x_238) ;  /* 0x0000000400646947 */ /* 0x002fec0003800000 */
[----:B------:R-:W-:-:S04]  /*d350*/  IADD3 R17, P6, R14, UR11, RZ ;  /* 0x0000000b0e117c10 */ /* 0x000fc8000ffde0ff */
[----:B------:R-:W-:Y:S02]  /*d360*/  LEA.HI.X.SX32 R22, R14, UR13, 0x1, P6 ;  /* 0x0000000d0e167c11 */ /* 0x000fe4000b0f0eff */
[----:B------:R-:W-:Y:S02]  /*d370*/  IABS R14, R20 ;  /* 0x00000014000e7213 */ /* 0x000fe40000000000 */
[C---:B------:R-:W-:Y:S02]  /*d380*/  IADD3 R19, P6, R15.reuse, UR12, RZ ;  /* 0x0000000c0f137c10 */ /* 0x040fe4000ffde0ff */
[----:B------:R-:W1:Y:S02]  /*d390*/  I2F.RP R2, R14 ;  /* 0x0000000e00027306 */ /* 0x000e640000209400 */
[----:B------:R-:W-:Y:S02]  /*d3a0*/  LEA.HI.X.SX32 R24, R15, UR14, 0x1, P6 ;  /* 0x0000000e0f187c11 */ /* 0x000fe4000b0f0eff */
[----:B------:R-:W-:-:S04]  /*d3b0*/  PLOP3.LUT P6, PT, PT, PT, UP0, 0x80, 0x0 ;  /* 0x000000000000781c */ /* 0x000fc80003fcf008 */
[----:B-1----:R-:W1:Y:S02]  /*d3c0*/  MUFU.RCP R2, R2 ;  /* 0x0000000200027308 */ /* 0x002e640000001000 */
[----:B-1----:R-:W-:-:S06]  /*d3d0*/  VIADD R15, R2, 0xffffffe ;  /* 0x0ffffffe020f7836 */ /* 0x002fcc0000000000 */
[----:B------:R-:W1:Y:S02]  /*d3e0*/  F2I.FTZ.U32.TRUNC.NTZ R15, R15 ;  /* 0x0000000f000f7305 */ /* 0x000e64000021f000 */
[----:B-1----:R-:W-:Y:S01]  /*d3f0*/  IMAD.MOV R18, RZ, RZ, -R15 ;  /* 0x000000ffff127224 */ /* 0x002fe200078e0a0f */
[----:B------:R-:W-:Y:S06]  /*d400*/  @!P6 BRA `(.L_x_239) ;  /* 0x00000000002ce947 */ /* 0x000fec0003800000 */
        /* <DEDUP_REMOVED lines=11> */
.L_x_239:
[----:B------:R-:W-:Y:S05]  /*d4c0*/  @!P0 BRA `(.L_x_240) ;  /* 0x00000000002c8947 */ /* 0x000fea0003800000 */
[----:B------:R-:W-:-:S05]  /*d4d0*/  IADD3 R7, P6, R19, UR25, RZ ;  /* 0x0000001913077c10 */ /* 0x000fca000ffde0ff */
[----:B------:R-:W-:-:S04]  /*d4e0*/  IMAD.X R19, RZ, RZ, R24, P6 ;  /* 0x000000ffff137224 */ /* 0x000fc800030e0618 */
[----:B------:R-:W-:-:S04]  /*d4f0*/  IMAD.WIDE.U32 R4, R19, UR28, RZ ;  /* 0x0000001c13047c25 */ /* 0x000fc8000f8e00ff */
[----:B------:R-:W-:-:S04]  /*d500*/  IMAD.WIDE.U32 R4, P6, R7, UR29, R4 ;  /* 0x0000001d07047c25 */ /* 0x000fc8000f8c0004 */
[----:B------:R-:W-:Y:S01]  /*d510*/  IMAD.WIDE.U32 R6, R7, UR28, RZ ;  /* 0x0000001c07067c25 */ /* 0x000fe2000f8e00ff */
[----:B------:R-:W-:-:S03]  /*d520*/  MOV R2, R5 ;  /* 0x0000000500027202 */ /* 0x000fc60000000f00 */
[----:B------:R-:W-:Y:S01]  /*d530*/  IMAD.X R3, RZ, RZ, RZ, P6 ;  /* 0x000000ffff037224 */ /* 0x000fe200030e06ff */
[----:B------:R-:W-:-:S05]  /*d540*/  IADD3 RZ, P6, R7, R4, RZ ;  /* 0x0000000407ff7210 */ /* 0x000fca0007fde0ff */
[----:B------:R-:W-:-:S04]  /*d550*/  IMAD.WIDE.U32.X R2, R19, UR29, R2, P6 ;  /* 0x0000001d13027c25 */ /* 0x000fc8000b0e0402 */
[----:B------:R-:W-:Y:S02]  /*d560*/  IMAD.MOV.U32 R19, RZ, RZ, R2 ;  /* 0x000000ffff137224 */ /* 0x000fe400078e0002 */
[----:B------:R-:W-:-:S07]  /*d570*/  IMAD.MOV.U32 R24, RZ, RZ, R3 ;  /* 0x000000ffff187224 */ /* 0x000fce00078e0003 */
.L_x_240:
[----:B------:R-:W-:Y:S01]  /*d580*/  SHF.R.U64 R4, R19, UR31, R24 ;  /* 0x0000001f13047c19 */ /* 0x000fe20008001218 */
[----:B------:R-:W-:Y:S01]  /*d590*/  IMAD R5, R18, R14, RZ ;  /* 0x0000000e12057224 */ /* 0x000fe200078e02ff */
[----:B------:R-:W-:Y:S01]  /*d5a0*/  IABS R2, R20 ;  /* 0x0000001400027213 */ /* 0x000fe20000000000 */
[----:B------:R-:W-:Y:S01]  /*d5b0*/  IMAD.MOV.U32 R3, RZ, RZ, R15 ;  /* 0x000000ffff037224 */ /* 0x000fe200078e000f */
[----:B------:R-:W-:Y:S01]  /*d5c0*/  SHF.R.U64 R17, R17, UR30, R22 ;  /* 0x0000001e11117c19 */ /* 0x000fe20008001216 */
[----:B------:R-:W-:Y:S01]  /*d5d0*/  VIADD R4, R4, UR17 ;  /* 0x0000001104047c36 */ /* 0x000fe20008000000 */
[----:B------:R-:W-:Y:S01]  /*d5e0*/  IABS R19, R11 ;  /* 0x0000000b00137213 */ /* 0x000fe20000000000 */
[----:B------:R-:W-:Y:S02]  /*d5f0*/  IMAD.MOV R7, RZ, RZ, -R2 ;  /* 0x000000ffff077224 */ /* 0x000fe400078e0a02 */
[----:B------:R-:W-:Y:S01]  /*d600*/  IMAD.MOV.U32 R2, RZ, RZ, RZ ;  /* 0x000000ffff027224 */ /* 0x000fe200078e00ff */
[----:B------:R-:W-:Y:S01]  /*d610*/  IABS R6, R4 ;  /* 0x0000000400067213 */ /* 0x000fe20000000000 */
[----:B------:R-:W-:-:S02]  /*d620*/  VIADD R17, R17, UR16 ;  /* 0x0000001011117c36 */ /* 0x000fc40008000000 */
[----:B------:R-:W-:-:S04]  /*d630*/  IMAD.HI.U32 R2, R15, R5, R2 ;  /* 0x000000050f027227 */ /* 0x000fc800078e0002 */
[----:B------:R-:W-:Y:S01]  /*d640*/  IMAD.MOV.U32 R3, RZ, RZ, R7 ;  /* 0x000000ffff037224 */ /* 0x000fe200078e0007 */
[----:B------:R-:W-:Y:S01]  /*d650*/  IABS R7, R11 ;  /* 0x0000000b00077213 */ /* 0x000fe20000000000 */
[----:B------:R-:W-:-:S03]  /*d660*/  IMAD.MOV.U32 R5, RZ, RZ, R6 ;  /* 0x000000ffff057224 */ /* 0x000fc600078e0006 */
[----:B------:R-:W1:Y:S01]  /*d670*/  I2F.RP R6, R7 ;  /* 0x0000000700067306 */ /* 0x000e620000209400 */
[----:B------:R-:W-:-:S04]  /*d680*/  IMAD.HI.U32 R2, R2, R5, RZ ;  /* 0x0000000502027227 */ /* 0x000fc800078e00ff */
[----:B------:R-:W-:-:S05]  /*d690*/  IMAD R5, R2, R3, R5 ;  /* 0x0000000302057224 */ /* 0x000fca00078e0205 */
[----:B------:R-:W-:Y:S01]  /*d6a0*/  ISETP.GT.U32.AND P6, PT, R14, R5, PT ;  /* 0x000000050e00720c */ /* 0x000fe20003fc4070 */
[----:B-1----:R-:W1:-:S12]  /*d6b0*/  MUFU.RCP R6, R6 ;  /* 0x0000000600067308 */ /* 0x002e580000001000 */
[----:B------:R-:W-:Y:S02]  /*d6c0*/  @!P6 IMAD.IADD R5, R5, 0x1, -R14 ;  /* 0x000000010505e824 */ /* 0x000fe400078e0a0e */
[----:B-1----:R-:W-:-:S04]  /*d6d0*/  VIADD R2, R6, 0xffffffe ;  /* 0x0ffffffe06027836 */ /* 0x002fc80000000000 */
[----:B------:R1:W2:Y:S02]  /*d6e0*/  F2I.FTZ.U32.TRUNC.NTZ R3, R2 ;  /* 0x0000000200037305 */ /* 0x0002a4000021f000 */
[----:B-1----:R-:W-:Y:S01]  /*d6f0*/  MOV R2, RZ ;  /* 0x000000ff00027202 */ /* 0x002fe20000000f00 */
        /* <DEDUP_REMOVED lines=24> */
[----:B------:R-:W-:-:S03]  /*d880*/  PLOP3.LUT P6, PT, PT, PT, UP3, 0x80, 0x0 ;  /* 0x000000000000781c */ /* 0x000fc60003fcf038 */
[----:B------:R-:W-:-:S04]  /*d890*/  IMAD.IADD R2, R17, 0x1, -R2 ;  /* 0x0000000111027824 */ /* 0x000fc800078e0a02 */
[CC--:B------:R-:W-:Y:S01]  /*d8a0*/  IMAD R6, R3.reuse, R2.reuse, RZ ;  /* 0x0000000203067224 */ /* 0x0c0fe200078e02ff */
[----:B------:R-:W-:-:S04]  /*d8b0*/  SEL R4, R3, R2, !P6 ;  /* 0x0000000203047207 */ /* 0x000fc80007000000 */
[----:B------:R-:W-:Y:S02]  /*d8c0*/  SHF.R.S32.HI R5, RZ, 0x1f, R4 ;  /* 0x0000001fff057819 */ /* 0x000fe40000011404 */
[----:B------:R-:W-:-:S07]  /*d8d0*/  SHF.R.S32.HI R7, RZ, 0x1f, R6 ;  /* 0x0000001fff077819 */ /* 0x000fce0000011406 */
.L_x_238:
[----:B------:R-:W-:Y:S05]  /*d8e0*/  BSYNC B0 ;  /* 0x0000000000007941 */ /* 0x000fea0003800000 */
.L_x_237:
        /* <DEDUP_REMOVED lines=16> */
[----:B------:R-:W-:-:S04]  /*d9f0*/  IADD3 R22, P6, R3, R14, RZ ;  /* 0x0000000e03167210 */ /* 0x000fc80007fde0ff */
[----:B------:R-:W-:Y:S01]  /*da00*/  IADD3.X R17, R2, R19, RZ, P6, !PT ;  /* 0x0000001302117210 */ /* 0x000fe200037fe4ff */
        /* <DEDUP_REMOVED lines=12> */
[----:B------:R-:W-:-:S04]  /*dad0*/  IADD3 R17, P6, R2, UR5, RZ ;  /* 0x0000000502117c10 */ /* 0x000fc8000ffde0ff */
[----:B------:R-:W-:Y:S02]  /*dae0*/  IADD3.X R19, R3, UR4, RZ, P6, !PT ;  /* 0x0000000403137c10 */ /* 0x000fe4000b7fe4ff */
[----:B------:R-:W-:-:S04]  /*daf0*/  ISETP.GT.U32.AND P6, PT, R17, UR10, PT ;  /* 0x0000000a11007c0c */ /* 0x000fc8000bfc4070 */
[----:B------:R-:W-:-:S13]  /*db00*/  ISETP.GT.U32.AND.EX P6, PT, R19, UR9, PT, P6 ;  /* 0x0000000913007c0c */ /* 0x000fda000bfc4160 */
[----:B------:R-:W-:-:S04]  /*db10*/  VOTE.ANY R14, PT, P6 ;  /* 0x00000000000e7806 */ /* 0x000fc800030e0100 */
[----:B------:R-:W-:-:S13]  /*db20*/  ISETP.NE.AND P6, PT, R14, RZ, PT ;  /* 0x000000ff0e00720c */ /* 0x000fda0003fc5270 */
[----:B------:R-:W-:Y:S05]  /*db30*/  @!P6 BRA `(.L_x_241) ;  /* 0xfffffff400b8e947 */ /* 0x000fea000383ffff */
[----:B------:R-:W-:Y:S02]  /*db40*/  IMAD.MOV.U32 R15, RZ, RZ, R2 ;  /* 0x000000ffff0f7224 */ /* 0x000fe400078e0002 */
[----:B------:R-:W-:-:S07]  /*db50*/  IMAD.MOV.U32 R22, RZ, RZ, R3 ;  /* 0x000000ffff167224 */ /* 0x000fce00078e0003 */
.L_x_236:
[----:B------:R-:W1:Y:S08]  /*db60*/  BREV R14, R14 ;  /* 0x0000000e000e7301 */ /* 0x000e700000000000 */
[----:B-1----:R-:W1:Y:S02]  /*db70*/  FLO.U32.SH R13, R14 ;  /* 0x0000000e000d7300 */ /* 0x002e6400000e0400 */
[----:B-1----:R-:W1:Y:S02]  /*db80*/  SHFL.IDX PT, R12, R12, R13, 0x1f ;  /* 0x00001f0d0c0c7589 */ /* 0x002e6400000e0000 */
[----:B-1----:R-:W-:-:S13]  /*db90*/  R2UR UR6, R12 ;  /* 0x000000000c0672ca */ /* 0x002fda00000e0000 */
[----:B------:R-:W-:-:S05]  /*dba0*/  VIADD R17, R9, UR6 ;  /* 0x0000000609117c36 */ /* 0x000fca0008000000 */
[----:B------:R-:W-:-:S13]  /*dbb0*/  ISETP.GE.AND P1, PT, R17, UR24, PT ;  /* 0x0000001811007c0c */ /* 0x000fda000bf26270 */
[----:B------:R-:W1:Y:S02]  /*dbc0*/  @!P1 LDC.64 R2, c[0x0][0x918] ;  /* 0x00024600ff029b82 */ /* 0x000e640000000a00 */
[----:B-1----:R-:W-:-:S05]  /*dbd0*/  @!P1 IMAD.WIDE R2, R17, 0xc, R2 ;  /* 0x0000000c11029825 */ /* 0x002fca00078e0202 */
[----:B-----5:R1:W5:Y:S04]  /*dbe0*/  @!P1 LDG.E R8, desc[UR58][R2.64] ;  /* 0x0000003a02089981 */ /* 0x020368000c1e1900 */
[----:B------:R1:W5:Y:S01]  /*dbf0*/  @!P1 LDG.E R10, desc[UR58][R2.64+0x4] ;  /* 0x0000043a020a9981 */ /* 0x000362000c1e1900 */
[----:B------:R-:W-:-:S03]  /*dc00*/  IADD3 R18, P1, P2, R15, UR5, -R6 ;  /* 0x000000050f127c10 */ /* 0x000fc6000fa3e806 */
[----:B------:R-:W-:Y:S01]  /*dc10*/  SHFL.IDX PT, R6, R6, R13, 0x1f ;  /* 0x00001f0d06067589 */ /* 0x000fe200000e0000 */
[----:B------:R-:W-:-:S03]  /*dc20*/  IADD3.X R22, R22, UR4, ~R7, P1, P2 ;  /* 0x0000000416167c10 */ /* 0x000fc60008fe4c07 */
[----:B------:R-:W2:Y:S04]  /*dc30*/  SHFL.IDX PT, R18, R18, R13, 0x1f ;  /* 0x00001f0d12127589 */ /* 0x000ea800000e0000 */
[----:B------:R-:W3:Y:S04]  /*dc40*/  SHFL.IDX PT, R22, R22, R13, 0x1f ;  /* 0x00001f0d16167589 */ /* 0x000ee800000e0000 */
[----:B------:R1:W4:Y:S04]  /*dc50*/  SHFL.IDX PT, R7, R7, R13, 0x1f ;  /* 0x00001f0d07077589 */ /* 0x00032800000e0000 */
[----:B------:R1:W1:Y:S04]  /*dc60*/  SHFL.IDX PT, R5, R5, R13, 0x1f ;  /* 0x00001f0d05057589 */ /* 0x00026800000e0000 */
[----:B------:R1:W1:Y:S01]  /*dc70*/  SHFL.IDX PT, R4, R4, R13, 0x1f ;  /* 0x00001f0d04047589 */ /* 0x00026200000e0000 */
[----:B--2---:R-:W-:-:S02]  /*dc80*/  R2UR UR5, R18 ;  /* 0x00000000120572ca */ /* 0x004fc400000e0000 */
[----:B---3--:R-:W-:-:S15]  /*dc90*/  R2UR UR4, R22 ;  /* 0x00000000160472ca */ /* 0x008fde00000e0000 */
.L_x_231:
[----:B-1----:R-:W1:Y:S01]  /*dca0*/  LDC R2, c[0x0][0x910] ;  /* 0x00024400ff027b82 */ /* 0x002e620000000800 */
[----:B------:R-:W-:Y:S01]  /*dcb0*/  UMOV UR24, 0xffffffff ;  /* 0xffffffff00187882 */ /* 0x000fe20000000000 */
[----:B------:R-:W-:Y:S01]  /*dcc0*/  UMOV UR25, 0xffffffff ;  /* 0xffffffff00197882 */ /* 0x000fe20000000000 */
[----:B------:R-:W-:Y:S01]  /*dcd0*/  UMOV UR26, 0xffffffff ;  /* 0xffffffff001a7882 */ /* 0x000fe20000000000 */
[----:B------:R-:W-:Y:S01]  /*dce0*/  IMAD.MOV.U32 R15, RZ, RZ, RZ ;  /* 0x000000ffff0f7224 */ /* 0x000fe200078e00ff */
[----:B-1----:R-:W-:-:S13]  /*dcf0*/  ISETP.LE.AND P1, PT, R2, UR6, PT ;  /* 0x0000000602007c0c */ /* 0x002fda000bf23270 */
[----:B------:R-:W-:Y:S05]  /*dd00*/  @P1 BRA `(.L_x_230) ;  /* 0x0000000000f01947 */ /* 0x000fea0003800000 */
[C---:B------:R-:W-:Y:S01]  /*dd10*/  R2UR UR24, R4.reuse ;  /* 0x00000000041872ca */ /* 0x040fe200000e0000 */
[----:B------:R-:W-:Y:S01]  /*dd20*/  UIADD3 UR30, UP1, -UR5, UR10, URZ ;  /* 0x0000000a051e7290 */ /* 0x000fe2000ff3e13f */
[----:B------:R-:W-:Y:S01]  /*dd30*/  R2UR UR25, R5 ;  /* 0x00000000051972ca */ /* 0x000fe200000e0000 */
[----:B------:R-:W-:Y:S01]  /*dd40*/  ULDC UR26, c[0x0][0x8c0] ;  /* 0x00023000001a7ab9 */ /* 0x000fe20000000800 */
[----:B------:R-:W-:Y:S01]  /*dd50*/  ULDC UR27, c[0x0][0x8b0] ;  /* 0x00022c00001b7ab9 */ /* 0x000fe20000000800 */
[----:B------:R-:W-:Y:S01]  /*dd60*/  ULDC UR28, c[0x0][0x904] ;  /* 0x00024100001c7ab9 */ /* 0x000fe20000000800 */
[----:B------:R-:W-:-:S03]  /*dd70*/  SHF.R.U64 R2, R4, UR27, R5 ;  /* 0x0000001b04027c19 */ /* 0x000fc60008001205 */
[----:B------:R-:W-:Y:S01]  /*dd80*/  UIADD3.X UR24, ~UR4, UR9, URZ, UP1, !UPT ;  /* 0x0000000904187290 */ /* 0x000fe20008ffe53f */
[----:B------:R-:W-:-:S03]  /*dd90*/  R2UR UR32, R2 ;  /* 0x00000000022072ca */ /* 0x000fc600000e0000 */
[----:B------:R-:W-:Y:S02]  /*dda0*/  USHF.R.U32.HI UR31, URZ, UR26, UR24 ;  /* 0x0000001a3f1f7299 */ /* 0x000fe40008011618 */
[----:B------:R-:W-:Y:S02]  /*ddb0*/  USHF.R.U32.HI UR35, URZ, UR27, UR25 ;  /* 0x0000001b3f237299 */ /* 0x000fe40008011619 */
[----:B------:R-:W-:Y:S02]  /*ddc0*/  USHF.R.U32.HI UR33, URZ, UR27, UR31 ;  /* 0x0000001b3f217299 */ /* 0x000fe4000801161f */
[----:B------:R-:W-:Y:S02]  /*ddd0*/  USHF.R.U64 UR30, UR30, UR26, UR24 ;  /* 0x0000001a1e1e7299 */ /* 0x000fe40008001218 */
[----:B------:R-:W-:Y:S02]  /*dde0*/  USHF.R.U32.HI UR34, URZ, UR28, UR33 ;  /* 0x0000001c3f227299 */ /* 0x000fe40008011621 */
[----:B------:R-:W-:-:S02]  /*ddf0*/  USHF.R.U64 UR31, UR30, UR27, UR31 ;  /* 0x0000001b1e1f7299 */ /* 0x000fc4000800121f */
[----:B------:R-:W-:Y:S02]  /*de00*/  ULOP3.LUT UR24, UR34, UR35, URZ, 0xfc, !UPT ;  /* 0x0000002322187292 */ /* 0x000fe4000f8efc3f */
[----:B------:R-:W-:-:S04]  /*de10*/  USHF.R.U64 UR33, UR31, UR28, UR33 ;  /* 0x0000001c1f217299 */ /* 0x000fc80008001221 */
[----:B------:R-:W-:-:S13]  /*de20*/  ISETP.NE.U32.AND P1, PT, RZ, UR24, PT ;  /* 0x00000018ff007c0c */ /* 0x000fda000bf25070 */
[----:B------:R-:W-:Y:S05]  /*de30*/  @!P1 BRA `(.L_x_242) ;  /* 0x0000000000189947 */ /* 0x000fea0003800000 */
[----:B------:R-:W-:-:S07]  /*de40*/  MOV R12, 0xde60 ;  /* 0x0000de60000c7802 */ /* 0x000fce0000000f00 */
[----:B--2-45:R-:W-:Y:S05]  /*de50*/  CALL.REL.NOINC `(.L_x_243) ;  /* 0x0000001c006c7944 */ /* 0x034fea0003c00000 */
[----:B------:R-:W-:-:S04]  /*de60*/  UIADD3 UR24, -UR25, URZ, URZ ;  /* 0x0000003f19187290 */ /* 0x000fc8000fffe13f */
[----:B------:R-:W-:-:S03]  /*de70*/  UIMAD UR32, UR32, UR24, UR33 ;  /* 0x00000018202072a4 */ /* 0x000fc6000f8e0221 */
[----:B------:R-:W-:Y:S01]  /*de80*/  UMOV UR24, UR25 ;  /* 0x0000001900187c82 */ /* 0x000fe20008000000 */
[----:B------:R-:W-:Y:S08]  /*de90*/  BRA `(.L_x_244) ;  /* 0x0000000000587947 */ /* 0x000ff00003800000 */
.L_x_242:
[----:B------:R-:W1:Y:S01]  /*dea0*/  I2F.U32.RP R2, UR32 ;  /* 0x0000002000027d06 */ /* 0x000e620008209000 */
[----:B------:R-:W-:Y:S01]  /*deb0*/  UMOV UR24, URZ ;  /* 0x0000003f00187c82 */ /* 0x000fe20008000000 */
[----:B------:R-:W-:-:S06]  /*dec0*/  UISETP.NE.U32.AND UP4, UPT, UR32, URZ, UPT ;  /* 0x0000003f2000728c */ /* 0x000fcc000bf85070 */
[----:B-1----:R-:W1:Y:S02]  /*ded0*/  MUFU.RCP R2, R2 ;  /* 0x0000000200027308 */ /* 0x002e640000001000 */
[----:B-1----:R-:W-:-:S06]  /*dee0*/  VIADD R3, R2, 0xffffffe ;  /* 0x0ffffffe02037836 */ /* 0x002fcc0000000000 */
[----:B------:R-:W1:Y:S02]  /*def0*/  F2I.FTZ.U32.TRUNC.NTZ R3, R3 ;  /* 0x0000000300037305 */ /* 0x000e64000021f000 */
[----:B-1----:R-:W-:-:S13]  /*df00*/  R2UR UR25, R3 ;  /* 0x00000000031972ca */ /* 0x002fda00000e0000 */
[----:B------:R-:W-:-:S04]  /*df10*/  UIADD3 UR26, URZ, -UR25, URZ ;  /* 0x800000193f1a7290 */ /* 0x000fc8000fffe03f */
[----:B------:R-:W-:-:S04]  /*df20*/  UIMAD UR26, UR26, UR32, URZ ;  /* 0x000000201a1a72a4 */ /* 0x000fc8000f8e023f */
[----:B------:R-:W-:-:S04]  /*df30*/  UIMAD.WIDE.U32 UR24, UR25, UR26, UR24 ;  /* 0x0000001a191872a5 */ /* 0x000fc8000f8e0018 */
[----:B------:R-:W-:-:S04]  /*df40*/  UIMAD.WIDE.U32 UR24, UR25, UR33, URZ ;  /* 0x00000021191872a5 */ /* 0x000fc8000f8e003f */
[----:B------:R-:W-:-:S04]  /*df50*/  UIADD3 UR24, -UR25, URZ, URZ ;  /* 0x0000003f19187290 */ /* 0x000fc8000fffe13f */
[----:B------:R-:W-:-:S04]  /*df60*/  UIMAD UR24, UR32, UR24, UR33 ;  /* 0x00000018201872a4 */ /* 0x000fc8000f8e0221 */
[----:B------:R-:W-:-:S11]  /*df70*/  UISETP.GE.U32.AND UP1, UPT, UR24, UR32, UPT ;  /* 0x000000201800728c */ /* 0x000fd6000bf26070 */
[----:B------:R-:W-:Y:S02]  /*df80*/  @UP1 UIADD3 UR24, UR24, -UR32, URZ ;  /* 0x8000002018181290 */ /* 0x000fe4000fffe03f */
[----:B------:R-:W-:Y:S02]  /*df90*/  @UP1 UIADD3 UR25, UR25, 0x1, URZ ;  /* 0x0000000119191890 */ /* 0x000fe4000fffe03f */
[----:B------:R-:W-:-:S11]  /*dfa0*/  UISETP.GE.U32.AND UP2, UPT, UR24, UR32, UPT ;  /* 0x000000201800728c */ /* 0x000fd6000bf46070 */
[----:B------:R-:W-:Y:S02]  /*dfb0*/  @UP2 UIADD3 UR25, UR25, 0x1, URZ ;  /* 0x0000000119192890 */ /* 0x000fe4000fffe03f */
[----:B------:R-:W-:-:S04]  /*dfc0*/  @!UP4 ULOP3.LUT UR25, URZ, UR32, URZ, 0x33, !UPT ;  /* 0x000000203f19c292 */ /* 0x000fc8000f8e333f */
[----:B------:R-:W-:-:S04]  /*dfd0*/  UIADD3 UR24, -UR25, URZ, URZ ;  /* 0x0000003f19187290 */ /* 0x000fc8000fffe13f */
[----:B------:R-:W-:-:S03]  /*dfe0*/  UIMAD UR32, UR32, UR24, UR33 ;  /* 0x00000018202072a4 */ /* 0x000fc6000f8e0221 */
[----:B------:R-:W-:-:S09]  /*dff0*/  UMOV UR24, UR25 ;  /* 0x0000001900187c82 */ /* 0x000fd20008000000 */
.L_x_244:
[----:B------:R-:W-:Y:S01]  /*e000*/  ULOP3.LUT UR31, UR31, UR20, URZ, 0xc0, !UPT ;  /* 0x000000141f1f7292 */ /* 0x000fe2000f8ec03f */
[----:B------:R-:W-:Y:S01]  /*e010*/  IMAD.MOV.U32 R15, RZ, RZ, 0x1 ;  /* 0x00000001ff0f7424 */ /* 0x000fe200078e00ff */
[----:B------:R-:W-:Y:S02]  /*e020*/  ULOP3.LUT UR30, UR30, UR18, URZ, 0xc0, !UPT ;  /* 0x000000121e1e7292 */ /* 0x000fe4000f8ec03f */
[----:B------:R-:W-:Y:S01]  /*e030*/  UIMAD UR24, UR19, UR24, UR31 ;  /* 0x00000018131872a4 */ /* 0x000fe2000f8e021f */
[----:B------:R-:W-:Y:S01]  /*e040*/  ULDC UR26, c[0x0][0x8a8] ;  /* 0x00022a00001a7ab9 */ /* 0x000fe20000000800 */
[----:B------:R-:W-:Y:S01]  /*e050*/  ULDC UR25, c[0x0][0x8b8] ;  /* 0x00022e0000197ab9 */ /* 0x000fe20000000800 */
[----:B------:R-:W-:Y:S02]  /*e060*/  UIMAD UR30, UR32, UR26, UR30 ;  /* 0x0000001a201e72a4 */ /* 0x000fe4000f8e021e */
[----:B------:R-:W-:Y:S01]  /*e070*/  UIMAD UR25, UR24, UR25, UR40 ;  /* 0x00000019181972a4 */ /* 0x000fe2000f8e0228 */
[----:B------:R-:W-:Y:S01]  /*e080*/  @UP3 UMOV UR26, UR6 ;  /* 0x00000006001a3c82 */ /* 0x000fe20008000000 */
[----:B------:R-:W-:-:S03]  /*e090*/  @!UP3 UMOV UR26, UR6 ;  /* 0x00000006001abc82 */ /* 0x000fc60008000000 */
[----:B------:R-:W-:Y:S02]  /*e0a0*/  @UP3 UMOV UR24, UR30 ;  /* 0x0000001e00183c82 */ /* 0x000fe40008000000 */
[----:B------:R-:W-:Y:S01]  /*e0b0*/  @!UP3 UMOV UR24, UR25 ;  /* 0x000000190018bc82 */ /* 0x000fe20008000000 */
[----:B------:R-:W-:-:S05]  /*e0c0*/  @!UP3 UMOV UR25, UR30 ;  /* 0x0000001e0019bc82 */ /* 0x000fca0008000000 */
.L_x_230:
[----:B------:R-:W-:-:S06]  /*e0d0*/  UISETP.NE.AND UP1, UPT, UR15, 0x3, UPT ;  /* 0x000000030f00788c */ /* 0x000fcc000bf25270 */
[----:B------:R-:W-:-:S13]  /*e0e0*/  PLOP3.LUT P1, PT, PT, PT, UP1, 0x80, 0x0 ;  /* 0x000000000000781c */ /* 0x000fda0003f2f018 */
[----:B------:R-:W-:Y:S05]  /*e0f0*/  @!P1 BRA `(.L_x_245) ;  /* 0x0000000000049947 */ /* 0x000fea0003800000 */
[----:B--2---:R-:W-:Y:S01]  /*e100*/  BPT.TRAP 0x1 ;  /* 0x000000040000795c */ /* 0x004fe20000300000 */
.L_x_245:
[----:B------:R-:W1:Y:S01]  /*e110*/  S2R R2, SR_CgaCtaId ;  /* 0x0000000000027919 */ /* 0x000e620000008800 */
[----:B------:R-:W-:-:S04]  /*e120*/  MOV R3, 0x400 ;  /* 0x0000040000037802 */ /* 0x000fc80000000f00 */
[----:B-1----:R-:W-:Y:S02]  /*e130*/  LEA R3, R2, R3, 0x18 ;  /* 0x0000000302037211 */ /* 0x002fe400078ec0ff */
[----:B------:R-:W-:-:S03]  /*e140*/  SHF.L.U32 R2, R0, 0x1f, RZ ;  /* 0x0000001f00027819 */ /* 0x000fc600000006ff */
[----:B------:R-:W-:-:S04]  /*e150*/  IMAD R17, R16, 0x8, R3 ;  /* 0x0000000810117824 */ /* 0x000fc800078e0203 */
[----:B------:R-:W1:Y:S02]  /*e160*/  SYNCS.PHASECHK.TRANS64.TRYWAIT P2, [R17+URZ+0x38440], R2 ;  /* 0x03844002110075a7 */ /* 0x000e64000804017f */
[----:B-1----:R-:W-:Y:S05]  /*e170*/  @!P2 BRA `(.L_x_246) ;  /* 0x000000140008a947 */ /* 0x002fea0003800000 */
.L_x_309:
[----:B------:R-:W-:Y:S01]  /*e180*/  ELECT P2, URZ, PT ;  /* 0x00000000003f782f */ /* 0x000fe20003840000 */
[----:B------:R-:W-:-:S12]  /*e190*/  BSSY B0, `(.L_x_247) ;  /* 0x0000010000007945 */ /* 0x000fd80003800000 */
[----:B------:R-:W-:Y:S05]  /*e1a0*/  @!P2 BRA `(.L_x_248) ;  /* 0x000000000038a947 */ /* 0x000fea0003800000 */
[----:B-1----:R-:W-:Y:S01]  /*e1b0*/  IMAD R2, R16, 0x10, R3 ;  /* 0x0000001010027824 */ /* 0x002fe200078e0203 */
[----:B------:R-:W-:Y:S01]  /*e1c0*/  MOV R12, UR24 ;  /* 0x00000018000c7c02 */ /* 0x000fe20008000f00 */
[----:B------:R-:W-:Y:S02]  /*e1d0*/  IMAD.U32 R14, RZ, RZ, UR26 ;  /* 0x0000001aff0e7e24 */ /* 0x000fe4000f8e00ff */
[----:B------:R-:W-:-:S05]  /*e1e0*/  IMAD.U32 R13, RZ, RZ, UR25 ;  /* 0x00000019ff0d7e24 */ /* 0x000fca000f8e00ff */
[----:B------:R1:W-:Y:S01]  /*e1f0*/  STS.128 [R2+0x38510], R12 ;  /* 0x0385100c02007388 */ /* 0x0003e20000000c00 */
[----:B------:R-:W-:Y:S01]  /*e200*/  @!PT LDS RZ, [RZ] ;  /* 0x00000000fffff984 */ /* 0x000fe20000000800 */
[----:B------:R-:W-:Y:S01]  /*e210*/  @!PT LDS RZ, [RZ] ;  /* 0x00000000fffff984 */ /* 0x000fe20000000800 */
[----:B------:R-:W-:Y:S01]  /*e220*/  @!PT LDS RZ, [RZ] ;  /* 0x00000000fffff984 */ /* 0x000fe20000000800 */
[----:B------:R-:W-:Y:S01]  /*e230*/  @!PT LDS RZ, [RZ] ;  /* 0x00000000fffff984 */ /* 0x000fe20000000800 */
[----:B------:R3:W-:Y:S06]  /*e240*/  MEMBAR.ALL.CTA ;  /* 0x0000000000007992 */ /* 0x0007ec0000008000 */
[----:B---3--:R-:W3:Y:S01]  /*e250*/  FENCE.VIEW.ASYNC.S ;  /* 0x00000000000073c6 */ /* 0x008ee20000000000 */
[----:B------:R-:W-:Y:S05]  /*e260*/  @!P1 BRA `(.L_x_249) ;  /* 0x0000000000049947 */ /* 0x000fea0003800000 */
[----:B--2---:R-:W-:Y:S01]  /*e270*/  BPT.TRAP 0x1 ;  /* 0x000000040000795c */ /* 0x004fe20000300000 */
.L_x_249:
[----:B---3--:R3:W-:Y:S02]  /*e280*/  SYNCS.ARRIVE.TRANS64.A1T0 RZ, [R17+URZ+0x38400], RZ ;  /* 0x038400ff11ff79a7 */ /* 0x0087e4000810003f */
.L_x_248:
[----:B--2---:R-:W-:Y:S05]  /*e290*/  BSYNC B0 ;  /* 0x0000000000007941 */ /* 0x004fea0003800000 */
.L_x_247:
[----:B------:R-:W-:Y:S01]  /*e2a0*/  ISETP.NE.AND P3, PT, R15, RZ, PT ;  /* 0x000000ff0f00720c */ /* 0x000fe20003f65270 */
[----:B------:R-:W-:-:S05]  /*e2b0*/  VIADD R16, R16, 0x1 ;  /* 0x0000000110107836 */ /* 0x000fca0000000000 */
[----:B------:R-:W-:-:S04]  /*e2c0*/  ISETP.NE.AND P2, PT, R16, 0x8, PT ;  /* 0x000000081000780c */ /* 0x000fc80003f45270 */
[----:B-1----:R-:W-:Y:S02]  /*e2d0*/  SEL R13, RZ, 0x1, P2 ;  /* 0x00000001ff0d7807 */ /* 0x002fe40001000000 */
[----:B------:R-:W-:Y:S02]  /*e2e0*/  SEL R16, R16, RZ, P2 ;  /* 0x000000ff10107207 */ /* 0x000fe40001000000 */
[----:B------:R-:W-:Y:S01]  /*e2f0*/  LOP3.LUT R0, R0, R13, RZ, 0x3c, !PT ;  /* 0x0000000d00007212 */ /* 0x000fe200078e3cff */
[----:B------:R-:W-:Y:S06]  /*e300*/  @P3 BRA `(.L_x_250) ;  /* 0xffffffe400003947 */ /* 0x000fec000383ffff */
[----:B------:R-:W-:Y:S05]  /*e310*/  @!P1 BRA `(.L_x_251) ;  /* 0x0000000000049947 */ /* 0x000fea0003800000 */
[----:B------:R-:W-:Y:S01]  /*e320*/  BPT.TRAP 0x1 ;  /* 0x000000040000795c */ /* 0x000fe20000300000 */
.L_x_251:
[----:B------:R-:W-:Y:S01]  /*e330*/  IMAD R5, R16, 0x8, R3 ;  /* 0x0000000810057824 */ /* 0x000fe200078e0203 */
[----:B------:R-:W-:-:S04]  /*e340*/  SHF.L.U32 R2, R0, 0x1f, RZ ;  /* 0x0000001f00027819 */ /* 0x000fc800000006ff */
[----:B------:R-:W1:Y:S02]  /*e350*/  SYNCS.PHASECHK.TRANS64.TRYWAIT P0, [R5+URZ+0x38440], R2 ;  /* 0x03844002050075a7 */ /* 0x000e64000800017f */
[----:B-1----:R-:W-:Y:S05]  /*e360*/  @!P0 BRA `(.L_x_252) ;  /* 0x0000001000a08947 */ /* 0x002fea0003800000 */
.L_x_310:
[----:B------:R-:W-:Y:S05]  /*e370*/  @!P1 BRA `(.L_x_253) ;  /* 0x0000000000049947 */ /* 0x000fea0003800000 */
[----:B------:R-:W-:Y:S01]  /*e380*/  BPT.TRAP 0x1 ;  /* 0x000000040000795c */ /* 0x000fe20000300000 */
.L_x_253:
[----:B------:R-:W-:-:S05]  /*e390*/  VIADD R16, R16, 0x1 ;  /* 0x0000000110107836 */ /* 0x000fca0000000000 */
[----:B------:R-:W-:-:S04]  /*e3a0*/  ISETP.NE.AND P0, PT, R16, 0x8, PT ;  /* 0x000000081000780c */ /* 0x000fc80003f05270 */
[----:B-1----:R-:W-:Y:S02]  /*e3b0*/  SEL R5, RZ, 0x1, P0 ;  /* 0x00000001ff057807 */ /* 0x002fe40000000000 */
[----:B------:R-:W-:Y:S02]  /*e3c0*/  SEL R16, R16, RZ, P0 ;  /* 0x000000ff10107207 */ /* 0x000fe40000000000 */
[----:B------:R-:W-:-:S03]  /*e3d0*/  LOP3.LUT R5, R0, R5, RZ, 0x3c, !PT ;  /* 0x0000000500057212 */ /* 0x000fc600078e3cff */
[----:B----4-:R-:W-:Y:S01]  /*e3e0*/  IMAD R7, R16, 0x8, R3 ;  /* 0x0000000810077824 */ /* 0x010fe200078e0203 */
[----:B------:R-:W-:-:S04]  /*e3f0*/  SHF.L.U32 R0, R5, 0x1f, RZ ;  /* 0x0000001f05007819 */ /* 0x000fc800000006ff */
[----:B------:R-:W1:Y:S02]  /*e400*/  SYNCS.PHASECHK.TRANS64.TRYWAIT P0, [R7+URZ+0x38440], R0 ;  /* 0x03844000070075a7 */ /* 0x000e64000800017f */
[----:B-1----:R-:W-:Y:S05]  /*e410*/  @!P0 BRA `(.L_x_254) ;  /* 0x0000001000888947 */ /* 0x002fea0003800000 */
.L_x_311:
[----:B------:R-:W-:Y:S05]  /*e420*/  @!P1 BRA `(.L_x_255) ;  /* 0x0000000000049947 */ /* 0x000fea0003800000 */
[----:B------:R-:W-:Y:S01]  /*e430*/  BPT.TRAP 0x1 ;  /* 0x000000040000795c */ /* 0x000fe20000300000 */
.L_x_255:
[----:B-1----:R-:W-:-:S05]  /*e440*/  VIADD R0, R16, 0x1 ;  /* 0x0000000110007836 */ /* 0x002fca0000000000 */
[----:B------:R-:W-:-:S04]  /*e450*/  ISETP.NE.AND P0, PT, R0, 0x8, PT ;  /* 0x000000080000780c */ /* 0x000fc80003f05270 */
[----:B------:R-:W-:Y:S02]  /*e460*/  SEL R2, RZ, 0x1, P0 ;  /* 0x00000001ff027807 */ /* 0x000fe40000000000 */
[----:B------:R-:W-:Y:S02]  /*e470*/  SEL R4, R0, RZ, P0 ;  /* 0x000000ff00047207 */ /* 0x000fe40000000000 */
[----:B------:R-:W-:-:S03]  /*e480*/  LOP3.LUT R5, R5, R2, RZ, 0x3c, !PT ;  /* 0x0000000205057212 */ /* 0x000fc600078e3cff */
[----:B------:R-:W-:Y:S01]  /*e490*/  IMAD R7, R4, 0x8, R3 ;  /* 0x0000000804077824 */ /* 0x000fe200078e0203 */
[----:B------:R-:W-:-:S04]  /*e4a0*/  SHF.L.U32 R0, R5, 0x1f, RZ ;  /* 0x0000001f05007819 */ /* 0x000fc800000006ff */
[----:B------:R-:W1:Y:S02]  /*e4b0*/  SYNCS.PHASECHK.TRANS64.TRYWAIT P0, [R7+URZ+0x38440], R0 ;  /* 0x03844000070075a7 */ /* 0x000e64000800017f */
[----:B-1----:R-:W-:Y:S05]  /*e4c0*/  @!P0 BRA `(.L_x_256) ;  /* 0x0000001000708947 */ /* 0x002fea0003800000 */
.L_x_312:
[----:B------:R-:W-:Y:S05]  /*e4d0*/  @!P1 BRA `(.L_x_257) ;  /* 0x0000000000049947 */ /* 0x000fea0003800000 */
[----:B------:R-:W-:Y:S01]  /*e4e0*/  BPT.TRAP 0x1 ;  /* 0x000000040000795c */ /* 0x000fe20000300000 */
.L_x_257:
        /* <DEDUP_REMOVED lines=9> */
.L_x_313:
[----:B------:R-:W-:Y:S05]  /*e580*/  @!P1 BRA `(.L_x_259) ;  /* 0x0000000000049947 */ /* 0x000fea0003800000 */
[----:B------:R-:W-:Y:S01]  /*e590*/  BPT.TRAP 0x1 ;  /* 0x000000040000795c */ /* 0x000fe20000300000 */
.L_x_259:
        /* <DEDUP_REMOVED lines=9> */
.L_x_314:
[----:B------:R-:W-:Y:S05]  /*e630*/  @!P1 BRA `(.L_x_261) ;  /* 0x0000000000049947 */ /* 0x000fea0003800000 */
[----:B------:R-:W-:Y:S01]  /*e640*/  BPT.TRAP 0x1 ;  /* 0x000000040000795c */ /* 0x000fe20000300000 */
.L_x_261:
        /* <DEDUP_REMOVED lines=9> */
.L_x_315:
[----:B------:R-:W-:Y:S05]  /*e6e0*/  @!P1 BRA `(.L_x_263) ;  /* 0x0000000000049947 */ /* 0x000fea0003800000 */
[----:B------:R-:W-:Y:S01]  /*e6f0*/  BPT.TRAP 0x1 ;  /* 0x000000040000795c */ /* 0x000fe20000300000 */
.L_x_263:
[----:B-1----:R-:W-:-:S04]  /*e700*/  IADD3 R0, R4, 0x1, RZ ;  /* 0x0000000104007810 */ /* 0x002fc80007ffe0ff */
        /* <DEDUP_REMOVED lines=8> */
.L_x_316:
[----:B------:R-:W-:Y:S05]  /*e790*/  @!P1 BRA `(.L_x_265) ;  /* 0x0000000000049947 */ /* 0x000fea0003800000 */
[----:B------:R-:W-:Y:S01]  /*e7a0*/  BPT.TRAP 0x1 ;  /* 0x000000040000795c */ /* 0x000fe20000300000 */
.L_x_265:
[----:B-1----:R-:W-:-:S05]  /*e7b0*/  VIADD R0, R4, 0x1 ;  /* 0x0000000104007836 */ /* 0x002fca0000000000 */
[----:B------:R-:W-:-:S04]  /*e7c0*/  ISETP.NE.AND P0, PT, R0, 0x8, PT ;  /* 0x000000080000780c */ /* 0x000fc80003f05270 */
[----:B------:R-:W-:Y:S02]  /*e7d0*/  SEL R2, RZ, 0x1, P0 ;  /* 0x00000001ff027807 */ /* 0x000fe40000000000 */
[----:B------:R-:W-:Y:S02]  /*e7e0*/  SEL R0, R0, RZ, P0 ;  /* 0x000000ff00007207 */ /* 0x000fe40000000000 */
[----:B------:R-:W-:-:S03]  /*e7f0*/  LOP3.LUT R2, R5, R2, RZ, 0x3c, !PT ;  /* 0x0000000205027212 */ /* 0x000fc600078e3cff */
[----:B------:R-:W-:Y:S01]  /*e800*/  IMAD R3, R0, 0x8, R3 ;  /* 0x0000000800037824 */ /* 0x000fe200078e0203 */
[----:B------:R-:W-:-:S07]  /*e810*/  SHF.L.U32 R0, R2, 0x1f, RZ ;  /* 0x0000001f02007819 */ /* 0x000fce00000006ff */
.L_x_266:
[----:B-1----:R1:W2:Y:S02]  /*e820*/  SYNCS.PHASECHK.TRANS64.TRYWAIT P0, [R3+URZ+0x38440], R0 ;  /* 0x03844000030075a7 */ /* 0x0022a4000800017f */
[----:B--2---:R-:W-:Y:S05]  /*e830*/  @!P0 NANOSLEEP.SYNCS 0x989680 ;  /* 0x009896800000895d */ /* 0x004fea0003900000 */
[----:B------:R-:W2:Y:S02]  /*e840*/  @!P0 SYNCS.PHASECHK.TRANS64 P0, [R3+URZ+0x38440], R0 ;  /* 0x03844000030085a7 */ /* 0x000ea4000800007f */
[----:B--2---:R-:W-:Y:S05]  /*e850*/  @P0 EXIT ;  /* 0x000000000000094d */ /* 0x004fea0003800000 */
[----:B------:R-:W-:Y:S05]  /*e860*/  BRA `(.L_x_266) ;  /* 0xfffffffc00ec7947 */ /* 0x000fea000383ffff */
.L_x_37:
[----:B--2---:R-:W-:-:S04]  /*e870*/  IMAD.U32 R3, RZ, RZ, UR4 ;  /* 0x00000004ff037e24 */ /* 0x004fc8000f8e00ff */
[----:B------:R2:W3:Y:S03]  /*e880*/  SYNCS.PHASECHK.TRANS64.TRYWAIT P0, [R3+URZ+0x38480], R2 ;  /* 0x03848002030075a7 */ /* 0x0004e6000800017f */
[----:B---3--:R-:W-:Y:S05]  /*e890*/  @!P0 NANOSLEEP.SYNCS 0x989680 ;  /* 0x009896800000895d */ /* 0x008fea0003900000 */
[----:B------:R-:W3:Y:S02]  /*e8a0*/  @!P0 SYNCS.PHASECHK.TRANS64 P0, [R3+URZ+0x38480], R2 ;  /* 0x03848002030085a7 */ /* 0x000ee4000800007f */
[----:B---3--:R-:W-:Y:S05]  /*e8b0*/  @!P0 BRA `(.L_x_37) ;  /* 0xfffffffc00ec8947 */ /* 0x008fea000383ffff */
[----:B------:R-:W-:Y:S05]  /*e8c0*/  BRA `(.L_x_36) ;  /* 0xffffff5400d87947 */ /* 0x000fea000383ffff */
.L_x_42:
[----:B--2---:R-:W-:-:S04]  /*e8d0*/  IMAD.U32 R8, RZ, RZ, UR4 ;  /* 0x00000004ff087e24 */ /* 0x004fc8000f8e00ff */
[----:B------:R2:W3:Y:S03]  /*e8e0*/  SYNCS.PHASECHK.TRANS64.TRYWAIT P0, [R8+URZ+0x38480], R5 ;  /* 0x03848005080075a7 */ /* 0x0004e6000800017f */
[----:B---3--:R-:W-:Y:S05]  /*e8f0*/  @!P0 NANOSLEEP.SYNCS 0x989680 ;  /* 0x009896800000895d */ /* 0x008fea0003900000 */
[----:B------:R-:W3:Y:S02]  /*e900*/  @!P0 SYNCS.PHASECHK.TRANS64 P0, [R8+URZ+0x38480], R5 ;  /* 0x03848005080085a7 */ /* 0x000ee4000800007f */
[----:B---3--:R-:W-:Y:S05]  /*e910*/  @!P0 BRA `(.L_x_42) ;  /* 0xfffffffc00ec8947 */ /* 0x008fea000383ffff */
[----:B------:R-:W-:Y:S05]  /*e920*/  BRA `(.L_x_41) ;  /* 0xffffff5c00007947 */ /* 0x000fea000383ffff */
.L_x_59:
[----:B------:R-:W-:-:S07]  /*e930*/  IMAD.MOV.U32 R15, RZ, RZ, -0x1 ;  /* 0xffffffffff0f7424 */ /* 0x000fce00078e00ff */
[----:B-12--5:R-:W-:Y:S05]  /*e940*/  WARPSYNC.COLLECTIVE R15, `(.L_x_267) ;  /* 0x000000000f0c7348 */ /* 0x026fea0003c00000 */
[----:B------:R-:W-:Y:S02]  /*e950*/  ELECT P6, UR62, PT ;  /* 0x00000000003e782f */ /* 0x000fe400038c0000 */
[----:B------:R-:W-:Y:S01]  /*e960*/  MOV R14, UR62 ;  /* 0x0000003e000e7c02 */ /* 0x000fe20008000f00 */
[----:B-12--5:R-:W-:Y:S10]  /*e970*/  ENDCOLLECTIVE ;  /* 0x000000000000791b */ /* 0x026ff40003800000 */
.L_x_267:
[----:B------:R-:W-:Y:S05]  /*e980*/  BRA `(.L_x_268) ;  /* 0xffffff6400dc7947 */ /* 0x000fea000383ffff */
.L_x_61:
[----:B-1----:R-:W-:-:S04]  /*e990*/  IMAD.U32 R6, RZ, RZ, UR47 ;  /* 0x0000002fff067e24 */ /* 0x002fc8000f8e00ff */
[----:B------:R1:W2:Y:S03]  /*e9a0*/  SYNCS.PHASECHK.TRANS64.TRYWAIT P2, [R6+URZ+0x384c0], R3 ;  /* 0x0384c003060075a7 */ /* 0x0002a6000804017f */
[----:B--2---:R-:W-:Y:S05]  /*e9b0*/  @!P2 NANOSLEEP.SYNCS 0x989680 ;  /* 0x009896800000a95d */ /* 0x004fea0003900000 */
[----:B------:R-:W2:Y:S02]  /*e9c0*/  @!P2 SYNCS.PHASECHK.TRANS64 P2, [R6+URZ+0x384c0], R3 ;  /* 0x0384c0030600a5a7 */ /* 0x000ea4000804007f */
[----:B--2---:R-:W-:Y:S05]  /*e9d0*/  @!P2 BRA `(.L_x_61) ;  /* 0xfffffffc00eca947 */ /* 0x004fea000383ffff */
[----:B------:R-:W-:Y:S05]  /*e9e0*/  BRA `(.L_x_269) ;  /* 0xffffff6400f47947 */ /* 0x000fea000383ffff */
.L_x_69:
[----:B-1----:R-:W-:-:S04]  /*e9f0*/  IMAD.U32 R12, RZ, RZ, UR47 ;  /* 0x0000002fff0c7e24 */ /* 0x002fc8000f8e00ff */
[----:B------:R1:W2:Y:S03]  /*ea00*/  SYNCS.PHASECHK.TRANS64.TRYWAIT P3, [R12+URZ+0x384c8], R3 ;  /* 0x0384c8030c0075a7 */ /* 0x0002a6000806017f */
[----:B--2---:R-:W-:Y:S05]  /*ea10*/  @!P3 NANOSLEEP.SYNCS 0x989680 ;  /* 0x009896800000b95d */ /* 0x004fea0003900000 */
[----:B------:R-:W2:Y:S02]  /*ea20*/  @!P3 SYNCS.PHASECHK.TRANS64 P3, [R12+URZ+0x384c8], R3 ;  /* 0x0384c8030c00b5a7 */ /* 0x000ea4000806007f */
[----:B--2---:R-:W-:Y:S05]  /*ea30*/  @!P3 BRA `(.L_x_69) ;  /* 0xfffffffc00ecb947 */ /* 0x004fea000383ffff */
[----:B------:R-:W-:Y:S05]  /*ea40*/  BRA `(.L_x_270) ;  /* 0xffffff6c00847947 */ /* 0x000fea000383ffff */
.L_x_74:
[----:B-1----:R-:W-:-:S04]  /*ea50*/  IMAD.U32 R12, RZ, RZ, UR47 ;  /* 0x0000002fff0c7e24 */ /* 0x002fc8000f8e00ff */
[----:B------:R1:W2:Y:S03]  /*ea60*/  SYNCS.PHASECHK.TRANS64.TRYWAIT P3, [R12+URZ+0x384d0], R3 ;  /* 0x0384d0030c0075a7 */ /* 0x0002a6000806017f */
[----:B--2---:R-:W-:Y:S05]  /*ea70*/  @!P3 NANOSLEEP.SYNCS 0x989680 ;  /* 0x009896800000b95d */ /* 0x004fea0003900000 */
[----:B------:R-:W2:Y:S02]  /*ea80*/  @!P3 SYNCS.PHASECHK.TRANS64 P3, [R12+URZ+0x384d0], R3 ;  /* 0x0384d0030c00b5a7 */ /* 0x000ea4000806007f */
[----:B--2---:R-:W-:Y:S05]  /*ea90*/  @!P3 BRA `(.L_x_74) ;  /* 0xfffffffc00ecb947 */ /* 0x004fea000383ffff */
[----:B------:R-:W-:Y:S05]  /*eaa0*/  BRA `(.L_x_271) ;  /* 0xffffff7000e07947 */ /* 0x000fea000383ffff */
.L_x_79:
[----:B-1----:R-:W-:-:S04]  /*eab0*/  IMAD.U32 R12, RZ, RZ, UR47 ;  /* 0x0000002fff0c7e24 */ /* 0x002fc8000f8e00ff */
[----:B------:R1:W2:Y:S03]  /*eac0*/  SYNCS.PHASECHK.TRANS64.TRYWAIT P3, [R12+URZ+0x384d8], R3 ;  /* 0x0384d8030c0075a7 */ /* 0x0002a6000806017f */
[----:B--2---:R-:W-:Y:S05]  /*ead0*/  @!P3 NANOSLEEP.SYNCS 0x989680 ;  /* 0x009896800000b95d */ /* 0x004fea0003900000 */
[----:B------:R-:W2:Y:S02]  /*eae0*/  @!P3 SYNCS.PHASECHK.TRANS64 P3, [R12+URZ+0x384d8], R3 ;  /* 0x0384d8030c00b5a7 */ /* 0x000ea4000806007f */
[----:B--2---:R-:W-:Y:S05]  /*eaf0*/  @!P3 BRA `(.L_x_79) ;  /* 0xfffffffc00ecb947 */ /* 0x004fea000383ffff */
[----:B------:R-:W-:Y:S05]  /*eb00*/  BRA `(.L_x_272) ;  /* 0xffffff7800487947 */ /* 0x000fea000383ffff */
.L_x_84:
[----:B-1----:R-:W-:-:S04]  /*eb10*/  IMAD.U32 R12, RZ, RZ, UR47 ;  /* 0x0000002fff0c7e24 */ /* 0x002fc8000f8e00ff */
[----:B------:R1:W2:Y:S03]  /*eb20*/  SYNCS.PHASECHK.TRANS64.TRYWAIT P3, [R12+URZ+0x384c0], R3 ;  /* 0x0384c0030c0075a7 */ /* 0x0002a6000806017f */
[----:B--2---:R-:W-:Y:S05]  /*eb30*/  @!P3 NANOSLEEP.SYNCS 0x989680 ;  /* 0x009896800000b95d */ /* 0x004fea0003900000 */
[----:B------:R-:W2:Y:S02]  /*eb40*/  @!P3 SYNCS.PHASECHK.TRANS64 P3, [R12+URZ+0x384c0], R3 ;  /* 0x0384c0030c00b5a7 */ /* 0x000ea4000806007f */
[----:B--2---:R-:W-:Y:S05]  /*eb50*/  @!P3 BRA `(.L_x_84) ;  /* 0xfffffffc00ecb947 */ /* 0x004fea000383ffff */
[----:B------:R-:W-:Y:S05]  /*eb60*/  BRA `(.L_x_273) ;  /* 0xffffff7c00b87947 */ /* 0x000fea000383ffff */
.L_x_89:
[----:B-1----:R-:W-:-:S04]  /*eb70*/  IMAD.U32 R12, RZ, RZ, UR47 ;  /* 0x0000002fff0c7e24 */ /* 0x002fc8000f8e00ff */
[----:B------:R1:W2:Y:S03]  /*eb80*/  SYNCS.PHASECHK.TRANS64.TRYWAIT P3, [R12+URZ+0x384c8], R3 ;  /* 0x0384c8030c0075a7 */ /* 0x0002a6000806017f */
[----:B--2---:R-:W-:Y:S05]  /*eb90*/  @!P3 NANOSLEEP.SYNCS 0x989680 ;  /* 0x009896800000b95d */ /* 0x004fea0003900000 */
[----:B------:R-:W2:Y:S02]  /*eba0*/  @!P3 SYNCS.PHASECHK.TRANS64 P3, [R12+URZ+0x384c8], R3 ;  /* 0x0384c8030c00b5a7 */ /* 0x000ea4000806007f */
[----:B--2---:R-:W-:Y:S05]  /*ebb0*/  @!P3 BRA `(.L_x_89) ;  /* 0xfffffffc00ecb947 */ /* 0x004fea000383ffff */
[----:B------:R-:W-:Y:S05]  /*ebc0*/  BRA `(.L_x_274) ;  /* 0xffffff8400207947 */ /* 0x000fea000383ffff */
.L_x_94:
[----:B-1----:R-:W-:-:S04]  /*ebd0*/  MOV R12, UR47 ;  /* 0x0000002f000c7c02 */ /* 0x002fc80008000f00 */
[----:B------:R1:W2:Y:S03]  /*ebe0*/  SYNCS.PHASECHK.TRANS64.TRYWAIT P3, [R12+URZ+0x384d0], R3 ;  /* 0x0384d0030c0075a7 */ /* 0x0002a6000806017f */
[----:B--2---:R-:W-:Y:S05]  /*ebf0*/  @!P3 NANOSLEEP.SYNCS 0x989680 ;  /* 0x009896800000b95d */ /* 0x004fea0003900000 */
[----:B------:R-:W2:Y:S02]  /*ec00*/  @!P3 SYNCS.PHASECHK.TRANS64 P3, [R12+URZ+0x384d0], R3 ;  /* 0x0384d0030c00b5a7 */ /* 0x000ea4000806007f */
[----:B--2---:R-:W-:Y:S05]  /*ec10*/  @!P3 BRA `(.L_x_94) ;  /* 0xfffffffc00ecb947 */ /* 0x004fea000383ffff */
[----:B------:R-:W-:Y:S05]  /*ec20*/  BRA `(.L_x_275) ;  /* 0xffffff8800887947 */ /* 0x000fea000383ffff */
.L_x_99:
[----:B-1----:R-:W-:-:S04]  /*ec30*/  IMAD.U32 R12, RZ, RZ, UR47 ;  /* 0x0000002fff0c7e24 */ /* 0x002fc8000f8e00ff */
[----:B------:R1:W2:Y:S03]  /*ec40*/  SYNCS.PHASECHK.TRANS64.TRYWAIT P3, [R12+URZ+0x384d8], R3 ;  /* 0x0384d8030c0075a7 */ /* 0x0002a6000806017f */
[----:B--2---:R-:W-:Y:S05]  /*ec50*/  @!P3 NANOSLEEP.SYNCS 0x989680 ;  /* 0x009896800000b95d */ /* 0x004fea0003900000 */
[----:B------:R-:W2:Y:S02]  /*ec60*/  @!P3 SYNCS.PHASECHK.TRANS64 P3, [R12+URZ+0x384d8], R3 ;  /* 0x0384d8030c00b5a7 */ /* 0x000ea4000806007f */
[----:B--2---:R-:W-:Y:S05]  /*ec70*/  @!P3 BRA `(.L_x_99) ;  /* 0xfffffffc00ecb947 */ /* 0x004fea000383ffff */
[----:B------:R-:W-:Y:S05]  /*ec80*/  BRA `(.L_x_276) ;  /* 0xffffff8c00f07947 */ /* 0x000fea000383ffff */
.L_x_106:
[----:B--2---:R-:W-:-:S04]  /*ec90*/  IMAD.U32 R3, RZ, RZ, UR4 ;  /* 0x00000004ff037e24 */ /* 0x004fc8000f8e00ff */
[----:B------:R2:W3:Y:S03]  /*eca0*/  SYNCS.PHASECHK.TRANS64.TRYWAIT P0, [R3+URZ+0x38400], R0 ;  /* 0x03840000030075a7 */ /* 0x0004e6000800017f */
[----:B---3--:R-:W-:Y:S05]  /*ecb0*/  @!P0 NANOSLEEP.SYNCS 0x989680 ;  /* 0x009896800000895d */ /* 0x008fea0003900000 */
[----:B------:R-:W3:Y:S02]  /*ecc0*/  @!P0 SYNCS.PHASECHK.TRANS64 P0, [R3+URZ+0x38400], R0 ;  /* 0x03840000030085a7 */ /* 0x000ee4000800007f */
[----:B---3--:R-:W-:Y:S05]  /*ecd0*/  @!P0 BRA `(.L_x_106) ;  /* 0xfffffffc00ec8947 */ /* 0x008fea000383ffff */
[----:B------:R-:W-:Y:S05]  /*ece0*/  BRA `(.L_x_277) ;  /* 0xffffff9400807947 */ /* 0x000fea000383ffff */
.L_x_124:
[----:B-1----:R-:W-:-:S04]  /*ecf0*/  IMAD.U32 R3, RZ, RZ, UR31 ;  /* 0x0000001fff037e24 */ /* 0x002fc8000f8e00ff */
[----:B------:R1:W2:Y:S03]  /*ed00*/  SYNCS.PHASECHK.TRANS64.TRYWAIT P0, [R3+URZ+0x38508], R0 ;  /* 0x03850800030075a7 */ /* 0x0002a6000800017f */
[----:B--2---:R-:W-:Y:S05]  /*ed10*/  @!P0 NANOSLEEP.SYNCS 0x989680 ;  /* 0x009896800000895d */ /* 0x004fea0003900000 */
[----:B------:R-:W2:Y:S02]  /*ed20*/  @!P0 SYNCS.PHASECHK.TRANS64 P0, [R3+URZ+0x38508], R0 ;  /* 0x03850800030085a7 */ /* 0x000ea4000800007f */
[----:B--2---:R-:W-:Y:S05]  /*ed30*/  @!P0 BRA `(.L_x_124) ;  /* 0xfffffffc00ec8947 */ /* 0x004fea000383ffff */
[----:B------:R-:W-:Y:S05]  /*ed40*/  BRA `(.L_x_278) ;  /* 0xffffffa400147947 */ /* 0x000fea000383ffff */
.L_x_126:
[----:B-1----:R-:W-:-:S04]  /*ed50*/  IMAD.U32 R3, RZ, RZ, UR8 ;  /* 0x00000008ff037e24 */ /* 0x002fc8000f8e00ff */
[----:B------:R1:W2:Y:S03]  /*ed60*/  SYNCS.PHASECHK.TRANS64.TRYWAIT P0, [R3+URZ+0x38400], R0 ;  /* 0x03840000030075a7 */ /* 0x0002a6000800017f */
[----:B--2---:R-:W-:Y:S05]  /*ed70*/  @!P0 NANOSLEEP.SYNCS 0x989680 ;  /* 0x009896800000895d */ /* 0x004fea0003900000 */
[----:B------:R-:W2:Y:S02]  /*ed80*/  @!P0 SYNCS.PHASECHK.TRANS64 P0, [R3+URZ+0x38400], R0 ;  /* 0x03840000030085a7 */ /* 0x000ea4000800007f */
[----:B--2---:R-:W-:Y:S05]  /*ed90*/  @!P0 BRA `(.L_x_126) ;  /* 0xfffffffc00ec8947 */ /* 0x004fea000383ffff */
[----:B------:R-:W-:Y:S05]  /*eda0*/  BRA `(.L_x_279) ;  /* 0xffffffa400347947 */ /* 0x000fea000383ffff */
.L_x_132:
[----:B-1----:R-:W-:-:S04]  /*edb0*/  IMAD.U32 R3, RZ, RZ, UR31 ;  /* 0x0000001fff037e24 */ /* 0x002fc8000f8e00ff */
[----:B------:R1:W3:Y:S03]  /*edc0*/  SYNCS.PHASECHK.TRANS64.TRYWAIT P1, [R3+URZ+0x384e0], R0 ;  /* 0x0384e000030075a7 */ /* 0x0002e6000802017f */
[----:B---3--:R-:W-:Y:S05]  /*edd0*/  @!P1 NANOSLEEP.SYNCS 0x989680 ;  /* 0x009896800000995d */ /* 0x008fea0003900000 */
[----:B------:R-:W3:Y:S02]  /*ede0*/  @!P1 SYNCS.PHASECHK.TRANS64 P1, [R3+URZ+0x384e0], R0 ;  /* 0x0384e000030095a7 */ /* 0x000ee4000802007f */
[----:B---3--:R-:W-:Y:S05]  /*edf0*/  @!P1 BRA `(.L_x_132) ;  /* 0xfffffffc00ec9947 */ /* 0x008fea000383ffff */
[----:B------:R-:W-:Y:S05]  /*ee00*/  BRA `(.L_x_280) ;  /* 0xffffffa400e47947 */ /* 0x000fea000383ffff */
.L_x_138:
[----:B-1----:R-:W-:-:S04]  /*ee10*/  IMAD.U32 R3, RZ, RZ, UR31 ;  /* 0x0000001fff037e24 */ /* 0x002fc8000f8e00ff */
[----:B------:R1:W4:Y:S03]  /*ee20*/  SYNCS.PHASECHK.TRANS64.TRYWAIT P1, [R3+URZ+0x384e8], R0 ;  /* 0x0384e800030075a7 */ /* 0x000326000802017f */
[----:B----4-:R-:W-:Y:S05]  /*ee30*/  @!P1 NANOSLEEP.SYNCS 0x989680 ;  /* 0x009896800000995d */ /* 0x010fea0003900000 */
[----:B------:R-:W4:Y:S02]  /*ee40*/  @!P1 SYNCS.PHASECHK.TRANS64 P1, [R3+URZ+0x384e8], R0 ;  /* 0x0384e800030095a7 */ /* 0x000f24000802007f */
[----:B----4-:R-:W-:Y:S05]  /*ee50*/  @!P1 BRA `(.L_x_138) ;  /* 0xfffffffc00ec9947 */ /* 0x010fea000383ffff */
[----:B------:R-:W-:Y:S05]  /*ee60*/  BRA `(.L_x_281) ;  /* 0xffffffa800347947 */ /* 0x000fea000383ffff */
.L_x_144:
[----:B-1----:R-:W-:-:S04]  /*ee70*/  IMAD.U32 R3, RZ, RZ, UR31 ;  /* 0x0000001fff037e24 */ /* 0x002fc8000f8e00ff */
[----:B------:R1:W1:Y:S03]  /*ee80*/  SYNCS.PHASECHK.TRANS64.TRYWAIT P1, [R3+URZ+0x384f0], R0 ;  /* 0x0384f000030075a7 */ /* 0x000266000802017f */
[----:B-1----:R-:W-:Y:S05]  /*ee90*/  @!P1 NANOSLEEP.SYNCS 0x989680 ;  /* 0x009896800000995d */ /* 0x002fea0003900000 */
[----:B------:R-:W1:Y:S02]  /*eea0*/  @!P1 SYNCS.PHASECHK.TRANS64 P1, [R3+URZ+0x384f0], R0 ;  /* 0x0384f000030095a7 */ /* 0x000e64000802007f */
[----:B-1----:R-:W-:Y:S05]  /*eeb0*/  @!P1 BRA `(.L_x_144) ;  /* 0xfffffffc00ec9947 */ /* 0x002fea000383ffff */
[----:B------:R-:W-:Y:S05]  /*eec0*/  BRA `(.L_x_282) ;  /* 0xffffffa800907947 */ /* 0x000fea000383ffff */
.L_x_150:
[----:B-1----:R-:W-:-:S04]  /*eed0*/  IMAD.U32 R3, RZ, RZ, UR31 ;  /* 0x0000001fff037e24 */ /* 0x002fc8000f8e00ff */
[----:B------:R1:W1:Y:S03]  /*eee0*/  SYNCS.PHASECHK.TRANS64.TRYWAIT P1, [R3+URZ+0x384f8], R0 ;  /* 0x0384f800030075a7 */ /* 0x000266000802017f */
[----:B-1----:R-:W-:Y:S05]  /*eef0*/  @!P1 NANOSLEEP.SYNCS 0x989680 ;  /* 0x009896800000995d */ /* 0x002fea0003900000 */
[----:B------:R-:W1:Y:S02]  /*ef00*/  @!P1 SYNCS.PHASECHK.TRANS64 P1, [R3+URZ+0x384f8], R0 ;  /* 0x0384f800030095a7 */ /* 0x000e64000802007f */
[----:B-1----:R-:W-:Y:S05]  /*ef10*/  @!P1 BRA `(.L_x_150) ;  /* 0xfffffffc00ec9947 */ /* 0x002fea000383ffff */
[----:B------:R-:W-:Y:S05]  /*ef20*/  BRA `(.L_x_283) ;  /* 0xffffffa800e47947 */ /* 0x000fea000383ffff */
.L_x_156:
[----:B-1----:R-:W-:-:S04]  /*ef30*/  IMAD.U32 R3, RZ, RZ, UR31 ;  /* 0x0000001fff037e24 */ /* 0x002fc8000f8e00ff */
[----:B------:R1:W3:Y:S03]  /*ef40*/  SYNCS.PHASECHK.TRANS64.TRYWAIT P1, [R3+URZ+0x384e0], R2 ;  /* 0x0384e002030075a7 */ /* 0x0002e6000802017f */
[----:B---3--:R-:W-:Y:S05]  /*ef50*/  @!P1 NANOSLEEP.SYNCS 0x989680 ;  /* 0x009896800000995d */ /* 0x008fea0003900000 */
[----:B------:R-:W3:Y:S02]  /*ef60*/  @!P1 SYNCS.PHASECHK.TRANS64 P1, [R3+URZ+0x384e0], R2 ;  /* 0x0384e002030095a7 */ /* 0x000ee4000802007f */
[----:B---3--:R-:W-:Y:S05]  /*ef70*/  @!P1 BRA `(.L_x_156) ;  /* 0xfffffffc00ec9947 */ /* 0x008fea000383ffff */
[----:B------:R-:W-:Y:S05]  /*ef80*/  BRA `(.L_x_284) ;  /* 0xffffffac00407947 */ /* 0x000fea000383ffff */
.L_x_162:
[----:B-1-3--:R-:W-:-:S04]  /*ef90*/  IMAD.U32 R3, RZ, RZ, UR31 ;  /* 0x0000001fff037e24 */ /* 0x00afc8000f8e00ff */
[----:B------:R1:W3:Y:S03]  /*efa0*/  SYNCS.PHASECHK.TRANS64.TRYWAIT P1, [R3+URZ+0x384e8], R2 ;  /* 0x0384e802030075a7 */ /* 0x0002e6000802017f */
[----:B---3--:R-:W-:Y:S05]  /*efb0*/  @!P1 NANOSLEEP.SYNCS 0x989680 ;  /* 0x009896800000995d */ /* 0x008fea0003900000 */
[----:B------:R-:W3:Y:S02]  /*efc0*/  @!P1 SYNCS.PHASECHK.TRANS64 P1, [R3+URZ+0x384e8], R2 ;  /* 0x0384e802030095a7 */ /* 0x000ee4000802007f */
[----:B---3--:R-:W-:Y:S05]  /*efd0*/  @!P1 BRA `(.L_x_162) ;  /* 0xfffffffc00ec9947 */ /* 0x008fea000383ffff */
[----:B------:R-:W-:Y:S05]  /*efe0*/  BRA `(.L_x_285) ;  /* 0xffffffac00887947 */ /* 0x000fea000383ffff */
.L_x_168:
[----:B-1-34-:R-:W-:-:S04]  /*eff0*/  IMAD.U32 R3, RZ, RZ, UR31 ;  /* 0x0000001fff037e24 */ /* 0x01afc8000f8e00ff */
[----:B------:R1:W3:Y:S03]  /*f000*/  SYNCS.PHASECHK.TRANS64.TRYWAIT P1, [R3+URZ+0x384f0], R2 ;  /* 0x0384f002030075a7 */ /* 0x0002e6000802017f */
[----:B---3--:R-:W-:Y:S05]  /*f010*/  @!P1 NANOSLEEP.SYNCS 0x989680 ;  /* 0x009896800000995d */ /* 0x008fea0003900000 */
[----:B------:R-:W3:Y:S02]  /*f020*/  @!P1 SYNCS.PHASECHK.TRANS64 P1, [R3+URZ+0x384f0], R2 ;  /* 0x0384f002030095a7 */ /* 0x000ee4000802007f */
[----:B---3--:R-:W-:Y:S05]  /*f030*/  @!P1 BRA `(.L_x_168) ;  /* 0xfffffffc00ec9947 */ /* 0x008fea000383ffff */
[----:B------:R-:W-:Y:S05]  /*f040*/  BRA `(.L_x_286) ;  /* 0xffffffac00d47947 */ /* 0x000fea000383ffff */
.L_x_174:
[----:B-1-34-:R-:W-:-:S04]  /*f050*/  IMAD.U32 R3, RZ, RZ, UR31 ;  /* 0x0000001fff037e24 */ /* 0x01afc8000f8e00ff */
[----:B------:R1:W3:Y:S03]  /*f060*/  SYNCS.PHASECHK.TRANS64.TRYWAIT P1, [R3+URZ+0x384f8], R2 ;  /* 0x0384f802030075a7 */ /* 0x0002e6000802017f */
[----:B---3--:R-:W-:Y:S05]  /*f070*/  @!P1 NANOSLEEP.SYNCS 0x989680 ;  /* 0x009896800000995d */ /* 0x008fea0003900000 */
[----:B------:R-:W3:Y:S02]  /*f080*/  @!P1 SYNCS.PHASECHK.TRANS64 P1, [R3+URZ+0x384f8], R2 ;  /* 0x0384f802030095a7 */ /* 0x000ee4000802007f */
[----:B---3--:R-:W-:Y:S05]  /*f090*/  @!P1 BRA `(.L_x_174) ;  /* 0xfffffffc00ec9947 */ /* 0x008fea000383ffff */
[----:B------:R-:W-:Y:S05]  /*f0a0*/  BRA `(.L_x_287) ;  /* 0xffffffb000187947 */ /* 0x000fea000383ffff */
.L_x_189:
[----:B-1-34-:R-:W-:-:S04]  /*f0b0*/  MOV R3, UR31 ;  /* 0x0000001f00037c02 */ /* 0x01afc80008000f00 */
[----:B------:R1:W2:Y:S03]  /*f0c0*/  SYNCS.PHASECHK.TRANS64.TRYWAIT P0, [R3+URZ+0x384e0], R0 ;  /* 0x0384e000030075a7 */ /* 0x0002a6000800017f */
[----:B--2---:R-:W-:Y:S05]  /*f0d0*/  @!P0 NANOSLEEP.SYNCS 0x989680 ;  /* 0x009896800000895d */ /* 0x004fea0003900000 */
[----:B------:R-:W2:Y:S02]  /*f0e0*/  @!P0 SYNCS.PHASECHK.TRANS64 P0, [R3+URZ+0x384e0], R0 ;  /* 0x0384e000030085a7 */ /* 0x000ea4000800007f */
[----:B--2---:R-:W-:Y:S05]  /*f0f0*/  @!P0 BRA `(.L_x_189) ;  /* 0xfffffffc00ec8947 */ /* 0x004fea000383ffff */
[----:B------:R-:W-:Y:S05]  /*f100*/  BRA `(.L_x_288) ;  /* 0xffffffb400b07947 */ /* 0x000fea000383ffff */
.L_x_191:
[----:B-1-34-:R-:W-:-:S04]  /*f110*/  IMAD.U32 R3, RZ, RZ, UR31 ;  /* 0x0000001fff037e24 */ /* 0x01afc8000f8e00ff */
[----:B------:R1:W2:Y:S03]  /*f120*/  SYNCS.PHASECHK.TRANS64.TRYWAIT P0, [R3+URZ+0x384e8], R0 ;  /* 0x0384e800030075a7 */ /* 0x0002a6000800017f */
[----:B--2---:R-:W-:Y:S05]  /*f130*/  @!P0 NANOSLEEP.SYNCS 0x989680 ;  /* 0x009896800000895d */ /* 0x004fea0003900000 */
[----:B------:R-:W2:Y:S02]  /*f140*/  @!P0 SYNCS.PHASECHK.TRANS64 P0, [R3+URZ+0x384e8], R0 ;  /* 0x0384e800030085a7 */ /* 0x000ea4000800007f */
[----:B--2---:R-:W-:Y:S05]  /*f150*/  @!P0 BRA `(.L_x_191) ;  /* 0xfffffffc00ec8947 */ /* 0x004fea000383ffff */
[----:B------:R-:W-:Y:S05]  /*f160*/  BRA `(.L_x_289) ;  /* 0xffffffb400a87947 */ /* 0x000fea000383ffff */
.L_x_193:
[----:B-1-34-:R-:W-:-:S04]  /*f170*/  IMAD.U32 R3, RZ, RZ, UR31 ;  /* 0x0000001fff037e24 */ /* 0x01afc8000f8e00ff */
[----:B------:R1:W2:Y:S03]  /*f180*/  SYNCS.PHASECHK.TRANS64.TRYWAIT P0, [R3+URZ+0x384f0], R0 ;  /* 0x0384f000030075a7 */ /* 0x0002a6000800017f */
[----:B--2---:R-:W-:Y:S05]  /*f190*/  @!P0 NANOSLEEP.SYNCS 0x989680 ;  /* 0x009896800000895d */ /* 0x004fea0003900000 */
[----:B------:R-:W2:Y:S02]  /*f1a0*/  @!P0 SYNCS.PHASECHK.TRANS64 P0, [R3+URZ+0x384f0], R0 ;  /* 0x0384f000030085a7 */ /* 0x000ea4000800007f */
[----:B--2---:R-:W-:Y:S05]  /*f1b0*/  @!P0 BRA `(.L_x_193) ;  /* 0xfffffffc00ec8947 */ /* 0x004fea000383ffff */
[----:B------:R-:W-:Y:S05]  /*f1c0*/  BRA `(.L_x_290) ;  /* 0xffffffb400a07947 */ /* 0x000fea000383ffff */
.L_x_205:
[----:B------:R-:W-:Y:S01]  /*f1d0*/  BSSY B1, `(.L_x_291) ;  /* 0x0000006000017945 */ /* 0x000fe20003800000 */
[----:B------:R-:W-:-:S07]  /*f1e0*/  IMAD.MOV.U32 R15, RZ, RZ, -0x1 ;  /* 0xffffffffff0f7424 */ /* 0x000fce00078e00ff */
[----:B-----5:R-:W-:Y:S05]  /*f1f0*/  WARPSYNC.COLLECTIVE R15, `(.L_x_292) ;  /* 0x000000000f0c7348 */ /* 0x020fea0003c00000 */
[----:B-----5:R-:W-:Y:S02]  /*f200*/  ELECT P6, UR62, PT ;  /* 0x00000000003e782f */ /* 0x020fe400038c0000 */
[----:B------:R-:W-:Y:S01]  /*f210*/  MOV R14, UR62 ;  /* 0x0000003e000e7c02 */ /* 0x000fe20008000f00 */
[----:B------:R-:W-:Y:S10]  /*f220*/  ENDCOLLECTIVE ;  /* 0x000000000000791b */ /* 0x000ff40003800000 */
.L_x_292:
[----:B------:R-:W-:Y:S05]  /*f230*/  BSYNC B1 ;  /* 0x0000000000017941 */ /* 0x000fea0003800000 */
.L_x_291:
[----:B------:R-:W-:Y:S05]  /*f240*/  BRA `(.L_x_293) ;  /* 0xffffffc000c47947 */ /* 0x000fea000383ffff */
.L_x_208:
[----:B-1----:R1:W3:Y:S02]  /*f250*/  SYNCS.PHASECHK.TRANS64.TRYWAIT P0, [R8+URZ+0x384a0], R5 ;  /* 0x0384a005080075a7 */ /* 0x0022e4000800017f */
[----:B---3--:R-:W-:Y:S05]  /*f260*/  @!P0 NANOSLEEP.SYNCS 0x989680 ;  /* 0x009896800000895d */ /* 0x008fea0003900000 */
[----:B------:R-:W3:Y:S02]  /*f270*/  @!P0 SYNCS.PHASECHK.TRANS64 P0, [R8+URZ+0x384a0], R5 ;  /* 0x0384a005080085a7 */ /* 0x000ee4000800007f */
[----:B---3--:R-:W-:Y:S05]  /*f280*/  @!P0 BRA `(.L_x_208) ;  /* 0xfffffffc00f08947 */ /* 0x008fea000383ffff */
[----:B------:R-:W-:Y:S05]  /*f290*/  BRA `(.L_x_294) ;  /* 0xffffffc000f07947 */ /* 0x000fea000383ffff */
.L_x_213:
[----:B--2---:R2:W3:Y:S02]  /*f2a0*/  SYNCS.PHASECHK.TRANS64.TRYWAIT P0, [R3+URZ+0x38400], R2 ;  /* 0x03840002030075a7 */ /* 0x0044e4000800017f */
[----:B---3--:R-:W-:Y:S05]  /*f2b0*/  @!P0 NANOSLEEP.SYNCS 0x989680 ;  /* 0x009896800000895d */ /* 0x008fea0003900000 */
[----:B------:R-:W3:Y:S02]  /*f2c0*/  @!P0 SYNCS.PHASECHK.TRANS64 P0, [R3+URZ+0x38400], R2 ;  /* 0x03840002030085a7 */ /* 0x000ee4000800007f */
[----:B---3--:R-:W-:Y:S05]  /*f2d0*/  @!P0 BRA `(.L_x_213) ;  /* 0xfffffffc00f08947 */ /* 0x008fea000383ffff */
[----:B------:R-:W-:Y:S05]  /*f2e0*/  BRA `(.L_x_295) ;  /* 0xffffffc400bc7947 */ /* 0x000fea000383ffff */
.L_x_216:
[----:B------:R-:W-:Y:S01]  /*f2f0*/  BSSY B1, `(.L_x_296) ;  /* 0x0000006000017945 */ /* 0x000fe20003800000 */
[----:B------:R-:W-:-:S07]  /*f300*/  IMAD.MOV.U32 R15, RZ, RZ, -0x1 ;  /* 0xffffffffff0f7424 */ /* 0x000fce00078e00ff */
[----:B-1---5:R-:W-:Y:S05]  /*f310*/  WARPSYNC.COLLECTIVE R15, `(.L_x_297) ;  /* 0x000000000f0c7348 */ /* 0x022fea0003c00000 */
[----:B------:R-:W-:Y:S02]  /*f320*/  ELECT P6, UR62, PT ;  /* 0x00000000003e782f */ /* 0x000fe400038c0000 */
[----:B------:R-:W-:Y:S01]  /*f330*/  MOV R14, UR62 ;  /* 0x0000003e000e7c02 */ /* 0x000fe20008000f00 */
[----:B-1---5:R-:W-:Y:S10]  /*f340*/  ENDCOLLECTIVE ;  /* 0x000000000000791b */ /* 0x022ff40003800000 */
.L_x_297:
[----:B------:R-:W-:Y:S05]  /*f350*/  BSYNC B1 ;  /* 0x0000000000017941 */ /* 0x000fea0003800000 */
.L_x_296:
[----:B------:R-:W-:Y:S05]  /*f360*/  BRA `(.L_x_298) ;  /* 0xffffffc800047947 */ /* 0x000fea000383ffff */
.L_x_219:
[----:B------:R-:W-:Y:S01]  /*f370*/  BSSY B1, `(.L_x_299) ;  /* 0x0000005000017945 */ /* 0x000fe20003800000 */
[----:B------:R-:W-:-:S07]  /*f380*/  IMAD.MOV.U32 R15, RZ, RZ, -0x1 ;  /* 0xffffffffff0f7424 */ /* 0x000fce00078e00ff */
[----:B-12--5:R-:W-:Y:S05]  /*f390*/  WARPSYNC.COLLECTIVE R15, `(.L_x_300) ;  /* 0x000000000f087348 */ /* 0x026fea0003c00000 */
[----:B------:R-:W-:Y:S01]  /*f3a0*/  NOP ;  /* 0x0000000000007918 */ /* 0x000fe20000000000 */
[----:B-12--5:R-:W-:Y:S01]  /*f3b0*/  ENDCOLLECTIVE ;  /* 0x000000000000791b */ /* 0x026fe20003800000 */
.L_x_300:
[----:B------:R-:W-:Y:S05]  /*f3c0*/  BSYNC B1 ;  /* 0x0000000000017941 */ /* 0x000fea0003800000 */
.L_x_299:
[----:B------:R-:W-:-:S07]  /*f3d0*/  IMAD.MOV.U32 R15, RZ, RZ, -0x1 ;  /* 0xffffffffff0f7424 */ /* 0x000fce00078e00ff */
[----:B------:R-:W-:Y:S05]  /*f3e0*/  WARPSYNC.COLLECTIVE R15, `(.L_x_301) ;  /* 0x000000000f0c7348 */ /* 0x000fea0003c00000 */
[----:B------:R-:W-:Y:S02]  /*f3f0*/  ELECT P6, UR62, PT ;  /* 0x00000000003e782f */ /* 0x000fe400038c0000 */
[----:B------:R-:W-:Y:S01]  /*f400*/  MOV R14, UR62 ;  /* 0x0000003e000e7c02 */ /* 0x000fe20008000f00 */
[----:B------:R-:W-:Y:S10]  /*f410*/  ENDCOLLECTIVE ;  /* 0x000000000000791b */ /* 0x000ff40003800000 */
.L_x_301:
[----:B------:R-:W-:Y:S05]  /*f420*/  BRA `(.L_x_302) ;  /* 0xffffffcc00247947 */ /* 0x000fea000383ffff */
.L_x_222:
[----:B------:R-:W-:Y:S01]  /*f430*/  BSSY B0, `(.L_x_303) ;  /* 0x0000006000007945 */ /* 0x000fe20003800000 */
[----:B------:R-:W-:-:S07]  /*f440*/  IMAD.MOV.U32 R15, RZ, RZ, -0x1 ;  /* 0xffffffffff0f7424 */ /* 0x000fce00078e00ff */
[----:B-----5:R-:W-:Y:S05]  /*f450*/  WARPSYNC.COLLECTIVE R15, `(.L_x_304) ;  /* 0x000000000f0c7348 */ /* 0x020fea0003c00000 */
[----:B-----5:R-:W-:Y:S02]  /*f460*/  ELECT P6, UR62, PT ;  /* 0x00000000003e782f */ /* 0x020fe400038c0000 */
[----:B------:R-:W-:Y:S01]  /*f470*/  MOV R14, UR62 ;  /* 0x0000003e000e7c02 */ /* 0x000fe20008000f00 */
[----:B------:R-:W-:Y:S10]  /*f480*/  ENDCOLLECTIVE ;  /* 0x000000000000791b */ /* 0x000ff40003800000 */
.L_x_304:
[----:B------:R-:W-:Y:S05]  /*f490*/  BSYNC B0 ;  /* 0x0000000000007941 */ /* 0x000fea0003800000 */
.L_x_303:
[----:B------:R-:W-:Y:S05]  /*f4a0*/  BRA `(.L_x_305) ;  /* 0xffffffcc00747947 */ /* 0x000fea000383ffff */
.L_x_226:
[----:B-1----:R1:W2:Y:S02]  /*f4b0*/  SYNCS.PHASECHK.TRANS64.TRYWAIT P0, [R7+URZ], R2 ;  /* 0x00000002070075a7 */ /* 0x0022a4000800017f */
[----:B--2---:R-:W-:Y:S05]  /*f4c0*/  @!P0 NANOSLEEP.SYNCS 0x989680 ;  /* 0x009896800000895d */ /* 0x004fea0003900000 */
[----:B------:R-:W2:Y:S02]  /*f4d0*/  @!P0 SYNCS.PHASECHK.TRANS64 P0, [R7+URZ], R2 ;  /* 0x00000002070085a7 */ /* 0x000ea4000800007f */
[----:B--2---:R-:W-:Y:S05]  /*f4e0*/  @!P0 BRA `(.L_x_226) ;  /* 0xfffffffc00f08947 */ /* 0x004fea000383ffff */
[----:B------:R-:W-:Y:S05]  /*f4f0*/  BRA `(.L_x_306) ;  /* 0xffffffcc00b07947 */ /* 0x000fea000383ffff */
.L_x_227:
[----:B-1----:R1:W2:Y:S02]  /*f500*/  SYNCS.PHASECHK.TRANS64.TRYWAIT P0, [R9+URZ], R4 ;  /* 0x00000004090075a7 */ /* 0x0022a4000800017f */
[----:B--2---:R-:W-:Y:S05]  /*f510*/  @!P0 NANOSLEEP.SYNCS 0x989680 ;  /* 0x009896800000895d */ /* 0x004fea0003900000 */
[----:B------:R-:W2:Y:S02]  /*f520*/  @!P0 SYNCS.PHASECHK.TRANS64 P0, [R9+URZ], R4 ;  /* 0x00000004090085a7 */ /* 0x000ea4000800007f */
[----:B--2---:R-:W-:Y:S05]  /*f530*/  @!P0 BRA `(.L_x_227) ;  /* 0xfffffffc00f08947 */ /* 0x004fea000383ffff */
[----:B------:R-:W-:Y:S05]  /*f540*/  BRA `(.L_x_307) ;  /* 0xffffffcc00c07947 */ /* 0x000fea000383ffff */
.L_x_228:
[----:B--2---:R2:W3:Y:S02]  /*f550*/  SYNCS.PHASECHK.TRANS64.TRYWAIT P0, [R6+URZ], R5 ;  /* 0x00000005060075a7 */ /* 0x0044e4000800017f */
[----:B---3--:R-:W-:Y:S05]  /*f560*/  @!P0 NANOSLEEP.SYNCS 0x989680 ;  /* 0x009896800000895d */ /* 0x008fea0003900000 */
[----:B------:R-:W3:Y:S02]  /*f570*/  @!P0 SYNCS.PHASECHK.TRANS64 P0, [R6+URZ], R5 ;  /* 0x00000005060085a7 */ /* 0x000ee4000800007f */
[----:B---3--:R-:W-:Y:S05]  /*f580*/  @!P0 BRA `(.L_x_228) ;  /* 0xfffffffc00f08947 */ /* 0x008fea000383ffff */
[----:B------:R-:W-:Y:S05]  /*f590*/  BRA `(.L_x_308) ;  /* 0xffffffcc00c87947 */ /* 0x000fea000383ffff */
.L_x_246:
[----:B-1----:R1:W3:Y:S02]  /*f5a0*/  SYNCS.PHASECHK.TRANS64.TRYWAIT P2, [R17+URZ+0x38440], R2 ;  /* 0x03844002110075a7 */ /* 0x0022e4000804017f */
[----:B---3--:R-:W-:Y:S05]  /*f5b0*/  @!P2 NANOSLEEP.SYNCS 0x989680 ;  /* 0x009896800000a95d */ /* 0x008fea0003900000 */
[----:B------:R-:W3:Y:S02]  /*f5c0*/  @!P2 SYNCS.PHASECHK.TRANS64 P2, [R17+URZ+0x38440], R2 ;  /* 0x038440021100a5a7 */ /* 0x000ee4000804007f */
[----:B---3--:R-:W-:Y:S05]  /*f5d0*/  @!P2 BRA `(.L_x_246) ;  /* 0xfffffffc00f0a947 */ /* 0x008fea000383ffff */
[----:B------:R-:W-:Y:S05]  /*f5e0*/  BRA `(.L_x_309) ;  /* 0xffffffe800e47947 */ /* 0x000fea000383ffff */
.L_x_252:
[----:B-1----:R1:W2:Y:S02]  /*f5f0*/  SYNCS.PHASECHK.TRANS64.TRYWAIT P0, [R5+URZ+0x38440], R2 ;  /* 0x03844002050075a7 */ /* 0x0022a4000800017f */
[----:B--2---:R-:W-:Y:S05]  /*f600*/  @!P0 NANOSLEEP.SYNCS 0x989680 ;  /* 0x009896800000895d */ /* 0x004fea0003900000 */
[----:B------:R-:W2:Y:S02]  /*f610*/  @!P0 SYNCS.PHASECHK.TRANS64 P0, [R5+URZ+0x38440], R2 ;  /* 0x03844002050085a7 */ /* 0x000ea4000800007f */
[----:B--2---:R-:W-:Y:S05]  /*f620*/  @!P0 BRA `(.L_x_252) ;  /* 0xfffffffc00f08947 */ /* 0x004fea000383ffff */
[----:B------:R-:W-:Y:S05]  /*f630*/  BRA `(.L_x_310) ;  /* 0xffffffec004c7947 */ /* 0x000fea000383ffff */
.L_x_254:
[----:B-1----:R1:W2:Y:S02]  /*f640*/  SYNCS.PHASECHK.TRANS64.TRYWAIT P0, [R7+URZ+0x38440], R0 ;  /* 0x03844000070075a7 */ /* 0x0022a4000800017f */
[----:B--2---:R-:W-:Y:S05]  /*f650*/  @!P0 NANOSLEEP.SYNCS 0x989680 ;  /* 0x009896800000895d */ /* 0x004fea0003900000 */
[----:B------:R-:W2:Y:S02]  /*f660*/  @!P0 SYNCS.PHASECHK.TRANS64 P0, [R7+URZ+0x38440], R0 ;  /* 0x03844000070085a7 */ /* 0x000ea4000800007f */
[----:B--2---:R-:W-:Y:S05]  /*f670*/  @!P0 BRA `(.L_x_254) ;  /* 0xfffffffc00f08947 */ /* 0x004fea000383ffff */
[----:B------:R-:W-:Y:S05]  /*f680*/  BRA `(.L_x_311) ;  /* 0xffffffec00647947 */ /* 0x000fea000383ffff */
.L_x_256:
[----:B-1----:R1:W2:Y:S02]  /*f690*/  SYNCS.PHASECHK.TRANS64.TRYWAIT P0, [R7+URZ+0x38440], R0 ;  /* 0x03844000070075a7 */ /* 0x0022a4000800017f */
[----:B--2---:R-:W-:Y:S05]  /*f6a0*/  @!P0 NANOSLEEP.SYNCS 0x989680 ;  /* 0x009896800000895d */ /* 0x004fea0003900000 */
[----:B------:R-:W2:Y:S02]  /*f6b0*/  @!P0 SYNCS.PHASECHK.TRANS64 P0, [R7+URZ+0x38440], R0 ;  /* 0x03844000070085a7 */ /* 0x000ea4000800007f */
[----:B--2---:R-:W-:Y:S05]  /*f6c0*/  @!P0 BRA `(.L_x_256) ;  /* 0xfffffffc00f08947 */ /* 0x004fea000383ffff */
[----:B------:R-:W-:Y:S05]  /*f6d0*/  BRA `(.L_x_312) ;  /* 0xffffffec007c7947 */ /* 0x000fea000383ffff */
.L_x_258:
[----:B-1----:R1:W2:Y:S02]  /*f6e0*/  SYNCS.PHASECHK.TRANS64.TRYWAIT P0, [R7+URZ+0x38440], R0 ;  /* 0x03844000070075a7 */ /* 0x0022a4000800017f */
[----:B--2---:R-:W-:Y:S05]  /*f6f0*/  @!P0 NANOSLEEP.SYNCS 0x989680 ;  /* 0x009896800000895d */ /* 0x004fea0003900000 */
[----:B------:R-:W2:Y:S02]  /*f700*/  @!P0 SYNCS.PHASECHK.TRANS64 P0, [R7+URZ+0x38440], R0 ;  /* 0x03844000070085a7 */ /* 0x000ea4000800007f */
[----:B--2---:R-:W-:Y:S05]  /*f710*/  @!P0 BRA `(.L_x_258) ;  /* 0xfffffffc00f08947 */ /* 0x004fea000383ffff */
[----:B------:R-:W-:Y:S05]  /*f720*/  BRA `(.L_x_313) ;  /* 0xffffffec00947947 */ /* 0x000fea000383ffff */
.L_x_260:
[----:B-1----:R1:W2:Y:S02]  /*f730*/  SYNCS.PHASECHK.TRANS64.TRYWAIT P0, [R7+URZ+0x38440], R0 ;  /* 0x03844000070075a7 */ /* 0x0022a4000800017f */
[----:B--2---:R-:W-:Y:S05]  /*f740*/  @!P0 NANOSLEEP.SYNCS 0x989680 ;  /* 0x009896800000895d */ /* 0x004fea0003900000 */
[----:B------:R-:W2:Y:S02]  /*f750*/  @!P0 SYNCS.PHASECHK.TRANS64 P0, [R7+URZ+0x38440], R0 ;  /* 0x03844000070085a7 */ /* 0x000ea4000800007f */
[----:B--2---:R-:W-:Y:S05]  /*f760*/  @!P0 BRA `(.L_x_260) ;  /* 0xfffffffc00f08947 */ /* 0x004fea000383ffff */
[----:B------:R-:W-:Y:S05]  /*f770*/  BRA `(.L_x_314) ;  /* 0xffffffec00ac7947 */ /* 0x000fea000383ffff */
.L_x_262:
[----:B-1----:R1:W2:Y:S02]  /*f780*/  SYNCS.PHASECHK.TRANS64.TRYWAIT P0, [R7+URZ+0x38440], R0 ;  /* 0x03844000070075a7 */ /* 0x0022a4000800017f */
[----:B--2---:R-:W-:Y:S05]  /*f790*/  @!P0 NANOSLEEP.SYNCS 0x989680 ;  /* 0x009896800000895d */ /* 0x004fea0003900000 */
[----:B------:R-:W2:Y:S02]  /*f7a0*/  @!P0 SYNCS.PHASECHK.TRANS64 P0, [R7+URZ+0x38440], R0 ;  /* 0x03844000070085a7 */ /* 0x000ea4000800007f */
[----:B--2---:R-:W-:Y:S05]  /*f7b0*/  @!P0 BRA `(.L_x_262) ;  /* 0xfffffffc00f08947 */ /* 0x004fea000383ffff */
[----:B------:R-:W-:Y:S05]  /*f7c0*/  BRA `(.L_x_315) ;  /* 0xffffffec00c47947 */ /* 0x000fea000383ffff */
.L_x_264:
[----:B-1----:R1:W2:Y:S02]  /*f7d0*/  SYNCS.PHASECHK.TRANS64.TRYWAIT P0, [R7+URZ+0x38440], R0 ;  /* 0x03844000070075a7 */ /* 0x0022a4000800017f */
[----:B--2---:R-:W-:Y:S05]  /*f7e0*/  @!P0 NANOSLEEP.SYNCS 0x989680 ;  /* 0x009896800000895d */ /* 0x004fea0003900000 */
[----:B------:R-:W2:Y:S02]  /*f7f0*/  @!P0 SYNCS.PHASECHK.TRANS64 P0, [R7+URZ+0x38440], R0 ;  /* 0x03844000070085a7 */ /* 0x000ea4000800007f */
[----:B--2---:R-:W-:Y:S05]  /*f800*/  @!P0 BRA `(.L_x_264) ;  /* 0xfffffffc00f08947 */ /* 0x004fea000383ffff */
[----:B------:R-:W-:Y:S05]  /*f810*/  BRA `(.L_x_316) ;  /* 0xffffffec00dc7947 */ /* 0x000fea000383ffff */
        .weak           $__internal_0_$__cuda_sm20_div_u64
        .type           $__internal_0_$__cuda_sm20_div_u64,@function
        .size           $__internal_0_$__cuda_sm20_div_u64,(.L_x_243 - $__internal_0_$__cuda_sm20_div_u64)
$__internal_0_$__cuda_sm20_div_u64:
[----:B------:R-:W1:Y:S08]  /*f820*/  I2F.U64.RP R0, R24 ;  /* 0x0000001800007312 */ /* 0x000e700000309000 */
[----:B-1----:R-:W1:Y:S02]  /*f830*/  MUFU.RCP R0, R0 ;  /* 0x0000000000007308 */ /* 0x002e640000001000 */
[----:B-1----:R-:W-:-:S06]  /*f840*/  VIADD R2, R0, 0x1ffffffe ;  /* 0x1ffffffe00027836 */ /* 0x002fcc0000000000 */
[----:B------:R-:W1:Y:S02]  /*f850*/  F2I.U64.TRUNC R2, R2 ;  /* 0x0000000200027311 */ /* 0x000e64000020d800 */
[----:B-1----:R-:W-:-:S04]  /*f860*/  IMAD.WIDE.U32 R16, R2, R24, RZ ;  /* 0x0000001802107225 */ /* 0x002fc800078e00ff */
[C---:B------:R-:W-:Y:S01]  /*f870*/  IMAD R15, R2.reuse, R25, R17 ;  /* 0x00000019020f7224 */ /* 0x040fe200078e0211 */
[----:B------:R-:W-:Y:S01]  /*f880*/  IADD3 R27, P1, RZ, -R16, RZ ;  /* 0x80000010ff1b7210 */ /* 0x000fe20007f3e0ff */
[----:B------:R-:W-:Y:S02]  /*f890*/  IMAD.MOV.U32 R17, RZ, RZ, R2 ;  /* 0x000000ffff117224 */ /* 0x000fe400078e0002 */
[----:B------:R-:W-:Y:S02]  /*f8a0*/  IMAD R15, R3, R24, R15 ;  /* 0x00000018030f7224 */ /* 0x000fe400078e020f */
[----:B------:R-:W-:-:S04]  /*f8b0*/  IMAD.HI.U32 R16, R2, R27, RZ ;  /* 0x0000001b02107227 */ /* 0x000fc800078e00ff */
[----:B------:R-:W-:-:S04]  /*f8c0*/  IMAD.X R15, RZ, RZ, ~R15, P1 ;  /* 0x000000ffff0f7224 */ /* 0x000fc800008e0e0f */
[----:B------:R-:W-:-:S04]  /*f8d0*/  IMAD.WIDE.U32 R16, P1, R2, R15, R16 ;  /* 0x0000000f02107225 */ /* 0x000fc80007820010 */
[C---:B------:R-:W-:Y:S02]  /*f8e0*/  IMAD R29, R3.reuse, R15, RZ ;  /* 0x0000000f031d7224 */ /* 0x040fe400078e02ff */
[----:B------:R-:W-:-:S04]  /*f8f0*/  IMAD.HI.U32 R16, P2, R3, R27, R16 ;  /* 0x0000001b03107227 */ /* 0x000fc80007840010 */
[----:B------:R-:W-:Y:S01]  /*f900*/  IMAD.HI.U32 R15, R3, R15, RZ ;  /* 0x0000000f030f7227 */ /* 0x000fe200078e00ff */
[----:B------:R-:W-:-:S03]  /*f910*/  IADD3 R17, P3, R29, R16, RZ ;  /* 0x000000101d117210 */ /* 0x000fc60007f7e0ff */
[----:B------:R-:W-:Y:S02]  /*f920*/  IMAD.X R0, R15, 0x1, R3, P1 ;  /* 0x000000010f007824 */ /* 0x000fe400008e0603 */
[----:B------:R-:W-:-:S03]  /*f930*/  IMAD.WIDE.U32 R2, R17, R24, RZ ;  /* 0x0000001811027225 */ /* 0x000fc600078e00ff */
[----:B------:R-:W-:Y:S01]  /*f940*/  IADD3.X R15, RZ, RZ, R0, P3, P2 ;  /* 0x000000ffff0f7210 */ /* 0x000fe20001fe4400 */
[----:B------:R-:W-:Y:S01]  /*f950*/  IMAD R0, R17, R25, R3 ;  /* 0x0000001911007224 */ /* 0x000fe200078e0203 */
[----:B------:R-:W-:-:S03]  /*f960*/  IADD3 R3, P1, RZ, -R2, RZ ;  /* 0x80000002ff037210 */ /* 0x000fc60007f3e0ff */
        /* <DEDUP_REMOVED lines=8> */
[----:B------:R-:W-:Y:S01]  /*f9f0*/  IMAD.MOV.U32 R3, RZ, RZ, RZ ;  /* 0x000000ffff037224 */ /* 0x000fe200078e00ff */
[----:B------:R-:W-:Y:S01]  /*fa00*/  IADD3.X R15, R0, R15, RZ, P1, !PT ;  /* 0x0000000f000f7210 */ /* 0x000fe20000ffe4ff */
[----:B------:R-:W-:-:S03]  /*fa10*/  IMAD.HI.U32 R2, R17, UR14, RZ ;  /* 0x0000000e11027c27 */ /* 0x000fc6000f8e00ff */
[----:B------:R-:W-:Y:S01]  /*fa20*/  IADD3.X R15, RZ, RZ, R15, P3, P2 ;  /* 0x000000ffff0f7210 */ /* 0x000fe20001fe440f */
[----:B------:R-:W-:-:S04]  /*fa30*/  IMAD.WIDE.U32 R2, R17, UR22, R2 ;  /* 0x0000001611027c25 */ /* 0x000fc8000f8e0002 */
[C---:B------:R-:W-:Y:S02]  /*fa40*/  IMAD R17, R15.reuse, UR22, RZ ;  /* 0x000000160f117c24 */ /* 0x040fe4000f8e02ff */
[----:B------:R-:W-:-:S04]  /*fa50*/  IMAD.HI.U32 R2, P1, R15, UR14, R2 ;  /* 0x0000000e0f027c27 */ /* 0x000fc8000f820002 */
[----:B------:R-:W-:Y:S01]  /*fa60*/  IMAD.HI.U32 R0, R15, UR22, RZ ;  /* 0x000000160f007c27 */ /* 0x000fe2000f8e00ff */
[----:B------:R-:W-:-:S03]  /*fa70*/  IADD3 R15, P2, R17, R2, RZ ;  /* 0x00000002110f7210 */ /* 0x000fc60007f5e0ff */
[----:B------:R-:W-:Y:S02]  /*fa80*/  IMAD.X R0, RZ, RZ, R0, P1 ;  /* 0x000000ffff007224 */ /* 0x000fe400008e0600 */
[----:B------:R-:W-:-:S04]  /*fa90*/  IMAD.WIDE.U32 R2, R15, R24, RZ ;  /* 0x000000180f027225 */ /* 0x000fc800078e00ff */
[----:B------:R-:W-:Y:S01]  /*faa0*/  IMAD.X R0, RZ, RZ, R0, P2 ;  /* 0x000000ffff007224 */ /* 0x000fe200010e0600 */
[----:B------:R-:W-:Y:S01]  /*fab0*/  IADD3 R17, P2, -R2, UR14, RZ ;  /* 0x0000000e02117c10 */ /* 0x000fe2000ff5e1ff */
[----:B------:R-:W-:-:S03]  /*fac0*/  IMAD R3, R15, R25, R3 ;  /* 0x000000190f037224 */ /* 0x000fc600078e0203 */
[-C--:B------:R-:W-:Y:S01]  /*fad0*/  ISETP.GE.U32.AND P1, PT, R17, R24.reuse, PT ;  /* 0x000000181100720c */ /* 0x080fe20003f26070 */
[----:B------:R-:W-:-:S05]  /*fae0*/  IMAD R0, R0, R24, R3 ;  /* 0x0000001800007224 */ /* 0x000fca00078e0203 */
[----:B------:R-:W-:Y:S01]  /*faf0*/  IADD3.X R16, ~R0, UR22, RZ, P2, !PT ;  /* 0x0000001600107c10 */ /* 0x000fe200097fe5ff */
[----:B------:R-:W-:Y:S01]  /*fb00*/  VIADD R0, R15, 0x1 ;  /* 0x000000010f007836 */ /* 0x000fe20000000000 */
[----:B------:R-:W-:Y:S02]  /*fb10*/  IADD3 R2, P2, -R24, R17, RZ ;  /* 0x0000001118027210 */ /* 0x000fe40007f5e1ff */
[----:B------:R-:W-:-:S03]  /*fb20*/  ISETP.GE.U32.AND.EX P1, PT, R16, R25, PT, P1 ;  /* 0x000000191000720c */ /* 0x000fc60003f26110 */
[----:B------:R-:W-:Y:S01]  /*fb30*/  IMAD.X R3, R16, 0x1, ~R25, P2 ;  /* 0x0000000110037824 */ /* 0x000fe200010e0e19 */
[----:B------:R-:W-:Y:S02]  /*fb40*/  SEL R2, R2, R17, P1 ;  /* 0x0000001102027207 */ /* 0x000fe40000800000 */
[----:B------:R-:W-:Y:S02]  /*fb50*/  SEL R15, R0, R15, P1 ;  /* 0x0000000f000f7207 */ /* 0x000fe40000800000 */
[----:B------:R-:W-:Y:S02]  /*fb60*/  SEL R3, R3, R16, P1 ;  /* 0x0000001003037207 */ /* 0x000fe40000800000 */
[----:B------:R-:W-:Y:S01]  /*fb70*/  ISETP.GE.U32.AND P1, PT, R2, R24, PT ;  /* 0x000000180200720c */ /* 0x000fe20003f26070 */
[----:B------:R-:W-:Y:S01]  /*fb80*/  VIADD R0, R15, 0x1 ;  /* 0x000000010f007836 */ /* 0x000fe20000000000 */
[----:B------:R-:W-:Y:S01]  /*fb90*/  ISETP.NE.U32.AND P2, PT, R24, RZ, PT ;  /* 0x000000ff1800720c */ /* 0x000fe20003f45070 */
[----:B------:R-:W-:Y:S01]  /*fba0*/  IMAD.MOV.U32 R2, RZ, RZ, R12 ;  /* 0x000000ffff027224 */ /* 0x000fe200078e000c */
[----:B------:R-:W-:Y:S01]  /*fbb0*/  ISETP.GE.U32.AND.EX P1, PT, R3, R25, PT, P1 ;  /* 0x000000190300720c */ /* 0x000fe20003f26110 */
[----:B------:R-:W-:Y:S01]  /*fbc0*/  IMAD.MOV.U32 R3, RZ, RZ, 0x0 ;  /* 0x00000000ff037424 */ /* 0x000fe200078e00ff */
[----:B------:R-:W-:-:S02]  /*fbd0*/  ISETP.NE.AND.EX P2, PT, R25, RZ, PT, P2 ;  /* 0x000000ff1900720c */ /* 0x000fc40003f45320 */
[----:B------:R-:W-:-:S04]  /*fbe0*/  SEL R0, R0, R15, P1 ;  /* 0x0000000f00007207 */ /* 0x000fc80000800000 */
[----:B------:R-:W-:Y:S01]  /*fbf0*/  SEL R0, R0, 0xffffffff, P2 ;  /* 0xffffffff00007807 */ /* 0x000fe20001000000 */
[----:B------:R-:W-:Y:S06]  /*fc00*/  RET.REL.NODEC R2 `(_ZN7cutlass13device_kernelINS_4gemm6kernel13GemmUniversalINS1_17GroupProblemShapeIN4cute5tupleIJiiiEEEEENS1_10collective13CollectiveMmaINS1_39MainloopSm90ArrayTmaGmmaWarpSpecializedILi4ENS6_IJNS5_1CILi2EEENSC_ILi1EEESE_EEENS1_43KernelPtrArrayTmaWarpSpecializedCooperativeEEENS6_IJNSC_ILi256EEENSC_ILi128EEENSC_ILi64EEEEEENS_10bfloat16_tEPNS6_IJlSE_NSC_ILi0EEEEEESM_SP_NS5_8TiledMMAINS5_8MMA_AtomIJNS5_4SM904GMMA28MMA_64x128x16_F32BF16BF16_SSILNST_5MajorE0ELSV_0ELNST_7ScaleInE1ELSW_1EEEEEENS5_6LayoutISF_NS6_IJSE_SN_SN_EEEEENS6_IJNS5_10UnderscoreES12_S12_EEEEENS5_13SM90_TMA_LOADENS5_14ComposedLayoutINS5_7SwizzleILi3ELi4ELi3EEENS5_18smem_ptr_flag_bitsILi16EEENSZ_INS6_IJNSC_ILi8EEESK_EEENS6_IJSK_SE_EEEEEEEvNS5_8identityENS5_23SM90_TMA_LOAD_MULTICASTES1F_vS1G_EENS_8epilogue10collective18CollectiveEpilogueINS1J_30Sm90PtrArrayTmaWarpSpecializedILi4ELi2ELi16ELb1ELb0ELi2EEEJSL_NS6_IJSJ_NSC_ILi32EEEEEENS_6half_tEPNS6_IJSE_lSN_EEES1Q_S1S_NS1J_6fusion15FusionCallbacksIS1N_NS1T_17LinearCombinationIS1Q_fS1Q_fLNS_15FloatRoundStyleE2EEESL_S1P_JEEES15_NS16_IS18_S1A_NSZ_INS6_IJSK_S1B_EEENS6_IJSE_SK_EEEEEEENS5_17SM75_U16x8_LDSM_TENS5_14SM90_TMA_STOREES22_NS5_17SM90_U16x8_STSM_TENS5_9Copy_AtomIJNS5_17SM90_U32x4_STSM_NES1Q_EEEvEEEvvEEEEvNT_6ParamsE) ;  /* 0xffffff0002fc7950 */ /* 0x000fec0003c3ffff */
.L_x_243:
[----:B------:R-:W-:Y:S01]  /*fc10*/  UMOV UR24, UR32 ;  /* 0x0000002000187c82 */ /* 0x000fe20008000000 */
[----:B------:R-:W-:Y:S02]  /*fc20*/  UMOV UR25, UR35 ;  /* 0x0000002300197c82 */ /* 0x000fe40008000000 */
[----:B------:R-:W1:Y:S08]  /*fc30*/  I2F.U64.RP R13, UR24 ;  /* 0x00000018000d7d12 */ /* 0x000e700008309000 */
[----:B-1----:R-:W1:Y:S02]  /*fc40*/  MUFU.RCP R13, R13 ;  /* 0x0000000d000d7308 */ /* 0x002e640000001000 */
[----:B-1----:R-:W-:-:S06]  /*fc50*/  VIADD R2, R13, 0x1ffffffe ;  /* 0x1ffffffe0d027836 */ /* 0x002fcc0000000000 */
[----:B------:R-:W1:Y:S02]  /*fc60*/  F2I.U64.TRUNC R2, R2 ;  /* 0x0000000200027311 */ /* 0x000e64000020d800 */
[----:B-1----:R-:W-:Y:S01]  /*fc70*/  R2UR UR24, R2 ;  /* 0x00000000021872ca */ /* 0x002fe200000e0000 */
[----:B------:R-:W-:Y:S01]  /*fc80*/  IMAD.MOV.U32 R2, RZ, RZ, R12 ;  /* 0x000000ffff027224 */ /* 0x000fe200078e000c */
[----:B------:R-:W-:Y:S01]  /*fc90*/  R2UR UR25, R3 ;  /* 0x00000000031972ca */ /* 0x000fe200000e0000 */
[----:B------:R-:W-:-:S10]  /*fca0*/  IMAD.MOV.U32 R3, RZ, RZ, 0x0 ;  /* 0x00000000ff037424 */ /* 0x000fd400078e00ff */
[----:B------:R-:W-:-:S04]  /*fcb0*/  UIMAD.WIDE.U32 UR26, UR24, UR32, URZ ;  /* 0x00000020181a72a5 */ /* 0x000fc8000f8e003f */
[----:B------:R-:W-:Y:S02]  /*fcc0*/  UIMAD UR27, UR24, UR35, UR27 ;  /* 0x00000023181b72a4 */ /* 0x000fe4000f8e021b */
[----:B------:R-:W-:Y:S02]  /*fcd0*/  UIADD3 UR36, UP1, URZ, -UR26, URZ ;  /* 0x8000001a3f247290 */ /* 0x000fe4000ff3e03f */
[----:B------:R-:W-:Y:S02]  /*fce0*/  UIMAD UR28, UR25, UR32, UR27 ;  /* 0x00000020191c72a4 */ /* 0x000fe4000f8e021b */
[----:B------:R-:W-:Y:S02]  /*fcf0*/  UIMAD.WIDE.U32 UR26, UR24, UR36, URZ ;  /* 0x00000024181a72a5 */ /* 0x000fe4000f8e003f */
[----:B------:R-:W-:-:S05]  /*fd00*/  UIADD3.X UR37, URZ, ~UR28, URZ, UP1, !UPT ;  /* 0x8000001c3f257290 */ /* 0x000fca0008ffe43f */
[----:B------:R-:W-:Y:S01]  /*fd10*/  UMOV UR26, UR27 ;  /* 0x0000001b001a7c82 */ /* 0x000fe20008000000 */
[----:B------:R-:W-:Y:S02]  /*fd20*/  UMOV UR27, UR24 ;  /* 0x00000018001b7c82 */ /* 0x000fe40008000000 */
[----:B------:R-:W-:Y:S02]  /*fd30*/  UIMAD.WIDE.U32 UR28, UP1, UR24, UR37, UR26 ;  /* 0x00000025181c72a5 */ /* 0x000fe4000f82001a */
[----:B------:R-:W-:Y:S02]  /*fd40*/  UIMAD.WIDE.U32 UR26, UR25, UR37, URZ ;  /* 0x00000025191a72a5 */ /* 0x000fe4000f8e003f */
[----:B------:R-:W-:Y:S02]  /*fd50*/  UIMAD.WIDE.U32 UR28, UP2, UR25, UR36, UR28 ;  /* 0x00000024191c72a5 */ /* 0x000fe4000f84001c */
[----:B------:R-:W-:Y:S02]  /*fd60*/  UIMAD UR37, UR25, UR37, URZ ;  /* 0x00000025192572a4 */ /* 0x000fe4000f8e023f */
[----:B------:R-:W-:-:S02]  /*fd70*/  UIADD3.X UR26, UR27, UR25, URZ, UP1, !UPT ;  /* 0x000000191b1a7290 */ /* 0x000fc40008ffe43f */
[----:B------:R-:W-:-:S04]  /*fd80*/  UIADD3 UR29, UP4, UR37, UR29, URZ ;  /* 0x0000001d251d7290 */ /* 0x000fc8000ff9e03f */
[----:B------:R-:W-:Y:S02]  /*fd90*/  UIMAD.WIDE.U32 UR24, UR29, UR32, URZ ;  /* 0x000000201d1872a5 */ /* 0x000fe4000f8e003f */
[----:B------:R-:W-:Y:S02]  /*fda0*/  UIADD3.X UR36, URZ, URZ, UR26, UP4, UP2 ;  /* 0x0000003f3f247290 */ /* 0x000fe4000a7e441a */
[----:B------:R-:W-:Y:S02]  /*fdb0*/  UIMAD UR25, UR29, UR35, UR25 ;  /* 0x000000231d1972a4 */ /* 0x000fe4000f8e0219 */
[----:B------:R-:W-:Y:S02]  /*fdc0*/  UIADD3 UR37, UP1, URZ, -UR24, URZ ;  /* 0x800000183f257290 */ /* 0x000fe4000ff3e03f */
[----:B------:R-:W-:Y:S02]  /*fdd0*/  UIMAD UR26, UR36, UR32, UR25 ;  /* 0x00000020241a72a4 */ /* 0x000fe4000f8e0219 */
[----:B------:R-:W-:-:S02]  /*fde0*/  UIMAD.WIDE.U32 UR24, UR29, UR37, URZ ;  /* 0x000000251d1872a5 */ /* 0x000fc4000f8e003f */
[----:B------:R-:W-:-:S05]  /*fdf0*/  UIADD3.X UR38, URZ, ~UR26, URZ, UP1, !UPT ;  /* 0x8000001a3f267290 */ /* 0x000fca0008ffe43f */
[----:B------:R-:W-:Y:S01]  /*fe00*/  UMOV UR28, UR25 ;  /* 0x00000019001c7c82 */ /* 0x000fe20008000000 */
[----:B------:R-:W-:Y:S02]  /*fe10*/  UIMAD.WIDE.U32 UR24, UR36, UR38, URZ ;  /* 0x00000026241872a5 */ /* 0x000fe4000f8e003f */
[----:B------:R-:W-:Y:S02]  /*fe20*/  UIMAD.WIDE.U32 UR26, UP1, UR29, UR38, UR28 ;  /* 0x000000261d1a72a5 */ /* 0x000fe4000f82001c */
[----:B------:R-:W-:Y:S02]  /*fe30*/  UIMAD UR28, UR36, UR38, URZ ;  /* 0x00000026241c72a4 */ /* 0x000fe4000f8e023f */
[----:B------:R-:W-:Y:S02]  /*fe40*/  UIMAD.WIDE.U32 UR26, UP2, UR36, UR37, UR26 ;  /* 0x00000025241a72a5 */ /* 0x000fe4000f84001a */
[----:B------:R-:W-:Y:S02]  /*fe50*/  UIADD3.X UR36, UR25, UR36, URZ, UP1, !UPT ;  /* 0x0000002419247290 */ /* 0x000fe40008ffe43f */
[----:B------:R-:W-:Y:S01]  /*fe60*/  UIADD3 UR28, UP4, UR28, UR27, URZ ;  /* 0x0000001b1c1c7290 */ /* 0x000fe2000ff9e03f */
[----:B------:R-:W-:-:S03]  /*fe70*/  UMOV UR25, URZ ;  /* 0x0000003f00197c82 */ /* 0x000fc60008000000 */
[----:B------:R-:W-:Y:S02]  /*fe80*/  UIMAD.WIDE.U32 UR26, UR28, UR33, URZ ;  /* 0x000000211c1a72a5 */ /* 0x000fe4000f8e003f */
[----:B------:R-:W-:-:S05]  /*fe90*/  UIADD3.X UR36, URZ, URZ, UR36, UP4, UP2 ;  /* 0x0000003f3f247290 */ /* 0x000fca000a7e4424 */
[----:B------:R-:W-:Y:S01]  /*fea0*/  UMOV UR24, UR27 ;  /* 0x0000001b00187c82 */ /* 0x000fe20008000000 */
[----:B------:R-:W-:Y:S02]  /*feb0*/  UIMAD.WIDE.U32 UR26, UR36, UR34, URZ ;  /* 0x00000022241a72a5 */ /* 0x000fe4000f8e003f */
[----:B------:R-:W-:Y:S02]  /*fec0*/  UIMAD.WIDE.U32 UR24, UR28, UR34, UR24 ;  /* 0x000000221c1872a5 */ /* 0x000fe4000f8e0018 */
[----:B------:R-:W-:Y:S02]  /*fed0*/  UIMAD UR28, UR36, UR34, URZ ;  /* 0x00000022241c72a4 */ /* 0x000fe4000f8e023f */
[----:B------:R-:W-:-:S04]  /*fee0*/  UIMAD.WIDE.U32 UR24, UP1, UR36, UR33, UR24 ;  /* 0x00000021241872a5 */ /* 0x000fc8000f820018 */
[----:B------:R-:W-:Y:S02]  /*fef0*/  UIADD3 UR28, UP2, UR28, UR25, URZ ;  /* 0x000000191c1c7290 */ /* 0x000fe4000ff5e03f */
[----:B------:R-:W-:Y:S02]  /*ff00*/  UIADD3.X UR26, UR27, URZ, URZ, UP1, !UPT ;  /* 0x0000003f1b1a7290 */ /* 0x000fe40008ffe43f */
[----:B------:R-:W-:Y:S02]  /*ff10*/  UIMAD.WIDE.U32 UR24, UR28, UR32, URZ ;  /* 0x000000201c1872a5 */ /* 0x000fe4000f8e003f */
[----:B------:R-:W-:Y:S02]  /*ff20*/  UIADD3.X UR26, URZ, UR26, URZ, UP2, !UPT ;  /* 0x0000001a3f1a7290 */ /* 0x000fe400097fe43f */
[----:B------:R-:W-:Y:S02]  /*ff30*/  UIMAD UR25, UR28, UR35, UR25 ;  /* 0x000000231c1972a4 */ /* 0x000fe4000f8e0219 */
[----:B------:R-:W-:-:S02]  /*ff40*/  UIADD3 UR27, UP2, -UR24, UR33, URZ ;  /* 0x00000021181b7290 */ /* 0x000fc4000ff5e13f */
[----:B------:R-:W-:Y:S02]  /*ff50*/  UIMAD UR25, UR26, UR32, UR25 ;  /* 0x000000201a1972a4 */ /* 0x000fe4000f8e0219 */
[----:B------:R-:W-:Y:S02]  /*ff60*/  UISETP.GE.U32.AND UP1, UPT, UR27, UR32, UPT ;  /* 0x000000201b00728c */ /* 0x000fe4000bf26070 */
[----:B------:R-:W-:Y:S02]  /*ff70*/  UIADD3.X UR34, ~UR25, UR34, URZ, UP2, !UPT ;  /* 0x0000002219227290 */ /* 0x000fe400097fe53f */
[----:B------:R-:W-:Y:S02]  /*ff80*/  UIADD3 UR25, UP2, -UR32, UR27, URZ ;  /* 0x0000001b20197290 */ /* 0x000fe4000ff5e13f */
[----:B------:R-:W-:Y:S02]  /*ff90*/  UISETP.GE.U32.AND.EX UP1, UPT, UR34, UR35, UPT, UP1 ;  /* 0x000000232200728c */ /* 0x000fe4000bf26110 */
[----:B------:R-:W-:-:S02]  /*ffa0*/  UIADD3 UR24, UR28, 0x1, URZ ;  /* 0x000000011c187890 */ /* 0x000fc4000fffe03f */
[----:B------:R-:W-:Y:S02]  /*ffb0*/  UIADD3.X UR26, ~UR35, UR34, URZ, UP2, !UPT ;  /* 0x00000022231a7290 */ /* 0x000fe400097fe53f */
[----:B------:R-:W-:Y:S02]  /*ffc0*/  USEL UR25, UR25, UR27, UP1 ;  /* 0x0000001b19197287 */ /* 0x000fe40008800000 */
[----:B------:R-:W-:Y:S02]  /*ffd0*/  USEL UR26, UR26, UR34, UP1 ;  /* 0x000000221a1a7287 */ /* 0x000fe40008800000 */
[----:B------:R-:W-:Y:S02]  /*ffe0*/  USEL UR28, UR24, UR28, UP1 ;  /* 0x0000001c181c7287 */ /* 0x000fe40008800000 */
[----:B------:R-:W-:Y:S02]  /*fff0*/  UISETP.GE.U32.AND UP1, UPT, UR25, UR32, UPT ;  /* 0x000000201900728c */ /* 0x000fe4000bf26070 */
[----:B------:R-:W-:-:S02]  /*10000*/  UISETP.NE.U32.AND UP2, UPT, UR32, URZ, UPT ;  /* 0x0000003f2000728c */ /* 0x000fc4000bf45070 */
[----:B------:R-:W-:Y:S02]  /*10010*/  UIADD3 UR24, UR28, 0x1, URZ ;  /* 0x000000011c187890 */ /* 0x000fe4000fffe03f */
[----:B------:R-:W-:Y:S02]  /*10020*/  UISETP.GE.U32.AND.EX UP1, UPT, UR26, UR35, UPT, UP1 ;  /* 0x000000231a00728c */ /* 0x000fe4000bf26110 */
[----:B------:R-:W-:Y:S02]  /*10030*/  UISETP.NE.AND.EX UP2, UPT, UR35, URZ, UPT, UP2 ;  /* 0x0000003f2300728c */ /* 0x000fe4000bf45320 */
[----:B------:R-:W-:-:S04]  /*10040*/  USEL UR24, UR24, UR28, UP1 ;  /* 0x0000001c18187287 */ /* 0x000fc80008800000 */
[----:B------:R-:W-:Y:S01]  /*10050*/  USEL UR25, UR24, 0xffffffff, UP2 ;  /* 0xffffffff18197887 */ /* 0x000fe20009000000 */
[----:B------:R-:W-:Y:S11]  /*10060*/  RET.REL.NODEC R2 `(_ZN7cutlass13device_kernelINS_4gemm6kernel13GemmUniversalINS1_17GroupProblemShapeIN4cute5tupleIJiiiEEEEENS1_10collective13CollectiveMmaINS1_39MainloopSm90ArrayTmaGmmaWarpSpecializedILi4ENS6_IJNS5_1CILi2EEENSC_ILi1EEESE_EEENS1_43KernelPtrArrayTmaWarpSpecializedCooperativeEEENS6_IJNSC_ILi256EEENSC_ILi128EEENSC_ILi64EEEEEENS_10bfloat16_tEPNS6_IJlSE_NSC_ILi0EEEEEESM_SP_NS5_8TiledMMAINS5_8MMA_AtomIJNS5_4SM904GMMA28MMA_64x128x16_F32BF16BF16_SSILNST_5MajorE0ELSV_0ELNST_7ScaleInE1ELSW_1EEEEEENS5_6LayoutISF_NS6_IJSE_SN_SN_EEEEENS6_IJNS5_10UnderscoreES12_S12_EEEEENS5_13SM90_TMA_LOADENS5_14ComposedLayoutINS5_7SwizzleILi3ELi4ELi3EEENS5_18smem_ptr_flag_bitsILi16EEENSZ_INS6_IJNSC_ILi8EEESK_EEENS6_IJSK_SE_EEEEEEEvNS5_8identityENS5_23SM90_TMA_LOAD_MULTICASTES1F_vS1G_EENS_8epilogue10collective18CollectiveEpilogueINS1J_30Sm90PtrArrayTmaWarpSpecializedILi4ELi2ELi16ELb1ELb0ELi2EEEJSL_NS6_IJSJ_NSC_ILi32EEEEEENS_6half_tEPNS6_IJSE_lSN_EEES1Q_S1S_NS1J_6fusion15FusionCallbacksIS1N_NS1T_17LinearCombinationIS1Q_fS1Q_fLNS_15FloatRoundStyleE2EEESL_S1P_JEEES15_NS16_IS18_S1A_NSZ_INS6_IJSK_S1B_EEENS6_IJSE_SK_EEEEEEENS5_17SM75_U16x8_LDSM_TENS5_14SM90_TMA_STOREES22_NS5_17SM90_U16x8_STSM_TENS5_9Copy_AtomIJNS5_17SM90_U32x4_STSM_NES1Q_EEEvEEEvvEEEEvNT_6ParamsE) ;  /* 0xfffffefc02e47950 */ /* 0x000ff60003c3ffff */
.L_x_317:
[----:B------:R-:W-:-:S00]  /*10070*/  BRA `(.L_x_317) ;  /* 0xfffffffc00fc7947 */ /* 0x000fc0000383ffff */
[----:B------:R-:W-:-:S00]  /*10080*/  NOP ;  /* 0x0000000000007918 */ /* 0x000fc00000000000 */
[----:B------:R-:W-:-:S00]  /*10090*/  NOP ;  /* 0x0000000000007918 */ /* 0x000fc00000000000 */
[----:B------:R-:W-:-:S00]  /*100a0*/  NOP ;  /* 0x0000000000007918 */ /* 0x000fc00000000000 */
[----:B------:R-:W-:-:S00]  /*100b0*/  NOP ;  /* 0x0000000000007918 */ /* 0x000fc00000000000 */
[----:B------:R-:W-:-:S00]  /*100c0*/  NOP ;  /* 0x0000000000007918 */ /* 0x000fc00000000000 */
[----:B------:R-:W-:-:S00]  /*100d0*/  NOP ;  /* 0x0000000000007918 */ /* 0x000fc00000000000 */
[----:B------:R-:W-:-:S00]  /*100e0*/  NOP ;  /* 0x0000000000007918 */ /* 0x000fc00000000000 */
[----:B------:R-:W-:-:S00]  /*100f0*/  NOP ;  /* 0x0000000000007918 */ /* 0x000fc00000000000 */
.L_x_318:


//--------------------- .nv.global.init           --------------------------
	.section	.nv.global.init,"aw",@progbits
.nv.global.init:
	.type		$str$24,@object
	.size		$str$24,($str$25 - $str$24)
$str$24:
        /*0000*/ 	.byte	0x28, 0x61, 0x64, 0x64, 0x72, 0x65, 0x73, 0x73, 0x20, 0x26, 0x20, 0x6d, 0x61, 0x73, 0x6b, 0x29
        /*0010*/ 	.byte	0x20, 0x3d, 0x3d, 0x20, 0x30, 0x00
	.type		$str$25,@object
	.size		$str$25,(__unnamed_1 - $str$25)
$str$25:
        /*0016*/ 	.byte	0x2f, 0x74, 0x6d, 0x70, 0x2f, 0x63, 0x75, 0x74, 0x6c, 0x61, 0x73, 0x73, 0x5f, 0x73, 0x77, 0x65
        /*0026*/ 	.byte	0x65, 0x70, 0x5f, 0x73, 0x72, 0x63, 0x2f, 0x69, 0x6e, 0x63, 0x6c, 0x75, 0x64, 0x65, 0x2f, 0x63
        /*0036*/ 	.byte	0x75, 0x74, 0x65, 0x2f, 0x70, 0x6f, 0x69, 0x6e, 0x74, 0x65, 0x72, 0x5f, 0x66, 0x6c, 0x61, 0x67
        /*0046*/ 	.byte	0x67, 0x65, 0x64, 0x2e, 0x68, 0x70, 0x70, 0x00
	.type		__unnamed_1,@object
	.size		__unnamed_1,(.L_0 - __unnamed_1)
__unnamed_1:
        /*004e*/ 	.byte	0x61, 0x75, 0x74, 0x6f, 0x20, 0x63, 0x75, 0x74, 0x65, 0x3a, 0x3a, 0x61, 0x73, 0x5f, 0x70, 0x6f
        /* <DEDUP_REMOVED lines=27> */
        /*020e*/ 	.byte	0x30, 0x39, 0x36, 0x3e, 0x3e, 0x3e, 0x3e, 0x3e, 0x5d, 0x00
.L_0:


//--------------------- .nv.shared._ZN7cutlass13device_kernelINS_4gemm6kernel13GemmUniversalINS1_17GroupProblemShapeIN4cute5tupleIJiiiEEEEENS1_10collective13CollectiveMmaINS1_39MainloopSm90ArrayTmaGmmaWarpSpecializedILi4ENS6_IJNS5_1CILi2EEENSC_ILi1EEESE_EEENS1_43KernelPtrArrayTmaWarpSpecializedCooperativeEEENS6_IJNSC_ILi256EEENSC_ILi128EEENSC_ILi64EEEEEENS_10bfloat16_tEPNS6_IJlSE_NSC_ILi0EEEEEESM_SP_NS5_8TiledMMAINS5_8MMA_AtomIJNS5_4SM904GMMA28MMA_64x128x16_F32BF16BF16_SSILNST_5MajorE0ELSV_0ELNST_7ScaleInE1ELSW_1EEEEEENS5_6LayoutISF_NS6_IJSE_SN_SN_EEEEENS6_IJNS5_10UnderscoreES12_S12_EEEEENS5_13SM90_TMA_LOADENS5_14ComposedLayoutINS5_7SwizzleILi3ELi4ELi3EEENS5_18smem_ptr_flag_bitsILi16EEENSZ_INS6_IJNSC_ILi8EEESK_EEENS6_IJSK_SE_EEEEEEEvNS5_8identityENS5_23SM90_TMA_LOAD_MULTICASTES1F_vS1G_EENS_8epilogue10collective18CollectiveEpilogueINS1J_30Sm90PtrArrayTmaWarpSpecializedILi4ELi2ELi16ELb1ELb0ELi2EEEJSL_NS6_IJSJ_NSC_ILi32EEEEEENS_6half_tEPNS6_IJSE_lSN_EEES1Q_S1S_NS1J_6fusion15FusionCallbacksIS1N_NS1T_17LinearCombinationIS1Q_fS1Q_fLNS_15FloatRoundStyleE2EEESL_S1P_JEEES15_NS16_IS18_S1A_NSZ_INS6_IJSK_S1B_EEENS6_IJSE_SK_EEEEEEENS5_17SM75_U16x8_LDSM_TENS5_14SM90_TMA_STOREES22_NS5_17SM90_U16x8_STSM_TENS5_9Copy_AtomIJNS5_17SM90_U32x4_STSM_NES1Q_EEEvEEEvvEEEEvNT_6ParamsE --------------------------
	.section	.nv.shared._ZN7cutlass13device_kernelINS_4gemm6kernel13GemmUniversalINS1_17GroupProblemShapeIN4cute5tupleIJiiiEEEEENS1_10collective13CollectiveMmaINS1_39MainloopSm90ArrayTmaGmmaWarpSpecializedILi4ENS6_IJNS5_1CILi2EEENSC_ILi1EEESE_EEENS1_43KernelPtrArrayTmaWarpSpecializedCooperativeEEENS6_IJNSC_ILi256EEENSC_ILi128EEENSC_ILi64EEEEEENS_10bfloat16_tEPNS6_IJlSE_NSC_ILi0EEEEEESM_SP_NS5_8TiledMMAINS5_8MMA_AtomIJNS5_4SM904GMMA28MMA_64x128x16_F32BF16BF16_SSILNST_5MajorE0ELSV_0ELNST_7ScaleInE1ELSW_1EEEEEENS5_6LayoutISF_NS6_IJSE_SN_SN_EEEEENS6_IJNS5_10UnderscoreES12_S12_EEEEENS5_13SM90_TMA_LOADENS5_14ComposedLayoutINS5_7SwizzleILi3ELi4ELi3EEENS5_18smem_ptr_flag_bitsILi16EEENSZ_INS6_IJNSC_ILi8EEESK_EEENS6_IJSK_SE_EEEEEEEvNS5_8identityENS5_23SM90_TMA_LOAD_MULTICASTES1F_vS1G_EENS_8epilogue10collective18CollectiveEpilogueINS1J_30Sm90PtrArrayTmaWarpSpecializedILi4ELi2ELi16ELb1ELb0ELi2EEEJSL_NS6_IJSJ_NSC_ILi32EEEEEENS_6half_tEPNS6_IJSE_lSN_EEES1Q_S1S_NS1J_6fusion15FusionCallbacksIS1N_NS1T_17LinearCombinationIS1Q_fS1Q_fLNS_15FloatRoundStyleE2EEESL_S1P_JEEES15_NS16_IS18_S1A_NSZ_INS6_IJSK_S1B_EEENS6_IJSE_SK_EEEEEEENS5_17SM75_U16x8_LDSM_TENS5_14SM90_TMA_STOREES22_NS5_17SM90_U16x8_STSM_TENS5_9Copy_AtomIJNS5_17SM90_U32x4_STSM_NES1Q_EEEvEEEvvEEEEvNT_6ParamsE,"aw",@nobits
	.sectionflags	@""
	.align	16
	.zero		1024


//--------------------- .nv.shared.reserved.0     --------------------------
	.section	.nv.shared.reserved.0,"aw",@nobits
	.weak		__nv_reservedSMEM_offset_0_alias
	.size		__nv_reservedSMEM_offset_0_alias, 0, 0
	.other		__nv_reservedSMEM_offset_0_alias,@"STO_CUDA_RESERVED_SHARED STV_DEFAULT"
__nv_reservedSMEM_offset_0_alias:
	.zero		0


//--------------------- .nv.global                --------------------------
	.section	.nv.global,"aw",@nobits
.nv.global:
	.type		_ZN39_INTERNAL_32df58b2_4_k_cu_6e6bcc1c_27924cute1_E,@object
	.size		_ZN39_INTERNAL_32df58b2_4_k_cu_6e6bcc1c_27924cute1_E,(_ZN39_INTERNAL_32df58b2_4_k_cu_6e6bcc1c_27924cuda3std3__45__cpo6cbeginE - _ZN39_INTERNAL_32df58b2_4_k_cu_6e6bcc1c_27924cute1_E)
_ZN39_INTERNAL_32df58b2_4_k_cu_6e6bcc1c_27924cute1_E:
	.zero		1
	.type		_ZN39_INTERNAL_32df58b2_4_k_cu_6e6bcc1c_27924cuda3std3__45__cpo6cbeginE,@object
	.size		_ZN39_INTERNAL_32df58b2_4_k_cu_6e6bcc1c_27924cuda3std3__45__cpo6cbeginE,(_ZN39_INTERNAL_32df58b2_4_k_cu_6e6bcc1c_27924cuda3std3__48in_placeE - _ZN39_INTERNAL_32df58b2_4_k_cu_6e6bcc1c_27924cuda3std3__45__cpo6cbeginE)
_ZN39_INTERNAL_32df58b2_4_k_cu_6e6bcc1c_27924cuda3std3__45__cpo6cbeginE:
	.zero		1
	.type		_ZN39_INTERNAL_32df58b2_4_k_cu_6e6bcc1c_27924cuda3std3__48in_placeE,@object
	.size		_ZN39_INTERNAL_32df58b2_4_k_cu_6e6bcc1c_27924cuda3std3__48in_placeE,(_ZN39_INTERNAL_32df58b2_4_k_cu_6e6bcc1c_27924cuda3std6ranges3__45__cpo9iter_moveE - _ZN39_INTERNAL_32df58b2_4_k_cu_6e6bcc1c_27924cuda3std3__48in_placeE)
_ZN39_INTERNAL_32df58b2_4_k_cu_6e6bcc1c_27924cuda3std3__48in_placeE:
	.zero		1
	.type		_ZN39_INTERNAL_32df58b2_4_k_cu_6e6bcc1c_27924cuda3std6ranges3__45__cpo9iter_moveE,@object
	.size		_ZN39_INTERNAL_32df58b2_4_k_cu_6e6bcc1c_27924cuda3std6ranges3__45__cpo9iter_moveE,(_ZN39_INTERNAL_32df58b2_4_k_cu_6e6bcc1c_27924cuda3std3__45__cpo5beginE - _ZN39_INTERNAL_32df58b2_4_k_cu_6e6bcc1c_27924cuda3std6ranges3__45__cpo9iter_moveE)
_ZN39_INTERNAL_32df58b2_4_k_cu_6e6bcc1c_27924cuda3std6ranges3__45__cpo9iter_moveE:
	.zero		1
	.type		_ZN39_INTERNAL_32df58b2_4_k_cu_6e6bcc1c_27924cuda3std3__45__cpo5beginE,@object
	.size		_ZN39_INTERNAL_32df58b2_4_k_cu_6e6bcc1c_27924cuda3std3__45__cpo5beginE,(_ZN39_INTERNAL_32df58b2_4_k_cu_6e6bcc1c_27924cuda3std3__441_GLOBAL__N__32df58b2_4_k_cu_6e6bcc1c_27926ignoreE - _ZN39_INTERNAL_32df58b2_4_k_cu_6e6bcc1c_27924cuda3std3__45__cpo5beginE)
_ZN39_INTERNAL_32df58b2_4_k_cu_6e6bcc1c_27924cuda3std3__45__cpo5beginE:
	.zero		1
	.type		_ZN39_INTERNAL_32df58b2_4_k_cu_6e6bcc1c_27924cuda3std3__441_GLOBAL__N__32df58b2_4_k_cu_6e6bcc1c_27926ignoreE,@object
	.size		_ZN39_INTERNAL_32df58b2_4_k_cu_6e6bcc1c_27924cuda3std3__441_GLOBAL__N__32df58b2_4_k_cu_6e6bcc1c_27926ignoreE,(_ZN39_INTERNAL_32df58b2_4_k_cu_6e6bcc1c_27924cute7productE - _ZN39_INTERNAL_32df58b2_4_k_cu_6e6bcc1c_27924cuda3std3__441_GLOBAL__N__32df58b2_4_k_cu_6e6bcc1c_27926ignoreE)
_ZN39_INTERNAL_32df58b2_4_k_cu_6e6bcc1c_27924cuda3std3__441_GLOBAL__N__32df58b2_4_k_cu_6e6bcc1c_27926ignoreE:
	.zero		1
	.type		_ZN39_INTERNAL_32df58b2_4_k_cu_6e6bcc1c_27924cute7productE,@object
	.size		_ZN39_INTERNAL_32df58b2_4_k_cu_6e6bcc1c_27924cute7productE,(_ZN39_INTERNAL_32df58b2_4_k_cu_6e6bcc1c_27924cuda3std3__45__cpo3endE - _ZN39_INTERNAL_32df58b2_4_k_cu_6e6bcc1c_27924cute7productE)
_ZN39_INTERNAL_32df58b2_4_k_cu_6e6bcc1c_27924cute7productE:
	.zero		1
	.type		_ZN39_INTERNAL_32df58b2_4_k_cu_6e6bcc1c_27924cuda3std3__45__cpo3endE,@object
	.size		_ZN39_INTERNAL_32df58b2_4_k_cu_6e6bcc1c_27924cuda3std3__45__cpo3endE,(_ZN39_INTERNAL_32df58b2_4_k_cu_6e6bcc1c_27924cuda3std3__419piecewise_constructE - _ZN39_INTERNAL_32df58b2_4_k_cu_6e6bcc1c_27924cuda3std3__45__cpo3endE)
_ZN39_INTERNAL_32df58b2_4_k_cu_6e6bcc1c_27924cuda3std3__45__cpo3endE:
	.zero		1
	.type		_ZN39_INTERNAL_32df58b2_4_k_cu_6e6bcc1c_27924cuda3std3__419piecewise_constructE,@object
	.size		_ZN39_INTERNAL_32df58b2_4_k_cu_6e6bcc1c_27924cuda3std3__419piecewise_constructE,(_ZN39_INTERNAL_32df58b2_4_k_cu_6e6bcc1c_27924cuda3std3__45__cpo4cendE - _ZN39_INTERNAL_32df58b2_4_k_cu_6e6bcc1c_27924cuda3std3__419piecewise_constructE)
_ZN39_INTERNAL_32df58b2_4_k_cu_6e6bcc1c_27924cuda3std3__419piecewise_constructE:
	.zero		1
	.type		_ZN39_INTERNAL_32df58b2_4_k_cu_6e6bcc1c_27924cuda3std3__45__cpo4cendE,@object
	.size		_ZN39_INTERNAL_32df58b2_4_k_cu_6e6bcc1c_27924cuda3std3__45__cpo4cendE,(_ZN39_INTERNAL_32df58b2_4_k_cu_6e6bcc1c_27924cuda3std6ranges3__45__cpo4swapE - _ZN39_INTERNAL_32df58b2_4_k_cu_6e6bcc1c_27924cuda3std3__45__cpo4cendE)
_ZN39_INTERNAL_32df58b2_4_k_cu_6e6bcc1c_27924cuda3std3__45__cpo4cendE:
	.zero		1
	.type		_ZN39_INTERNAL_32df58b2_4_k_cu_6e6bcc1c_27924cuda3std6ranges3__45__cpo4swapE,@object
	.size		_ZN39_INTERNAL_32df58b2_4_k_cu_6e6bcc1c_27924cuda3std6ranges3__45__cpo4swapE,(.L_8 - _ZN39_INTERNAL_32df58b2_4_k_cu_6e6bcc1c_27924cuda3std6ranges3__45__cpo4swapE)
_ZN39_INTERNAL_32df58b2_4_k_cu_6e6bcc1c_27924cuda3std6ranges3__45__cpo4swapE:
	.zero		1
.L_8:


//--------------------- .nv.constant0._ZN7cutlass13device_kernelINS_4gemm6kernel13GemmUniversalINS1_17GroupProblemShapeIN4cute5tupleIJiiiEEEEENS1_10collective13CollectiveMmaINS1_39MainloopSm90ArrayTmaGmmaWarpSpecializedILi4ENS6_IJNS5_1CILi2EEENSC_ILi1EEESE_EEENS1_43KernelPtrArrayTmaWarpSpecializedCooperativeEEENS6_IJNSC_ILi256EEENSC_ILi128EEENSC_ILi64EEEEEENS_10bfloat16_tEPNS6_IJlSE_NSC_ILi0EEEEEESM_SP_NS5_8TiledMMAINS5_8MMA_AtomIJNS5_4SM904GMMA28MMA_64x128x16_F32BF16BF16_SSILNST_5MajorE0ELSV_0ELNST_7ScaleInE1ELSW_1EEEEEENS5_6LayoutISF_NS6_IJSE_SN_SN_EEEEENS6_IJNS5_10UnderscoreES12_S12_EEEEENS5_13SM90_TMA_LOADENS5_14ComposedLayoutINS5_7SwizzleILi3ELi4ELi3EEENS5_18smem_ptr_flag_bitsILi16EEENSZ_INS6_IJNSC_ILi8EEESK_EEENS6_IJSK_SE_EEEEEEEvNS5_8identityENS5_23SM90_TMA_LOAD_MULTICASTES1F_vS1G_EENS_8epilogue10collective18CollectiveEpilogueINS1J_30Sm90PtrArrayTmaWarpSpecializedILi4ELi2ELi16ELb1ELb0ELi2EEEJSL_NS6_IJSJ_NSC_ILi32EEEEEENS_6half_tEPNS6_IJSE_lSN_EEES1Q_S1S_NS1J_6fusion15FusionCallbacksIS1N_NS1T_17LinearCombinationIS1Q_fS1Q_fLNS_15FloatRoundStyleE2EEESL_S1P_JEEES15_NS16_IS18_S1A_NSZ_INS6_IJSK_S1B_EEENS6_IJSE_SK_EEEEEEENS5_17SM75_U16x8_LDSM_TENS5_14SM90_TMA_STOREES22_NS5_17SM90_U16x8_STSM_TENS5_9Copy_AtomIJNS5_17SM90_U32x4_STSM_NES1Q_EEEvEEEvvEEEEvNT_6ParamsE --------------------------
	.section	.nv.constant0._ZN7cutlass13device_kernelINS_4gemm6kernel13GemmUniversalINS1_17GroupProblemShapeIN4cute5tupleIJiiiEEEEENS1_10collective13CollectiveMmaINS1_39MainloopSm90ArrayTmaGmmaWarpSpecializedILi4ENS6_IJNS5_1CILi2EEENSC_ILi1EEESE_EEENS1_43KernelPtrArrayTmaWarpSpecializedCooperativeEEENS6_IJNSC_ILi256EEENSC_ILi128EEENSC_ILi64EEEEEENS_10bfloat16_tEPNS6_IJlSE_NSC_ILi0EEEEEESM_SP_NS5_8TiledMMAINS5_8MMA_AtomIJNS5_4SM904GMMA28MMA_64x128x16_F32BF16BF16_SSILNST_5MajorE0ELSV_0ELNST_7ScaleInE1ELSW_1EEEEEENS5_6LayoutISF_NS6_IJSE_SN_SN_EEEEENS6_IJNS5_10UnderscoreES12_S12_EEEEENS5_13SM90_TMA_LOADENS5_14ComposedLayoutINS5_7SwizzleILi3ELi4ELi3EEENS5_18smem_ptr_flag_bitsILi16EEENSZ_INS6_IJNSC_ILi8EEESK_EEENS6_IJSK_SE_EEEEEEEvNS5_8identityENS5_23SM90_TMA_LOAD_MULTICASTES1F_vS1G_EENS_8epilogue10collective18CollectiveEpilogueINS1J_30Sm90PtrArrayTmaWarpSpecializedILi4ELi2ELi16ELb1ELb0ELi2EEEJSL_NS6_IJSJ_NSC_ILi32EEEEEENS_6half_tEPNS6_IJSE_lSN_EEES1Q_S1S_NS1J_6fusion15FusionCallbacksIS1N_NS1T_17LinearCombinationIS1Q_fS1Q_fLNS_15FloatRoundStyleE2EEESL_S1P_JEEES15_NS16_IS18_S1A_NSZ_INS6_IJSK_S1B_EEENS6_IJSE_SK_EEEEEEENS5_17SM75_U16x8_LDSM_TENS5_14SM90_TMA_STOREES22_NS5_17SM90_U16x8_STSM_TENS5_9Copy_AtomIJNS5_17SM90_U32x4_STSM_NES1Q_EEEvEEEvvEEEEvNT_6ParamsE,"a",@progbits
	.sectionflags	@""
	.align	4
.nv.constant0._ZN7cutlass13device_kernelINS_4gemm6kernel13GemmUniversalINS1_17GroupProblemShapeIN4cute5tupleIJiiiEEEEENS1_10collective13CollectiveMmaINS1_39MainloopSm90ArrayTmaGmmaWarpSpecializedILi4ENS6_IJNS5_1CILi2EEENSC_ILi1EEESE_EEENS1_43KernelPtrArrayTmaWarpSpecializedCooperativeEEENS6_IJNSC_ILi256EEENSC_ILi128EEENSC_ILi64EEEEEENS_10bfloat16_tEPNS6_IJlSE_NSC_ILi0EEEEEESM_SP_NS5_8TiledMMAINS5_8MMA_AtomIJNS5_4SM904GMMA28MMA_64x128x16_F32BF16BF16_SSILNST_5MajorE0ELSV_0ELNST_7ScaleInE1ELSW_1EEEEEENS5_6LayoutISF_NS6_IJSE_SN_SN_EEEEENS6_IJNS5_10UnderscoreES12_S12_EEEEENS5_13SM90_TMA_LOADENS5_14ComposedLayoutINS5_7SwizzleILi3ELi4ELi3EEENS5_18smem_ptr_flag_bitsILi16EEENSZ_INS6_IJNSC_ILi8EEESK_EEENS6_IJSK_SE_EEEEEEEvNS5_8identityENS5_23SM90_TMA_LOAD_MULTICASTES1F_vS1G_EENS_8epilogue10collective18CollectiveEpilogueINS1J_30Sm90PtrArrayTmaWarpSpecializedILi4ELi2ELi16ELb1ELb0ELi2EEEJSL_NS6_IJSJ_NSC_ILi32EEEEEENS_6half_tEPNS6_IJSE_lSN_EEES1Q_S1S_NS1J_6fusion15FusionCallbacksIS1N_NS1T_17LinearCombinationIS1Q_fS1Q_fLNS_15FloatRoundStyleE2EEESL_S1P_JEEES15_NS16_IS18_S1A_NSZ_INS6_IJSK_S1B_EEENS6_IJSE_SK_EEEEEEENS5_17SM75_U16x8_LDSM_TENS5_14SM90_TMA_STOREES22_NS5_17SM90_U16x8_STSM_TENS5_9Copy_AtomIJNS5_17SM90_U32x4_STSM_NES1Q_EEEvEEEvvEEEEvNT_6ParamsE:
	.zero		2432


//--------------------- SYMBOLS --------------------------

	.type		.nv.reservedSmem.offset0,@object
	.size		.nv.reservedSmem.offset0,0x4
	.type		__assertfail,@function
